def matmul_kernel(
    a_ptr,
    b_ptr,
    c_ptr,
    M,
    N,
    K,
    stride_am,
    stride_ak,
    stride_bk,
    stride_bn,
    stride_cm,
    stride_cn,
    BLOCK_M: tl.constexpr,
    BLOCK_N: tl.constexpr,
    BLOCK_K: tl.constexpr,
    GROUP_M: tl.constexpr,
):
    pid = tl.program_id(axis=0)
    num_pid_m = tl.cdiv(M, BLOCK_M)
    num_pid_n = tl.cdiv(N, BLOCK_N)
    num_pid_in_group = GROUP_M * num_pid_n
    group_id = pid // num_pid_in_group
    first_pid_m = group_id * GROUP_M
    group_size_m = min(num_pid_m - first_pid_m, GROUP_M)
    pid_m = first_pid_m + ((pid % num_pid_in_group) % group_size_m)
    pid_n = (pid % num_pid_in_group) // group_size_m

    offs_am = (pid_m * BLOCK_M + tl.arange(0, BLOCK_M)) % M
    offs_bn = (pid_n * BLOCK_N + tl.arange(0, BLOCK_N)) % N
    offs_k = tl.arange(0, BLOCK_K)
    a_ptrs = a_ptr + offs_am[:, None] * stride_am + offs_k[None, :] * stride_ak
    b_ptrs = b_ptr + offs_k[:, None] * stride_bk + offs_bn[None, :] * stride_bn

    acc = tl.zeros((BLOCK_M, BLOCK_N), dtype=tl.float32)
    for kk in range(0, tl.cdiv(K, BLOCK_K)):
        a = tl.load(a_ptrs, mask=offs_k[None, :] < K - kk * BLOCK_K, other=0.0)
        b = tl.load(b_ptrs, mask=offs_k[:, None] < K - kk * BLOCK_K, other=0.0)
        acc = tl.dot(a, b, acc)
        a_ptrs += BLOCK_K * stride_ak
        b_ptrs += BLOCK_K * stride_bk

    c = acc.to(c_ptr.dtype.element_ty)
    offs_cm = pid_m * BLOCK_M + tl.arange(0, BLOCK_M)
    offs_cn = pid_n * BLOCK_N + tl.arange(0, BLOCK_N)
    c_ptrs = c_ptr + offs_cm[:, None] * stride_cm + offs_cn[None, :] * stride_cn
    mask = (offs_cm[:, None] < M) & (offs_cn[None, :] < N)
    tl.store(c_ptrs, c, mask=mask)

# config = {"BLOCK_K": 128, "BLOCK_M": 64, "BLOCK_N": 256, "GROUP_M": 1, "arch": "sm_100", "dtype": "bf16", "num_ctas": 1, "num_stages": 3, "num_warps": 4}
# arch = sm_100


// ===== COMPILED SASS (sm_100a) =====

	.target	sm_100a

	.elftype	@"ET_EXEC"


//--------------------- .note.nv.tkinfo           --------------------------
	.section	.note.nv.tkinfo,"",@"SHT_NOTE"
	.sectionflags	@"SHF_NOTE_NV_TKINFO"
	.tkinfo
        /*0018*/ 	.word	0x00000081
        /*0030*/ 	.string	""
        /*0030*/ 	.string	"ptxas-blackwell"
        /*0030*/ 	.string	"Cuda compilation tools, release 12.9, V12.9.86"
        /*0030*/ 	.string	"Build cuda_12.9.r12.9/compiler.36037853_0"
        /*0030*/ 	.string	"-v  -suppress-debug-info  -lineinfo  -arch sm_100a "



//--------------------- .note.nv.cuver            --------------------------
	.section	.note.nv.cuver,"",@"SHT_NOTE"
	.sectionflags	@"SHF_NOTE_NV_CUVER"
        /*0018*/ 	.short	0x0001
        /*001a*/ 	.short	0x0064
        /*001c*/ 	.short	0x0001
        /*001e*/ 	.short	0x0000
        /*0020*/ 	.short	0x0001
        /*0022*/ 	.short	0x0000


//--------------------- .nv.info                  --------------------------
	.section	.nv.info,"",@"SHT_CUDA_INFO"
	.align	4


	//----- nvinfo : EIATTR_REGCOUNT
	.align		4
        /*0000*/ 	.byte	0x04, 0x2f
        /*0002*/ 	.short	(.L_4 - .L_3)
	.align		4
.L_3:
        /*0004*/ 	.word	index@(matmul_kernel)
        /*0008*/ 	.word	0x000000a8


	//----- nvinfo : EIATTR_FRAME_SIZE
	.align		4
.L_4:
        /*000c*/ 	.byte	0x04, 0x11
        /*000e*/ 	.short	(.L_6 - .L_5)
	.align		4
.L_5:
        /*0010*/ 	.word	index@($__internal_2_$__cuda_sm10x_tcgen05_guardrail_trap_unallocated_columns_being_dealloced)
        /*0014*/ 	.word	0x00000df0


	//----- nvinfo : EIATTR_FRAME_SIZE
	.align		4
.L_6:
        /*0018*/ 	.byte	0x04, 0x11
        /*001a*/ 	.short	(.L_8 - .L_7)
	.align		4
.L_7:
        /*001c*/ 	.word	index@($__internal_1_$__cuda_sm10x_tcgen05_guardrail_trap_phase_invalid_during_alloc)
        /*0020*/ 	.word	0x00000df0


	//----- nvinfo : EIATTR_FRAME_SIZE
	.align		4
.L_8:
        /*0024*/ 	.byte	0x04, 0x11
        /*0026*/ 	.short	(.L_10 - .L_9)
	.align		4
.L_9:
        /*0028*/ 	.word	index@($__internal_0_$__cuda_sm10x_tcgen05_guardrail_trap_col_being_dealloced_not_returned_by_alloc)
        /*002c*/ 	.word	0x00000df0


	//----- nvinfo : EIATTR_FRAME_SIZE
	.align		4
.L_10:
        /*0030*/ 	.byte	0x04, 0x11
        /*0032*/ 	.short	(.L_12 - .L_11)
	.align		4
.L_11:
        /*0034*/ 	.word	index@(matmul_kernel)
        /*0038*/ 	.word	0x00000df0


	//----- nvinfo : EIATTR_MIN_STACK_SIZE
	.align		4
.L_12:
        /*003c*/ 	.byte	0x04, 0x12
        /*003e*/ 	.short	(.L_14 - .L_13)
	.align		4
.L_13:
        /*0040*/ 	.word	index@(matmul_kernel)
        /*0044*/ 	.word	0x00000df0
.L_14:


//--------------------- .nv.info.matmul_kernel    --------------------------
	.section	.nv.info.matmul_kernel,"",@"SHT_CUDA_INFO"
	.sectionflags	@""
	.align	4


	//----- nvinfo : EIATTR_CUDA_API_VERSION
	.align		4
        /*0000*/ 	.byte	0x04, 0x37
        /*0002*/ 	.short	(.L_16 - .L_15)
.L_15:
        /*0004*/ 	.word	0x00000081


	//----- nvinfo : EIATTR_KPARAM_INFO
	.align		4
.L_16:
        /*0008*/ 	.byte	0x04, 0x17
        /*000a*/ 	.short	(.L_18 - .L_17)
.L_17:
        /*000c*/ 	.word	0x00000000
        /*0010*/ 	.short	0x000d
        /*0012*/ 	.short	0x0048
        /*0014*/ 	.byte	0x00, 0xf4, 0x21, 0x00


	//----- nvinfo : EIATTR_KPARAM_INFO
	.align		4
.L_18:
        /*0018*/ 	.byte	0x04, 0x17
        /*001a*/ 	.short	(.L_20 - .L_19)
.L_19:
        /*001c*/ 	.word	0x00000000
        /*0020*/ 	.short	0x000c
        /*0022*/ 	.short	0x0040
        /*0024*/ 	.byte	0x00, 0xf4, 0x21, 0x00


	//----- nvinfo : EIATTR_KPARAM_INFO
	.align		4
.L_20:
        /*0028*/ 	.byte	0x04, 0x17
        /*002a*/ 	.short	(.L_22 - .L_21)
.L_21:
        /*002c*/ 	.word	0x00000000
        /*0030*/ 	.short	0x000b
        /*0032*/ 	.short	0x0038
        /*0034*/ 	.byte	0x00, 0xf0, 0x11, 0x00


	//----- nvinfo : EIATTR_KPARAM_INFO
	.align		4
.L_22:
        /*0038*/ 	.byte	0x04, 0x17
        /*003a*/ 	.short	(.L_24 - .L_23)
.L_23:
        /*003c*/ 	.word	0x00000000
        /*0040*/ 	.short	0x000a
        /*0042*/ 	.short	0x0034
        /*0044*/ 	.byte	0x00, 0xf0, 0x11, 0x00


	//----- nvinfo : EIATTR_KPARAM_INFO
	.align		4
.L_24:
        /*0048*/ 	.byte	0x04, 0x17
        /*004a*/ 	.short	(.L_26 - .L_25)
.L_25:
        /*004c*/ 	.word	0x00000000
        /*0050*/ 	.short	0x0009
        /*0052*/ 	.short	0x0030
        /*0054*/ 	.byte	0x00, 0xf0, 0x11, 0x00


	//----- nvinfo : EIATTR_KPARAM_INFO
	.align		4
.L_26:
        /*0058*/ 	.byte	0x04, 0x17
        /*005a*/ 	.short	(.L_28 - .L_27)
.L_27:
        /*005c*/ 	.word	0x00000000
        /*0060*/ 	.short	0x0008
        /*0062*/ 	.short	0x002c
        /*0064*/ 	.byte	0x00, 0xf0, 0x11, 0x00


	//----- nvinfo : EIATTR_KPARAM_INFO
	.align		4
.L_28:
        /*0068*/ 	.byte	0x04, 0x17
        /*006a*/ 	.short	(.L_30 - .L_29)
.L_29:
        /*006c*/ 	.word	0x00000000
        /*0070*/ 	.short	0x0007
        /*0072*/ 	.short	0x0028
        /*0074*/ 	.byte	0x00, 0xf0, 0x11, 0x00


	//----- nvinfo : EIATTR_KPARAM_INFO
	.align		4
.L_30:
        /*0078*/ 	.byte	0x04, 0x17
        /*007a*/ 	.short	(.L_32 - .L_31)
.L_31:
        /*007c*/ 	.word	0x00000000
        /*0080*/ 	.short	0x0006
        /*0082*/ 	.short	0x0024
        /*0084*/ 	.byte	0x00, 0xf0, 0x11, 0x00


	//----- nvinfo : EIATTR_KPARAM_INFO
	.align		4
.L_32:
        /*0088*/ 	.byte	0x04, 0x17
        /*008a*/ 	.short	(.L_34 - .L_33)
.L_33:
        /*008c*/ 	.word	0x00000000
        /*0090*/ 	.short	0x0005
        /*0092*/ 	.short	0x0020
        /*0094*/ 	.byte	0x00, 0xf0, 0x11, 0x00


	//----- nvinfo : EIATTR_KPARAM_INFO
	.align		4
.L_34:
        /*0098*/ 	.byte	0x04, 0x17
        /*009a*/ 	.short	(.L_36 - .L_35)
.L_35:
        /*009c*/ 	.word	0x00000000
        /*00a0*/ 	.short	0x0004
        /*00a2*/ 	.short	0x001c
        /*00a4*/ 	.byte	0x00, 0xf0, 0x11, 0x00


	//----- nvinfo : EIATTR_KPARAM_INFO
	.align		4
.L_36:
        /*00a8*/ 	.byte	0x04, 0x17
        /*00aa*/ 	.short	(.L_38 - .L_37)
.L_37:
        /*00ac*/ 	.word	0x00000000
        /*00b0*/ 	.short	0x0003
        /*00b2*/ 	.short	0x0018
        /*00b4*/ 	.byte	0x00, 0xf0, 0x11, 0x00


	//----- nvinfo : EIATTR_KPARAM_INFO
	.align		4
.L_38:
        /*00b8*/ 	.byte	0x04, 0x17
        /*00ba*/ 	.short	(.L_40 - .L_39)
.L_39:
        /*00bc*/ 	.word	0x00000000
        /*00c0*/ 	.short	0x0002
        /*00c2*/ 	.short	0x0010
        /*00c4*/ 	.byte	0x00, 0xf4, 0x21, 0x00


	//----- nvinfo : EIATTR_KPARAM_INFO
	.align		4
.L_40:
        /*00c8*/ 	.byte	0x04, 0x17
        /*00ca*/ 	.short	(.L_42 - .L_41)
.L_41:
        /*00cc*/ 	.word	0x00000000
        /*00d0*/ 	.short	0x0001
        /*00d2*/ 	.short	0x0008
        /*00d4*/ 	.byte	0x00, 0xf4, 0x21, 0x00


	//----- nvinfo : EIATTR_KPARAM_INFO
	.align		4
.L_42:
        /*00d8*/ 	.byte	0x04, 0x17
        /*00da*/ 	.short	(.L_44 - .L_43)
.L_43:
        /*00dc*/ 	.word	0x00000000
        /*00e0*/ 	.short	0x0000
        /*00e2*/ 	.short	0x0000
        /*00e4*/ 	.byte	0x00, 0xf4, 0x21, 0x00


	//----- nvinfo : EIATTR_AT_ENTRY_FRAGMENTS
	.align		4
.L_44:
        /*00e8*/ 	.byte	0x04, 0x4f
        /*00ea*/ 	.short	(.L_46 - .L_45)


	//   ....[0]....
.L_45:
        /*00ec*/ 	.word	0x00000004


	//----- nvinfo : EIATTR_RESERVED_SMEM_USED
	.align		4
.L_46:
        /*00f0*/ 	.byte	0x01, 0x41
	.zero		2


	//----- nvinfo : EIATTR_SPARSE_MMA_MASK
	.align		4
        /*00f4*/ 	.byte	0x03, 0x50
        /*00f6*/ 	.short	0x0000


	//----- nvinfo : EIATTR_TCGEN05_1CTA_USED
	.align		4
        /*00f8*/ 	.byte	0x01, 0x51
	.zero		2


	//----- nvinfo : EIATTR_MAXREG_COUNT
	.align		4
        /*00fc*/ 	.byte	0x03, 0x1b
        /*00fe*/ 	.short	0x00ff


	//----- nvinfo : EIATTR_NUM_BARRIERS
	.align		4
        /*0100*/ 	.byte	0x02, 0x4c
        /*0102*/ 	.byte	0x01
	.zero		1


	//----- nvinfo : EIATTR_ANNOTATIONS
	.align		4
        /*0104*/ 	.byte	0x04, 0x55
        /*0106*/ 	.short	(.L_48 - .L_47)


	//   ....[0]....
.L_47:
        /*0108*/ 	.word	0x00000001
        /*010c*/ 	.byte	0xa0, 0x09, 0x00, 0x00, 0x01, 0x00, 0x00, 0x00, 0xc0, 0x0d, 0x00, 0x00, 0x01, 0x00, 0x00, 0x00
        /* <DEDUP_REMOVED lines=1874> */
        /*763c*/ 	.byte	0xb0, 0x48, 0x03, 0x00, 0x01, 0x00, 0x00, 0x00, 0xf0, 0x48, 0x03, 0x00


	//----- nvinfo : EIATTR_INT_WARP_WIDE_INSTR_OFFSETS
	.align		4
.L_48:
        /*7648*/ 	.byte	0x04, 0x31
        /*764a*/ 	.short	(.L_50 - .L_49)


	//   ....[0]....
.L_49:
        /*764c*/ 	.word	0x0000d140


	//   ....[1]....
        /*7650*/ 	.word	0x0000d170


	//   ....[2]....
        /*7654*/ 	.word	0x00019670


	//   ....[3]....
        /*7658*/ 	.word	0x00036be0


	//   ....[4]....
        /*765c*/ 	.word	0x00036c30


	//----- nvinfo : EIATTR_COOP_GROUP_MASK_REGIDS
	.align		4
.L_50:
        /*7660*/ 	.byte	0x04, 0x29
        /*7662*/ 	.short	(.L_52 - .L_51)


	//   ....[0]....
.L_51:
        /*7664*/ 	.word	0xffffffff


	//   ....[1]....
        /*7668*/ 	.word	0xffffffff


	//   ....[2]....
        /*766c*/ 	.word	0xffffffff


	//   ....[3]....
        /*7670*/ 	.word	0xffffffff


	//----- nvinfo : EIATTR_COOP_GROUP_INSTR_OFFSETS
	.align		4
.L_52:
        /*7674*/ 	.byte	0x04, 0x28
        /*7676*/ 	.short	(.L_54 - .L_53)


	//   ....[0]....
.L_53:
        /*7678*/ 	.word	0x00000070


	//   ....[1]....
        /*767c*/ 	.word	0x00000330


	//   ....[2]....
        /*7680*/ 	.word	0x00036a70


	//   ....[3]....
        /*7684*/ 	.word	0x00036ce0


	//----- nvinfo : EIATTR_VRC_CTA_INIT_COUNT
	.align		4
.L_54:
        /*7688*/ 	.byte	0x02, 0x4a
        /*768a*/ 	.byte	0x80
	.zero		1


	//----- nvinfo : EIATTR_MBARRIER_INSTR_OFFSETS
	.align		4
        /*768c*/ 	.byte	0x04, 0x39
        /*768e*/ 	.short	(.L_56 - .L_55)


	//   ....[0]....
.L_55:
        /*7690*/ 	.word	0x0000d2f0
        /*7694*/ 	.word	0x000000ff
        /*7698*/ 	.word	0x00000000
        /*769c*/ 	.short	0x0100
        /*769e*/ 	.byte	0x08
	.zero		1


	//   ....[1]....
        /*76a0*/ 	.word	0x000196b0
        /*76a4*/ 	.word	0x000000ff
        /*76a8*/ 	.word	0x00028008
        /*76ac*/ 	.short	0x0100
        /*76ae*/ 	.byte	0x0a
	.zero		1


	//   ....[2]....
        /*76b0*/ 	.word	0x00027d80
        /*76b4*/ 	.word	0x000000ff
        /*76b8*/ 	.word	0x00000000
        /*76bc*/ 	.short	0x010a
        /*76be*/ 	.byte	0x08
	.zero		1


	//   ....[3]....
        /*76c0*/ 	.word	0x000327c0
        /*76c4*/ 	.word	0x000000ff
        /*76c8*/ 	.word	0x00000000
        /*76cc*/ 	.short	0x010a
        /*76ce*/ 	.byte	0x08
	.zero		1


	//   ....[4]....
        /*76d0*/ 	.word	0x000328f0
        /*76d4*/ 	.word	0x000000ff
        /*76d8*/ 	.word	0x00028000
        /*76dc*/ 	.short	0x0108
        /*76de*/ 	.byte	0x0a
	.zero		1


	//   ....[5]....
        /*76e0*/ 	.word	0x000329e0
        /*76e4*/ 	.word	0x000000ff
        /*76e8*/ 	.word	0x00028008
        /*76ec*/ 	.short	0x0108
        /*76ee*/ 	.byte	0x0a
	.zero		1


	//   ....[6]....
        /*76f0*/ 	.word	0x00036d00
        /*76f4*/ 	.word	0x000000ff
        /*76f8*/ 	.word	0x00000000
        /*76fc*/ 	.short	0x010a
        /*76fe*/ 	.byte	0x08
	.zero		1


	//   ....[7]....
        /*7700*/ 	.word	0x00036d30
        /*7704*/ 	.word	0x000000ff
        /*7708*/ 	.word	0x00000000
        /*770c*/ 	.short	0x010a
        /*770e*/ 	.byte	0x08
	.zero		1


	//----- nvinfo : EIATTR_NUM_MBARRIERS
	.align		4
.L_56:
        /*7710*/ 	.byte	0x03, 0x38
        /*7712*/ 	.short	0x0002


	//----- nvinfo : EIATTR_EXIT_INSTR_OFFSETS
	.align		4
        /*7714*/ 	.byte	0x04, 0x1c
        /*7716*/ 	.short	(.L_58 - .L_57)


	//   ....[0]....
.L_57:
        /*7718*/ 	.word	0x00036cf0


	//----- nvinfo : EIATTR_REQNTID
	.align		4
.L_58:
        /*771c*/ 	.byte	0x04, 0x10
        /*771e*/ 	.short	(.L_60 - .L_59)
.L_59:
        /*7720*/ 	.word	0x00000080
        /*7724*/ 	.word	0x00000001
        /*7728*/ 	.word	0x00000001


	//----- nvinfo : EIATTR_CRS_STACK_SIZE
	.align		4
.L_60:
        /*772c*/ 	.byte	0x04, 0x1e
        /*772e*/ 	.short	(.L_62 - .L_61)
.L_61:
        /*7730*/ 	.word	0x00000000


	//----- nvinfo : EIATTR_CBANK_PARAM_SIZE
	.align		4
.L_62:
        /*7734*/ 	.byte	0x03, 0x19
        /*7736*/ 	.short	0x0050


	//----- nvinfo : EIATTR_PARAM_CBANK
	.align		4
        /*7738*/ 	.byte	0x04, 0x0a
        /*773a*/ 	.short	(.L_64 - .L_63)
	.align		4
.L_63:
        /*773c*/ 	.word	index@(.nv.constant0.matmul_kernel)
        /*7740*/ 	.short	0x0380
        /*7742*/ 	.short	0x0050


	//----- nvinfo : EIATTR_SW_WAR
	.align		4
.L_64:
        /*7744*/ 	.byte	0x04, 0x36
        /*7746*/ 	.short	(.L_66 - .L_65)
.L_65:
        /*7748*/ 	.word	0x00000008
.L_66:


//--------------------- .nv.compat                --------------------------
	.section	.nv.compat,"",@"SHT_CUDA_COMPAT_INFO"
	.align	4
        /*0000*/ 	.byte	0x02, 0x02, 0x02, 0x00, 0x02, 0x05, 0x05, 0x00, 0x02, 0x03, 0x00, 0x00, 0x02, 0x06, 0x01, 0x00


//--------------------- .nv.callgraph             --------------------------
	.section	.nv.callgraph,"",@"SHT_CUDA_CALLGRAPH"
	.align	4
	.sectionentsize	8
	.align		4
        /*0000*/ 	.word	0x00000000
	.align		4
        /*0004*/ 	.word	0xffffffff
	.align		4
        /*0008*/ 	.word	0x00000000
	.align		4
        /*000c*/ 	.word	0xfffffffe
	.align		4
        /*0010*/ 	.word	0x00000000
	.align		4
        /*0014*/ 	.word	0xfffffffd
	.align		4
        /*0018*/ 	.word	0x00000000
	.align		4
        /*001c*/ 	.word	0xfffffffc


//--------------------- .text.matmul_kernel       --------------------------
	.section	.text.matmul_kernel,"ax",@progbits
	.align	128
        .global         matmul_kernel
        .type           matmul_kernel,@function
        .size           matmul_kernel,(.L_x_20 - matmul_kernel)
        .other          matmul_kernel,@"STO_CUDA_ENTRY STV_DEFAULT"
matmul_kernel:
.text.matmul_kernel:
[----:B------:R-:W0:Y:S01]  /*0000*/  LDC R1, c[0x0][0x37c] ;  /* 0x0000df00ff017b82 */ /* 0x000e220000000800 */
[----:B------:R-:W1:Y:S01]  /*0010*/  S2R R0, SR_TID.X ;  /* 0x0000000000007919 */ /* 0x000e620000002100 */
[----:B0-----:R-:W-:Y:S01]  /*0020*/  VIADD R1, R1, 0xfffff210 ;  /* 0xfffff21001017836 */ /* 0x001fe20000000000 */
[----:B-1----:R-:W-:-:S13]  /*0030*/  ISETP.GE.U32.AND P0, PT, R0, 0x20, PT ;  /* 0x000000200000780c */ /* 0x002fda0003f06070 */
[----:B------:R-:W-:Y:S02]  /*0040*/  VOTEU.ANY UP0, P0 ;  /* 0x0000000000ff7886 */ /* 0x000fe40000000100 */
[----:B------:R-:W-:Y:S05]  /*0050*/  BRA.U UP0, `(.L_x_0) ;  /* 0x0000000100b87547 */ /* 0x000fea000b800000 */
[----:B------:R-:W0:Y:S01]  /*0060*/  S2UR UR6, SR_CgaCtaId ;  /* 0x00000000000679c3 */ /* 0x000e220000008800 */
[----:B------:R-:W-:Y:S01]  /*0070*/  NOP ;  /* 0x0000000000007918 */ /* 0x000fe20000000000 */
[----:B------:R-:W-:Y:S02]  /*0080*/  UMOV UR4, 0x40 ;  /* 0x0000004000047882 */ /* 0x000fe40000000000 */
[----:B0-----:R-:W-:-:S09]  /*0090*/  ULEA UR4, UR6, UR4, 0x18 ;  /* 0x0000000406047291 */ /* 0x001fd2000f8ec0ff */
[----:B------:R-:W0:Y:S01]  /*00a0*/  LDS.U8 R0, [UR4] ;  /* 0x00000004ff007984 */ /* 0x000e220008000000 */
[----:B------:R-:W-:Y:S02]  /*00b0*/  UMOV UR4, 0x400 ;  /* 0x0000040000047882 */ /* 0x000fe40000000000 */
[----:B------:R-:W-:Y:S01]  /*00c0*/  ULEA UR4, UR6, UR4, 0x18 ;  /* 0x0000000406047291 */ /* 0x000fe2000f8ec0ff */
[----:B0-----:R-:W-:-:S13]  /*00d0*/  ISETP.NE.AND P0, PT, R0, RZ, PT ;  /* 0x000000ff0000720c */ /* 0x001fda0003f05270 */
[----:B------:R-:W-:Y:S05]  /*00e0*/  @P0 BRA `(.L_x_1) ;  /* 0x00000000007c0947 */ /* 0x000fea0003800000 */
[----:B------:R-:W-:-:S13]  /*00f0*/  ELECT P0, URZ, PT ;  /* 0x0000000000ff782f */ /* 0x000fda0003800000 */
[----:B------:R-:W-:Y:S05]  /*0100*/  @!P0 BRA `(.L_x_2) ;  /* 0x0000000000848947 */ /* 0x000fea0003800000 */
[----:B------:R-:W-:Y:S01]  /*0110*/  UMOV UR5, 0x8 ;  /* 0x0000000800057882 */ /* 0x000fe20000000000 */
[----:B------:R-:W-:Y:S02]  /*0120*/  IMAD.MOV.U32 R4, RZ, RZ, 0x1 ;  /* 0x00000001ff047424 */ /* 0x000fe400078e00ff */
[----:B------:R-:W-:Y:S02]  /*0130*/  IMAD.MOV.U32 R5, RZ, RZ, 0xff ;  /* 0x000000ffff057424 */ /* 0x000fe400078e00ff */
[----:B------:R-:W-:Y:S04]  /*0140*/  DEPBAR.LE SB0, 0x36 ;  /* 0x00008d800000791a */ /* 0x000fe80000000000 */
[----:B------:R-:W0:Y:S02]  /*0150*/  UTCATOMSWS.FIND_AND_SET.ALIGN UP1, UR5, UR5 ;  /* 0x00000005000575e3 */ /* 0x000e240008020800 */
[----:B0-----:R-:W-:-:S04]  /*0160*/  PLOP3.LUT P0, PT, PT, PT, UP1, 0x80, 0x8 ;  /* 0x000000000008781c */ /* 0x001fc80003f0f018 */
[----:B------:R-:W-:-:S04]  /*0170*/  SEL R0, RZ, 0xffffffff, !P0 ;  /* 0xffffffffff007807 */ /* 0x000fc80004000000 */
[----:B------:R-:W-:Y:S01]  /*0180*/  ISETP.NE.AND P0, PT, R0, RZ, PT ;  /* 0x000000ff0000720c */ /* 0x000fe20003f05270 */
[----:B------:R-:W-:-:S12]  /*0190*/  IMAD.U32 R0, RZ, RZ, UR5 ;  /* 0x00000005ff007e24 */ /* 0x000fd8000f8e00ff */
[----:B------:R-:W-:Y:S05]  /*01a0*/  @P0 BRA `(.L_x_3) ;  /* 0x0000000000240947 */ /* 0x000fea0003800000 */
.L_x_4:
[----:B------:R-:W-:Y:S05]  /*01b0*/  NANOSLEEP 0x64 ;  /* 0x000000640000795d */ /* 0x000fea0003800000 */
[----:B------:R-:W-:-:S05]  /*01c0*/  UMOV UR5, 0x8 ;  /* 0x0000000800057882 */ /* 0x000fca0000000000 */
[----:B------:R-:W-:Y:S04]  /*01d0*/  DEPBAR.LE SB0, 0x36 ;  /* 0x00008d800000791a */ /* 0x000fe80000000000 */
[----:B------:R-:W0:Y:S02]  /*01e0*/  UTCATOMSWS.FIND_AND_SET.ALIGN UP1, UR5, UR5 ;  /* 0x00000005000575e3 */ /* 0x000e240008020800 */
[----:B0-----:R-:W-:-:S04]  /*01f0*/  PLOP3.LUT P0, PT, PT, PT, UP1, 0x80, 0x8 ;  /* 0x000000000008781c */ /* 0x001fc80003f0f018 */
[----:B------:R-:W-:-:S04]  /*0200*/  SEL R0, RZ, 0xffffffff, !P0 ;  /* 0xffffffffff007807 */ /* 0x000fc80004000000 */
[----:B------:R-:W-:Y:S01]  /*0210*/  ISETP.NE.AND P0, PT, R0, RZ, PT ;  /* 0x000000ff0000720c */ /* 0x000fe20003f05270 */
[----:B------:R-:W-:-:S12]  /*0220*/  IMAD.U32 R0, RZ, RZ, UR5 ;  /* 0x00000005ff007e24 */ /* 0x000fd8000f8e00ff */
[----:B------:R-:W-:Y:S05]  /*0230*/  @!P0 BRA `(.L_x_4) ;  /* 0xfffffffc00dc8947 */ /* 0x000fea000383ffff */
.L_x_3:
[C---:B------:R-:W-:Y:S01]  /*0240*/  VIADD R3, R0.reuse, 0x10 ;  /* 0x0000001000037836 */ /* 0x040fe20000000000 */
[----:B------:R-:W-:Y:S01]  /*0250*/  UMOV UR5, 0x50 ;  /* 0x0000005000057882 */ /* 0x000fe20000000000 */
[----:B------:R-:W-:Y:S01]  /*0260*/  SHF.L.U32 R2, R5, R0, RZ ;  /* 0x0000000005027219 */ /* 0x000fe200000006ff */
[----:B------:R-:W-:Y:S01]  /*0270*/  ULEA UR5, UR6, UR5, 0x18 ;  /* 0x0000000506057291 */ /* 0x000fe2000f8ec0ff */
[----:B------:R-:W-:Y:S01]  /*0280*/  IMAD.SHL.U32 R0, R0, 0x20, RZ ;  /* 0x0000002000007824 */ /* 0x000fe200078e00ff */
[----:B------:R-:W-:-:S04]  /*0290*/  SHF.L.U32 R3, R4, R3, RZ ;  /* 0x0000000304037219 */ /* 0x000fc800000006ff */
[----:B------:R-:W-:-:S05]  /*02a0*/  LOP3.LUT R2, R3, R2, RZ, 0xfc, !PT ;  /* 0x0000000203027212 */ /* 0x000fca00078efcff */
[----:B------:R0:W-:Y:S04]  /*02b0*/  ATOMS.OR RZ, [UR5], R2 ;  /* 0x00000002ffff798c */ /* 0x0001e8000b000005 */
[----:B------:R0:W-:Y:S01]  /*02c0*/  STS [UR4], R0 ;  /* 0x00000000ff007988 */ /* 0x0001e20008000804 */
[----:B------:R-:W-:Y:S05]  /*02d0*/  BRA `(.L_x_2) ;  /* 0x0000000000107947 */ /* 0x000fea0003800000 */
.L_x_1:
[----:B------:R-:W-:Y:S01]  /*02e0*/  IMAD.MOV.U32 R0, RZ, RZ, -0x1 ;  /* 0xffffffffff007424 */ /* 0x000fe200078e00ff */
[----:B------:R-:W-:-:S04]  /*02f0*/  MOV R2, 0x320 ;  /* 0x0000032000027802 */ /* 0x000fc80000000f00 */
[----:B------:R0:W-:Y:S03]  /*0300*/  STS [UR4], R0 ;  /* 0x00000000ff007988 */ /* 0x0001e60008000804 */
[----:B0-----:R-:W-:Y:S05]  /*0310*/  CALL.REL.NOINC `($__internal_1_$__cuda_sm10x_tcgen05_guardrail_trap_phase_invalid_during_alloc) ;  /* 0x00000368009c7944 */ /* 0x001fea0003c00000 */
.L_x_2:
[----:B------:R-:W-:Y:S05]  /*0320*/  WARPSYNC.ALL ;  /* 0x0000000000007948 */ /* 0x000fea0003800000 */
[----:B------:R-:W-:Y:S01]  /*0330*/  NOP ;  /* 0x0000000000007918 */ /* 0x000fe20000000000 */
.L_x_0:
[----:B------:R-:W1:Y:S01]  /*0340*/  LDC.64 R16, c[0x0][0x398] ;  /* 0x0000e600ff107b82 */ /* 0x000e620000000a00 */
[----:B------:R-:W2:Y:S01]  /*0350*/  S2R R5, SR_CTAID.X ;  /* 0x0000000000057919 */ /* 0x000ea20000002500 */
[----:B------:R-:W-:Y:S01]  /*0360*/  UMOV UR10, 0x400 ;  /* 0x00000400000a7882 */ /* 0x000fe20000000000 */
[----:B------:R-:W3:Y:S01]  /*0370*/  LDCU UR5, c[0x0][0x3a4] ;  /* 0x00007480ff0577ac */ /* 0x000ee20008000800 */
[----:B------:R-:W4:Y:S01]  /*0380*/  S2R R51, SR_TID.X ;  /* 0x0000000000337919 */ /* 0x000f220000002100 */
[----:B------:R-:W5:Y:S03]  /*0390*/  LDCU.128 UR12, c[0x0][0x380] ;  /* 0x00007000ff0c77ac */ /* 0x000f660008000c00 */
[----:B------:R-:W0:Y:S01]  /*03a0*/  S2UR UR4, SR_CgaCtaId ;  /* 0x00000000000479c3 */ /* 0x000e220000008800 */
[----:B------:R-:W0:Y:S01]  /*03b0*/  LDCU.64 UR24, c[0x0][0x358] ;  /* 0x00006b00ff1877ac */ /* 0x000e220008000a00 */
[----:B------:R-:W-:Y:S01]  /*03c0*/  UMOV UR6, 0x1 ;  /* 0x0000000100067882 */ /* 0x000fe20000000000 */
[----:B01----:R-:W-:-:S05]  /*03d0*/  VIADD R0, R17, 0xff ;  /* 0x000000ff11007836 */ /* 0x003fca0000000000 */
[----:B------:R-:W-:Y:S01]  /*03e0*/  SHF.R.S32.HI R3, RZ, 0x1f, R0 ;  /* 0x0000001fff037819 */ /* 0x000fe20000011400 */
[----:B------:R-:W-:-:S03]  /*03f0*/  ULEA UR10, UR4, UR10, 0x18 ;  /* 0x0000000a040a7291 */ /* 0x000fc6000f8ec0ff */
[----:B------:R-:W-:Y:S02]  /*0400*/  LEA.HI R3, R3, R0, RZ, 0x8 ;  /* 0x0000000003037211 */ /* 0x000fe400078f40ff */
[----:B--2---:R-:W-:Y:S02]  /*0410*/  IABS R8, R5 ;  /* 0x0000000500087213 */ /* 0x004fe40000000000 */
[----:B------:R-:W-:Y:S02]  /*0420*/  SHF.R.S32.HI R4, RZ, 0x8, R3 ;  /* 0x00000008ff047819 */ /* 0x000fe40000011403 */
[----:B----4-:R-:W-:Y:S02]  /*0430*/  LOP3.LUT R12, R51, 0x3f, RZ, 0xc0, !PT ;  /* 0x0000003f330c7812 */ /* 0x010fe400078ec0ff */
[-C--:B------:R-:W-:Y:S02]  /*0440*/  IABS R7, R4.reuse ;  /* 0x0000000400077213 */ /* 0x080fe40000000000 */
[----:B------:R-:W-:-:S02]  /*0450*/  IABS R10, R4 ;  /* 0x00000004000a7213 */ /* 0x000fc40000000000 */
[----:B------:R-:W0:Y:S08]  /*0460*/  I2F.RP R0, R7 ;  /* 0x0000000700007306 */ /* 0x000e300000209400 */
[----:B0-----:R-:W0:Y:S02]  /*0470*/  MUFU.RCP R0, R0 ;  /* 0x0000000000007308 */ /* 0x001e240000001000 */
[----:B0-----:R-:W-:-:S02]  /*0480*/  VIADD R2, R0, 0xffffffe ;  /* 0x0ffffffe00027836 */ /* 0x001fc40000000000 */
[----:B------:R-:W-:-:S04]  /*0490*/  IMAD.MOV R0, RZ, RZ, -R10 ;  /* 0x000000ffff007224 */ /* 0x000fc800078e0a0a */
[----:B------:R0:W1:Y:S02]  /*04a0*/  F2I.FTZ.U32.TRUNC.NTZ R3, R2 ;  /* 0x0000000200037305 */ /* 0x000064000021f000 */
[----:B0-----:R-:W-:Y:S02]  /*04b0*/  IMAD.MOV.U32 R2, RZ, RZ, RZ ;  /* 0x000000ffff027224 */ /* 0x001fe400078e00ff */
[----:B-1----:R-:W-:-:S04]  /*04c0*/  IMAD.MOV R6, RZ, RZ, -R3 ;  /* 0x000000ffff067224 */ /* 0x002fc800078e0a03 */
[----:B------:R-:W-:Y:S02]  /*04d0*/  IMAD R9, R6, R7, RZ ;  /* 0x0000000706097224 */ /* 0x000fe400078e02ff */
[----:B------:R-:W-:Y:S02]  /*04e0*/  IMAD.MOV.U32 R6, RZ, RZ, R8 ;  /* 0x000000ffff067224 */ /* 0x000fe400078e0008 */
[----:B------:R-:W-:-:S06]  /*04f0*/  IMAD.HI.U32 R3, R3, R9, R2 ;  /* 0x0000000903037227 */ /* 0x000fcc00078e0002 */
[----:B------:R-:W-:-:S04]  /*0500*/  IMAD.HI.U32 R3, R3, R6, RZ ;  /* 0x0000000603037227 */ /* 0x000fc800078e00ff */
[----:B------:R-:W-:Y:S01]  /*0510*/  IMAD R0, R3, R0, R6 ;  /* 0x0000000003007224 */ /* 0x000fe200078e0206 */
[----:B------:R-:W-:Y:S04]  /*0520*/  BAR.SYNC.DEFER_BLOCKING 0x0 ;  /* 0x0000000000007b1d */ /* 0x000fe80000010000 */
[----:B------:R-:W-:-:S13]  /*0530*/  ISETP.GT.U32.AND P1, PT, R7, R0, PT ;  /* 0x000000000700720c */ /* 0x000fda0003f24070 */
[----:B------:R-:W-:Y:S02]  /*0540*/  @!P1 IMAD.IADD R0, R0, 0x1, -R7 ;  /* 0x0000000100009824 */ /* 0x000fe400078e0a07 */
[----:B------:R-:W-:Y:S01]  /*0550*/  @!P1 VIADD R3, R3, 0x1 ;  /* 0x0000000103039836 */ /* 0x000fe20000000000 */
[----:B------:R-:W-:Y:S02]  /*0560*/  ISETP.NE.AND P1, PT, R4, RZ, PT ;  /* 0x000000ff0400720c */ /* 0x000fe40003f25270 */
[----:B------:R-:W-:Y:S02]  /*0570*/  ISETP.GE.U32.AND P0, PT, R0, R7, PT ;  /* 0x000000070000720c */ /* 0x000fe40003f06070 */
[----:B------:R-:W-:-:S04]  /*0580*/  LOP3.LUT R0, R5, R4, RZ, 0x3c, !PT ;  /* 0x0000000405007212 */ /* 0x000fc800078e3cff */
[----:B------:R-:W-:Y:S01]  /*0590*/  ISETP.GE.AND P2, PT, R0, RZ, PT ;  /* 0x000000ff0000720c */ /* 0x000fe20003f46270 */
[----:B------:R-:W-:-:S06]  /*05a0*/  VIADD R0, R16, 0x3f ;  /* 0x0000003f10007836 */ /* 0x000fcc0000000000 */
[----:B------:R-:W-:-:S04]  /*05b0*/  @P0 VIADD R3, R3, 0x1 ;  /* 0x0000000103030836 */ /* 0x000fc80000000000 */
[----:B------:R-:W-:Y:S01]  /*05c0*/  IMAD.MOV.U32 R10, RZ, RZ, R3 ;  /* 0x000000ffff0a7224 */ /* 0x000fe200078e0003 */
[----:B------:R-:W-:-:S03]  /*05d0*/  SHF.R.S32.HI R3, RZ, 0x1f, R0 ;  /* 0x0000001fff037819 */ /* 0x000fc60000011400 */
[----:B------:R-:W-:Y:S01]  /*05e0*/  @!P2 IMAD.MOV R10, RZ, RZ, -R10 ;  /* 0x000000ffff0aa224 */ /* 0x000fe200078e0a0a */
[----:B------:R-:W-:Y:S02]  /*05f0*/  LEA.HI R3, R3, R0, RZ, 0x6 ;  /* 0x0000000003037211 */ /* 0x000fe400078f30ff */
[----:B------:R-:W-:-:S04]  /*0600*/  @!P1 LOP3.LUT R10, RZ, R4, RZ, 0x33, !PT ;  /* 0x00000004ff0a9212 */ /* 0x000fc800078e33ff */
[----:B------:R-:W-:Y:S01]  /*0610*/  LEA.HI.SX32 R3, R3, -R10, 0x1a ;  /* 0x8000000a03037211 */ /* 0x000fe200078fd2ff */
[----:B------:R-:W-:-:S03]  /*0620*/  IMAD.MOV R6, RZ, RZ, -R10 ;  /* 0x000000ffff067224 */ /* 0x000fc600078e0a0a */
[----:B------:R-:W-:Y:S01]  /*0630*/  VIMNMX R11, PT, PT, R3, 0x1, PT ;  /* 0x00000001030b7848 */ /* 0x000fe20003fe0100 */
[----:B------:R-:W-:-:S03]  /*0640*/  IMAD R6, R4, R6, R5 ;  /* 0x0000000604067224 */ /* 0x000fc600078e0205 */
[-C--:B------:R-:W-:Y:S02]  /*0650*/  IABS R7, R11.reuse ;  /* 0x0000000b00077213 */ /* 0x080fe40000000000 */
[----:B------:R-:W-:Y:S02]  /*0660*/  IABS R9, R11 ;  /* 0x0000000b00097213 */ /* 0x000fe40000000000 */
[----:B------:R-:W0:Y:S08]  /*0670*/  I2F.RP R0, R7 ;  /* 0x0000000700007306 */ /* 0x000e300000209400 */
[----:B0-----:R-:W0:Y:S02]  /*0680*/  MUFU.RCP R0, R0 ;  /* 0x0000000000007308 */ /* 0x001e240000001000 */
[----:B0-----:R-:W-:-:S02]  /*0690*/  VIADD R2, R0, 0xffffffe ;  /* 0x0ffffffe00027836 */ /* 0x001fc40000000000 */
[----:B------:R-:W-:Y:S01]  /*06a0*/  IMAD.MOV R0, RZ, RZ, -R9 ;  /* 0x000000ffff007224 */ /* 0x000fe200078e0a09 */
[----:B------:R-:W-:-:S03]  /*06b0*/  IABS R9, R17 ;  /* 0x0000001100097213 */ /* 0x000fc60000000000 */
[----:B------:R0:W1:Y:S02]  /*06c0*/  F2I.FTZ.U32.TRUNC.NTZ R3, R2 ;  /* 0x0000000200037305 */ /* 0x000064000021f000 */
[----:B0-----:R-:W-:Y:S02]  /*06d0*/  IMAD.MOV.U32 R2, RZ, RZ, RZ ;  /* 0x000000ffff027224 */ /* 0x001fe400078e00ff */
[----:B-1----:R-:W-:-:S04]  /*06e0*/  IMAD.MOV R8, RZ, RZ, -R3 ;  /* 0x000000ffff087224 */ /* 0x002fc800078e0a03 */
[----:B------:R-:W-:Y:S01]  /*06f0*/  IMAD.MOV.U32 R4, RZ, RZ, R8 ;  /* 0x000000ffff047224 */ /* 0x000fe200078e0008 */
[----:B------:R-:W-:-:S03]  /*0700*/  IABS R8, R6 ;  /* 0x0000000600087213 */ /* 0x000fc60000000000 */
[----:B------:R-:W-:Y:S02]  /*0710*/  IMAD R5, R4, R7, RZ ;  /* 0x0000000704057224 */ /* 0x000fe400078e02ff */
[----:B------:R-:W-:Y:S01]  /*0720*/  IMAD.MOV.U32 R4, RZ, RZ, R8 ;  /* 0x000000ffff047224 */ /* 0x000fe200078e0008 */
[----:B------:R-:W-:Y:S01]  /*0730*/  IABS R8, R16 ;  /* 0x0000001000087213 */ /* 0x000fe20000000000 */
[----:B------:R-:W-:Y:S02]  /*0740*/  IMAD.HI.U32 R3, R3, R5, R2 ;  /* 0x0000000503037227 */ /* 0x000fe400078e0002 */
[----:B------:R-:W0:Y:S04]  /*0750*/  I2F.RP R5, R9 ;  /* 0x0000000900057306 */ /* 0x000e280000209400 */
[----:B------:R-:W-:-:S04]  /*0760*/  IMAD.HI.U32 R3, R3, R4, RZ ;  /* 0x0000000403037227 */ /* 0x000fc800078e00ff */
[----:B------:R-:W-:Y:S01]  /*0770*/  IMAD R0, R3, R0, R4 ;  /* 0x0000000003007224 */ /* 0x000fe200078e0204 */
[----:B------:R-:W1:Y:S04]  /*0780*/  I2F.RP R2, R8 ;  /* 0x0000000800027306 */ /* 0x000e680000209400 */
[----:B------:R-:W-:-:S04]  /*0790*/  ISETP.GT.U32.AND P1, PT, R7, R0, PT ;  /* 0x000000000700720c */ /* 0x000fc80003f24070 */
[----:B0-----:R-:W-:Y:S08]  /*07a0*/  MUFU.RCP R5, R5 ;  /* 0x0000000500057308 */ /* 0x001ff00000001000 */
[----:B-1----:R-:W0:Y:S01]  /*07b0*/  MUFU.RCP R2, R2 ;  /* 0x0000000200027308 */ /* 0x002e220000001000 */
[----:B------:R-:W-:Y:S02]  /*07c0*/  @!P1 IMAD.IADD R0, R0, 0x1, -R7 ;  /* 0x0000000100009824 */ /* 0x000fe400078e0a07 */
[----:B------:R-:W-:Y:S01]  /*07d0*/  @!P1 VIADD R3, R3, 0x1 ;  /* 0x0000000103039836 */ /* 0x000fe20000000000 */
[----:B------:R-:W-:-:S02]  /*07e0*/  ISETP.NE.AND P1, PT, R11, RZ, PT ;  /* 0x000000ff0b00720c */ /* 0x000fc40003f25270 */
[----:B------:R-:W-:Y:S02]  /*07f0*/  ISETP.GE.U32.AND P0, PT, R0, R7, PT ;  /* 0x000000070000720c */ /* 0x000fe40003f06070 */
[----:B------:R-:W-:-:S04]  /*0800*/  LOP3.LUT R0, R6, R11, RZ, 0x3c, !PT ;  /* 0x0000000b06007212 */ /* 0x000fc800078e3cff */
[----:B------:R-:W-:Y:S01]  /*0810*/  ISETP.GE.AND P2, PT, R0, RZ, PT ;  /* 0x000000ff0000720c */ /* 0x000fe20003f46270 */
[----:B0-----:R-:W-:-:S06]  /*0820*/  VIADD R4, R2, 0xffffffe ;  /* 0x0ffffffe02047836 */ /* 0x001fcc0000000000 */
[----:B------:R-:W-:Y:S02]  /*0830*/  @P0 VIADD R3, R3, 0x1 ;  /* 0x0000000103030836 */ /* 0x000fe40000000000 */
[----:B------:R-:W-:Y:S02]  /*0840*/  IMAD.MOV.U32 R2, RZ, RZ, RZ ;  /* 0x000000ffff027224 */ /* 0x000fe400078e00ff */
[----:B------:R-:W-:Y:S02]  /*0850*/  IMAD.MOV.U32 R7, RZ, RZ, R3 ;  /* 0x000000ffff077224 */ /* 0x000fe400078e0003 */
[----:B------:R0:W1:Y:S02]  /*0860*/  F2I.FTZ.U32.TRUNC.NTZ R3, R4 ;  /* 0x0000000400037305 */ /* 0x000064000021f000 */
[----:B------:R-:W-:Y:S01]  /*0870*/  @!P2 IMAD.MOV R7, RZ, RZ, -R7 ;  /* 0x000000ffff07a224 */ /* 0x000fe200078e0a07 */
[----:B------:R-:W-:-:S05]  /*0880*/  @!P1 LOP3.LUT R7, RZ, R11, RZ, 0x33, !PT ;  /* 0x0000000bff079212 */ /* 0x000fca00078e33ff */
[----:B------:R-:W-:Y:S01]  /*0890*/  IMAD.MOV R0, RZ, RZ, -R7 ;  /* 0x000000ffff007224 */ /* 0x000fe200078e0a07 */
[----:B0-----:R-:W-:-:S03]  /*08a0*/  SHF.R.U32.HI R4, RZ, 0x5, R51 ;  /* 0x00000005ff047819 */ /* 0x001fc60000011633 */
[----:B------:R-:W-:Y:S02]  /*08b0*/  IMAD R0, R11, R0, R6 ;  /* 0x000000000b007224 */ /* 0x000fe400078e0206 */
[--C-:B-1----:R-:W-:Y:S02]  /*08c0*/  IMAD.MOV R11, RZ, RZ, -R3.reuse ;  /* 0x000000ffff0b7224 */ /* 0x102fe400078e0a03 */
[----:B------:R-:W-:Y:S02]  /*08d0*/  IMAD.IADD R0, R10, 0x1, R0 ;  /* 0x000000010a007824 */ /* 0x000fe400078e0200 */
[----:B------:R-:W-:Y:S02]  /*08e0*/  VIADD R10, R5, 0xffffffe ;  /* 0x0ffffffe050a7836 */ /* 0x000fe40000000000 */
[----:B------:R-:W-:Y:S02]  /*08f0*/  IMAD R5, R11, R8, RZ ;  /* 0x000000080b057224 */ /* 0x000fe400078e02ff */
[----:B------:R-:W-:Y:S01]  /*0900*/  IMAD R18, R0, 0x40, R12 ;  /* 0x0000004000127824 */ /* 0x000fe200078e020c */
[----:B------:R0:W1:Y:S01]  /*0910*/  F2I.FTZ.U32.TRUNC.NTZ R11, R10 ;  /* 0x0000000a000b7305 */ /* 0x000062000021f000 */
[----:B------:R-:W-:Y:S01]  /*0920*/  IMAD.HI.U32 R2, R3, R5, R2 ;  /* 0x0000000503027227 */ /* 0x000fe200078e0002 */
[----:B------:R-:W2:Y:S02]  /*0930*/  LDS R12, [UR10] ;  /* 0x0000000aff0c7984 */ /* 0x000ea40008000800 */
[----:B------:R-:W-:Y:S01]  /*0940*/  IABS R0, R18 ;  /* 0x0000001200007213 */ /* 0x000fe20000000000 */
[----:B------:R-:W-:Y:S01]  /*0950*/  BAR.SYNC.DEFER_BLOCKING 0x0 ;  /* 0x0000000000007b1d */ /* 0x000fe20000010000 */
[----:B------:R-:W-:-:S03]  /*0960*/  ISETP.GE.AND P5, PT, R18, RZ, PT ;  /* 0x000000ff1200720c */ /* 0x000fc60003fa6270 */
[----:B------:R-:W-:Y:S02]  /*0970*/  IMAD.MOV.U32 R5, RZ, RZ, R0 ;  /* 0x000000ffff057224 */ /* 0x000fe400078e0000 */
[----:B0-----:R-:W-:Y:S02]  /*0980*/  IMAD.MOV.U32 R10, RZ, RZ, RZ ;  /* 0x000000ffff0a7224 */ /* 0x001fe400078e00ff */
[----:B------:R-:W-:Y:S01]  /*0990*/  IMAD.HI.U32 R2, R2, R5, RZ ;  /* 0x0000000502027227 */ /* 0x000fe200078e00ff */
[----:B------:R-:W-:Y:S03]  /*09a0*/  STL [R1+0xb14], R18 ;  /* 0x000b141201007387 */ /* 0x000fe60000100800 */
[----:B-1----:R-:W-:Y:S02]  /*09b0*/  IMAD.MOV R0, RZ, RZ, -R11 ;  /* 0x000000ffff007224 */ /* 0x002fe400078e0a0b */
[----:B------:R-:W-:-:S02]  /*09c0*/  IMAD.MOV R2, RZ, RZ, -R2 ;  /* 0x000000ffff027224 */ /* 0x000fc400078e0a02 */
[----:B------:R-:W-:Y:S02]  /*09d0*/  IMAD R3, R0, R9, RZ ;  /* 0x0000000900037224 */ /* 0x000fe400078e02ff */
[----:B------:R-:W-:Y:S02]  /*09e0*/  IMAD.SHL.U32 R0, R7, 0x100, RZ ;  /* 0x0000010007007824 */ /* 0x000fe400078e00ff */
[----:B------:R-:W-:Y:S02]  /*09f0*/  IMAD R5, R8, R2, R5 ;  /* 0x0000000208057224 */ /* 0x000fe400078e0205 */
[----:B------:R-:W-:Y:S02]  /*0a00*/  VIADD R13, R0, 0x1 ;  /* 0x00000001000d7836 */ /* 0x000fe40000000000 */
[----:B------:R-:W-:Y:S01]  /*0a10*/  IMAD.SHL.U32 R2, R4, 0x200000, RZ ;  /* 0x0020000004027824 */ /* 0x000fe200078e00ff */
[----:B------:R-:W-:Y:S01]  /*0a20*/  ISETP.GT.U32.AND P0, PT, R8, R5, PT ;  /* 0x000000050800720c */ /* 0x000fe20003f04070 */
[----:B------:R-:W-:Y:S01]  /*0a30*/  IMAD.HI.U32 R10, R11, R3, R10 ;  /* 0x000000030b0a7227 */ /* 0x000fe200078e000a */
[----:B------:R-:W-:-:S02]  /*0a40*/  IABS R6, R13 ;  /* 0x0000000d00067213 */ /* 0x000fc40000000000 */
[----:B------:R-:W-:Y:S01]  /*0a50*/  LOP3.LUT R2, R2, 0x600000, RZ, 0xc0, !PT ;  /* 0x0060000002027812 */ /* 0x000fe200078ec0ff */
[C---:B------:R-:W-:Y:S01]  /*0a60*/  VIADD R15, R0.reuse, 0x2 ;  /* 0x00000002000f7836 */ /* 0x040fe20000000000 */
[----:B------:R-:W-:Y:S01]  /*0a70*/  ISETP.GE.AND P2, PT, R13, RZ, PT ;  /* 0x000000ff0d00720c */ /* 0x000fe20003f46270 */
[----:B------:R-:W-:Y:S01]  /*0a80*/  VIADD R17, R0, 0x3 ;  /* 0x0000000300117836 */ /* 0x000fe20000000000 */
[----:B------:R-:W-:Y:S01]  /*0a90*/  R2UR UR11, R2 ;  /* 0x00000000020b72ca */ /* 0x000fe200000e0000 */
[----:B------:R-:W-:Y:S01]  /*0aa0*/  IMAD.HI.U32 R2, R10, R6, RZ ;  /* 0x000000060a027227 */ /* 0x000fe200078e00ff */
[----:B------:R-:W-:Y:S02]  /*0ab0*/  IABS R7, R15 ;  /* 0x0000000f00077213 */ /* 0x000fe40000000000 */
[----:B------:R-:W-:Y:S01]  /*0ac0*/  IABS R11, R17 ;  /* 0x00000011000b7213 */ /* 0x000fe20000000000 */
[----:B------:R-:W-:Y:S01]  /*0ad0*/  IMAD.MOV R2, RZ, RZ, -R2 ;  /* 0x000000ffff027224 */ /* 0x000fe200078e0a02 */
[----:B--2---:R-:W-:Y:S01]  /*0ae0*/  R2UR UR7, R12 ;  /* 0x000000000c0772ca */ /* 0x004fe200000e0000 */
[----:B------:R-:W-:Y:S01]  /*0af0*/  @!P0 IMAD.IADD R5, R5, 0x1, -R8 ;  /* 0x0000000105058824 */ /* 0x000fe200078e0a08 */
[----:B------:R-:W-:Y:S01]  /*0b00*/  ISETP.GE.AND P3, PT, R17, RZ, PT ;  /* 0x000000ff1100720c */ /* 0x000fe20003f66270 */
[----:B------:R-:W-:Y:S01]  /*0b10*/  IMAD R2, R9, R2, R6 ;  /* 0x0000000209027224 */ /* 0x000fe200078e0206 */
[----:B------:R-:W-:Y:S01]  /*0b20*/  ISETP.GE.AND P0, PT, R15, RZ, PT ;  /* 0x000000ff0f00720c */ /* 0x000fe20003f06270 */
[----:B------:R-:W-:Y:S01]  /*0b30*/  IMAD.HI.U32 R3, R10, R7, RZ ;  /* 0x000000070a037227 */ /* 0x000fe200078e00ff */
[----:B------:R-:W-:-:S02]  /*0b40*/  ISETP.GT.U32.AND P1, PT, R8, R5, PT ;  /* 0x000000050800720c */ /* 0x000fc40003f24070 */
[----:B------:R-:W-:Y:S01]  /*0b50*/  ISETP.GT.U32.AND P6, PT, R9, R2, PT ;  /* 0x000000020900720c */ /* 0x000fe20003fc4070 */
[----:B------:R-:W-:-:S04]  /*0b60*/  IMAD.HI.U32 R4, R10, R11, RZ ;  /* 0x0000000b0a047227 */ /* 0x000fc800078e00ff */
[----:B------:R-:W-:Y:S02]  /*0b70*/  IMAD.MOV R12, RZ, RZ, -R3 ;  /* 0x000000ffff0c7224 */ /* 0x000fe400078e0a03 */
[----:B------:R-:W-:Y:S02]  /*0b80*/  IMAD.MOV R14, RZ, RZ, -R4 ;  /* 0x000000ffff0e7224 */ /* 0x000fe400078e0a04 */
[C---:B------:R-:W-:Y:S02]  /*0b90*/  IMAD R4, R9.reuse, R12, R7 ;  /* 0x0000000c09047224 */ /* 0x040fe400078e0207 */
[----:B------:R-:W-:Y:S02]  /*0ba0*/  IMAD R6, R9, R14, R11 ;  /* 0x0000000e09067224 */ /* 0x000fe400078e020b */
[----:B------:R-:W-:Y:S01]  /*0bb0*/  @!P1 IMAD.IADD R5, R5, 0x1, -R8 ;  /* 0x0000000105059824 */ /* 0x000fe200078e0a08 */
[C---:B------:R-:W-:Y:S01]  /*0bc0*/  ISETP.GT.U32.AND P4, PT, R9.reuse, R4, PT ;  /* 0x000000040900720c */ /* 0x040fe20003f84070 */
[----:B------:R-:W-:Y:S01]  /*0bd0*/  @!P6 IMAD.IADD R2, R2, 0x1, -R9 ;  /* 0x000000010202e824 */ /* 0x000fe200078e0a09 */
[----:B------:R-:W-:Y:S01]  /*0be0*/  ISETP.NE.AND P1, PT, R16, RZ, PT ;  /* 0x000000ff1000720c */ /* 0x000fe20003f25270 */
[----:B------:R-:W-:Y:S01]  /*0bf0*/  @!P5 IMAD.MOV R5, RZ, RZ, -R5 ;  /* 0x000000ffff05d224 */ /* 0x000fe200078e0a05 */
[C---:B------:R-:W-:Y:S01]  /*0c00*/  ISETP.GT.U32.AND P5, PT, R9.reuse, R6, PT ;  /* 0x000000060900720c */ /* 0x040fe20003fa4070 */
[C---:B------:R-:W-:Y:S01]  /*0c10*/  VIADD R11, R0.reuse, 0x4 ;  /* 0x00000004000b7836 */ /* 0x040fe20000000000 */
[----:B------:R-:W-:Y:S01]  /*0c20*/  ISETP.GT.U32.AND P6, PT, R9, R2, PT ;  /* 0x000000020900720c */ /* 0x000fe20003fc4070 */
[----:B------:R-:W-:-:S02]  /*0c30*/  VIADD R13, R0, 0x5 ;  /* 0x00000005000d7836 */ /* 0x000fc40000000000 */
[C---:B------:R-:W-:Y:S01]  /*0c40*/  VIADD R17, R0.reuse, 0x6 ;  /* 0x0000000600117836 */ /* 0x040fe20000000000 */
[----:B------:R-:W-:Y:S01]  /*0c50*/  IABS R8, R11 ;  /* 0x0000000b00087213 */ /* 0x000fe20000000000 */
[----:B------:R-:W-:Y:S01]  /*0c60*/  VIADD R19, R0, 0x8 ;  /* 0x0000000800137836 */ /* 0x000fe20000000000 */
[----:B------:R-:W-:Y:S01]  /*0c70*/  IABS R12, R13 ;  /* 0x0000000d000c7213 */ /* 0x000fe20000000000 */
[--C-:B------:R-:W-:Y:S01]  /*0c80*/  @!P4 IMAD.IADD R4, R4, 0x1, -R9.reuse ;  /* 0x000000010404c824 */ /* 0x100fe200078e0a09 */
[----:B------:R-:W-:Y:S01]  /*0c90*/  IABS R14, R17 ;  /* 0x00000011000e7213 */ /* 0x000fe20000000000 */
[----:B------:R-:W-:Y:S01]  /*0ca0*/  IMAD.HI.U32 R3, R10, R8, RZ ;  /* 0x000000080a037227 */ /* 0x000fe200078e00ff */
[----:B------:R-:W-:Y:S02]  /*0cb0*/  @!P1 LOP3.LUT R5, RZ, R16, RZ, 0x33, !PT ;  /* 0x00000010ff059212 */ /* 0x000fe400078e33ff */
[----:B------:R-:W-:Y:S01]  /*0cc0*/  ISETP.GE.AND P1, PT, R11, RZ, PT ;  /* 0x000000ff0b00720c */ /* 0x000fe20003f26270 */
[----:B------:R-:W-:Y:S01]  /*0cd0*/  @!P5 IMAD.IADD R6, R6, 0x1, -R9 ;  /* 0x000000010606d824 */ /* 0x000fe200078e0a09 */
[----:B------:R-:W-:Y:S01]  /*0ce0*/  ISETP.GT.U32.AND P5, PT, R9, R4, PT ;  /* 0x000000040900720c */ /* 0x000fe20003fa4070 */
[----:B------:R-:W-:Y:S01]  /*0cf0*/  IMAD.HI.U32 R7, R10, R12, RZ ;  /* 0x0000000c0a077227 */ /* 0x000fe200078e00ff */
[----:B------:R-:W-:-:S03]  /*0d00*/  ISETP.GE.AND P4, PT, R13, RZ, PT ;  /* 0x000000ff0d00720c */ /* 0x000fc60003f86270 */
[----:B------:R-:W-:Y:S02]  /*0d10*/  IMAD.MOV R11, RZ, RZ, -R3 ;  /* 0x000000ffff0b7224 */ /* 0x000fe400078e0a03 */
[----:B------:R-:W-:Y:S01]  /*0d20*/  @!P6 IMAD.IADD R2, R2, 0x1, -R9 ;  /* 0x000000010202e824 */ /* 0x000fe200078e0a09 */
[C---:B------:R-:W-:Y:S01]  /*0d30*/  ISETP.GT.U32.AND P6, PT, R9.reuse, R6, PT ;  /* 0x000000060900720c */ /* 0x040fe20003fc4070 */
[----:B------:R-:W-:Y:S02]  /*0d40*/  IMAD.MOV R7, RZ, RZ, -R7 ;  /* 0x000000ffff077224 */ /* 0x000fe400078e0a07 */
[C---:B------:R-:W-:Y:S01]  /*0d50*/  IMAD R8, R9.reuse, R11, R8 ;  /* 0x0000000b09087224 */ /* 0x040fe200078e0208 */
[----:B------:R-:W-:Y:S01]  /*0d60*/  IABS R11, R19 ;  /* 0x00000013000b7213 */ /* 0x000fe20000000000 */
[----:B------:R-:W-:Y:S02]  /*0d70*/  IMAD.MOV.U32 R15, RZ, RZ, R2 ;  /* 0x000000ffff0f7224 */ /* 0x000fe400078e0002 */
[----:B------:R-:W-:-:S02]  /*0d80*/  IMAD R12, R9, R7, R12 ;  /* 0x00000007090c7224 */ /* 0x000fc400078e020c */
[----:B------:R-:W-:Y:S01]  /*0d90*/  @!P2 IMAD.MOV R15, RZ, RZ, -R15 ;  /* 0x000000ffff0fa224 */ /* 0x000fe200078e0a0f */
[----:B------:R-:W-:Y:S01]  /*0da0*/  ISETP.GT.U32.AND P2, PT, R9, R8, PT ;  /* 0x000000080900720c */ /* 0x000fe20003f44070 */
[----:B------:R-:W-:-:S03]  /*0db0*/  IMAD.HI.U32 R3, R10, R14, RZ ;  /* 0x0000000e0a037227 */ /* 0x000fc600078e00ff */
[----:B------:R0:W-:Y:S01]  /*0dc0*/  STL [R1+0x248], R15 ;  /* 0x0002480f01007387 */ /* 0x0001e20000100800 */
[----:B------:R-:W-:Y:S01]  /*0dd0*/  @!P5 IMAD.IADD R4, R4, 0x1, -R9 ;  /* 0x000000010404d824 */ /* 0x000fe200078e0a09 */
[C---:B------:R-:W-:Y:S01]  /*0de0*/  ISETP.GT.U32.AND P5, PT, R9.reuse, R12, PT ;  /* 0x0000000c0900720c */ /* 0x040fe20003fa4070 */
[----:B------:R-:W-:Y:S02]  /*0df0*/  IMAD.MOV R3, RZ, RZ, -R3 ;  /* 0x000000ffff037224 */ /* 0x000fe400078e0a03 */
[----:B------:R-:W-:Y:S02]  /*0e00*/  VIADD R16, R0, 0x7 ;  /* 0x0000000700107836 */ /* 0x000fe40000000000 */
[C---:B------:R-:W-:Y:S02]  /*0e10*/  IMAD R14, R9.reuse, R3, R14 ;  /* 0x00000003090e7224 */ /* 0x040fe400078e020e */
[--C-:B------:R-:W-:Y:S01]  /*0e20*/  @!P2 IMAD.IADD R8, R8, 0x1, -R9.reuse ;  /* 0x000000010808a824 */ /* 0x100fe200078e0a09 */
[----:B------:R-:W-:Y:S01]  /*0e30*/  IABS R7, R16 ;  /* 0x0000001000077213 */ /* 0x000fe20000000000 */
[--C-:B------:R-:W-:Y:S01]  /*0e40*/  @!P6 IMAD.IADD R6, R6, 0x1, -R9.reuse ;  /* 0x000000010606e824 */ /* 0x100fe200078e0a09 */
[----:B------:R-:W-:Y:S01]  /*0e50*/  ISETP.GT.U32.AND P6, PT, R9, R14, PT ;  /* 0x0000000e0900720c */ /* 0x000fe20003fc4070 */
[----:B------:R-:W-:Y:S01]  /*0e60*/  VIADD R20, R0, 0x9 ;  /* 0x0000000900147836 */ /* 0x000fe20000000000 */
[----:B------:R-:W-:Y:S01]  /*0e70*/  ISETP.GE.AND P2, PT, R17, RZ, PT ;  /* 0x000000ff1100720c */ /* 0x000fe20003f46270 */
[----:B------:R-:W-:Y:S01]  /*0e80*/  @!P5 IMAD.IADD R12, R12, 0x1, -R9 ;  /* 0x000000010c0cd824 */ /* 0x000fe200078e0a09 */
[----:B------:R-:W-:Y:S01]  /*0e90*/  ISETP.GT.U32.AND P5, PT, R9, R8, PT ;  /* 0x000000080900720c */ /* 0x000fe20003fa4070 */
[----:B------:R-:W-:Y:S01]  /*0ea0*/  IMAD.HI.U32 R2, R10, R7, RZ ;  /* 0x000000070a027227 */ /* 0x000fe200078e00ff */
[----:B------:R-:W-:-:S03]  /*0eb0*/  IABS R13, R20 ;  /* 0x00000014000d7213 */ /* 0x000fc60000000000 */
[----:B------:R-:W-:Y:S02]  /*0ec0*/  IMAD.MOV R2, RZ, RZ, -R2 ;  /* 0x000000ffff027224 */ /* 0x000fe400078e0a02 */
[----:B------:R-:W-:Y:S02]  /*0ed0*/  VIADD R21, R0, 0xa ;  /* 0x0000000a00157836 */ /* 0x000fe40000000000 */
[C---:B------:R-:W-:Y:S02]  /*0ee0*/  IMAD R2, R9.reuse, R2, R7 ;  /* 0x0000000209027224 */ /* 0x040fe400078e0207 */
[----:B------:R-:W-:Y:S01]  /*0ef0*/  @!P6 IMAD.IADD R14, R14, 0x1, -R9 ;  /* 0x000000010e0ee824 */ /* 0x000fe200078e0a09 */
[----:B------:R-:W-:Y:S01]  /*0f00*/  ISETP.GT.U32.AND P6, PT, R9, R12, PT ;  /* 0x0000000c0900720c */ /* 0x000fe20003fc4070 */
[----:B------:R-:W-:Y:S01]  /*0f10*/  IMAD.HI.U32 R3, R10, R11, RZ ;  /* 0x0000000b0a037227 */ /* 0x000fe200078e00ff */
[----:B0-----:R-:W-:-:S03]  /*0f20*/  IABS R15, R21 ;  /* 0x00000015000f7213 */ /* 0x001fc60000000000 */
[----:B------:R-:W-:Y:S01]  /*0f30*/  @!P5 IMAD.IADD R8, R8, 0x1, -R9 ;  /* 0x000000010808d824 */ /* 0x000fe200078e0a09 */
[C---:B------:R-:W-:Y:S01]  /*0f40*/  ISETP.GT.U32.AND P5, PT, R9.reuse, R2, PT ;  /* 0x000000020900720c */ /* 0x040fe20003fa4070 */
[----:B------:R-:W-:Y:S02]  /*0f50*/  IMAD.MOV.U32 R22, RZ, RZ, R4 ;  /* 0x000000ffff167224 */ /* 0x000fe400078e0004 */
[----:B------:R-:W-:Y:S02]  /*0f60*/  IMAD.MOV R4, RZ, RZ, -R3 ;  /* 0x000000ffff047224 */ /* 0x000fe400078e0a03 */
[----:B------:R-:W-:Y:S02]  /*0f70*/  IMAD.MOV.U32 R18, RZ, RZ, R6 ;  /* 0x000000ffff127224 */ /* 0x000fe400078e0006 */
[----:B------:R-:W-:Y:S01]  /*0f80*/  @!P0 IMAD.MOV R22, RZ, RZ, -R22 ;  /* 0x000000ffff168224 */ /* 0x000fe200078e0a16 */
[C---:B------:R-:W-:Y:S01]  /*0f90*/  ISETP.GT.U32.AND P0, PT, R9.reuse, R14, PT ;  /* 0x0000000e0900720c */ /* 0x040fe20003f04070 */
[----:B------:R-:W-:Y:S01]  /*0fa0*/  @!P3 IMAD.MOV R18, RZ, RZ, -R18 ;  /* 0x000000ffff12b224 */ /* 0x000fe200078e0a12 */
[----:B------:R-:W-:Y:S01]  /*0fb0*/  ISETP.GE.AND P3, PT, R16, RZ, PT ;  /* 0x000000ff1000720c */ /* 0x000fe20003f66270 */
[----:B------:R-:W-:Y:S01]  /*0fc0*/  IMAD R4, R9, R4, R11 ;  /* 0x0000000409047224 */ /* 0x000fe200078e020b */
[----:B------:R-:W-:Y:S01]  /*0fd0*/  STL [R1+0x244], R22 ;  /* 0x0002441601007387 */ /* 0x000fe20000100800 */
[----:B------:R-:W-:-:S03]  /*0fe0*/  IMAD.HI.U32 R3, R10, R13, RZ ;  /* 0x0000000d0a037227 */ /* 0x000fc600078e00ff */
[----:B------:R0:W-:Y:S01]  /*0ff0*/  STL [R1+0x240], R18 ;  /* 0x0002401201007387 */ /* 0x0001e20000100800 */
[----:B------:R-:W-:-:S04]  /*1000*/  IMAD.HI.U32 R6, R10, R15, RZ ;  /* 0x0000000f0a067227 */ /* 0x000fc800078e00ff */
[----:B------:R-:W-:Y:S01]  /*1010*/  @!P6 IMAD.IADD R12, R12, 0x1, -R9 ;  /* 0x000000010c0ce824 */ /* 0x000fe200078e0a09 */
[C---:B------:R-:W-:Y:S01]  /*1020*/  ISETP.GT.U32.AND P6, PT, R9.reuse, R4, PT ;  /* 0x000000040900720c */ /* 0x040fe20003fc4070 */
[----:B------:R-:W-:Y:S02]  /*1030*/  IMAD.MOV R16, RZ, RZ, -R3 ;  /* 0x000000ffff107224 */ /* 0x000fe400078e0a03 */
[----:B------:R-:W-:Y:S02]  /*1040*/  @!P5 IMAD.IADD R2, R2, 0x1, -R9 ;  /* 0x000000010202d824 */ /* 0x000fe400078e0a09 */
[----:B0-----:R-:W-:Y:S02]  /*1050*/  IMAD.MOV R18, RZ, RZ, -R6 ;  /* 0x000000ffff127224 */ /* 0x001fe400078e0a06 */
[----:B------:R-:W-:Y:S02]  /*1060*/  IMAD.MOV.U32 R22, RZ, RZ, R8 ;  /* 0x000000ffff167224 */ /* 0x000fe400078e0008 */
[----:B------:R-:W-:-:S02]  /*1070*/  IMAD R6, R9, R16, R13 ;  /* 0x0000001009067224 */ /* 0x000fc400078e020d */
[C---:B------:R-:W-:Y:S02]  /*1080*/  IMAD R16, R9.reuse, R18, R15 ;  /* 0x0000001209107224 */ /* 0x040fe400078e020f */
[----:B------:R-:W-:Y:S01]  /*1090*/  @!P1 IMAD.MOV R22, RZ, RZ, -R22 ;  /* 0x000000ffff169224 */ /* 0x000fe200078e0a16 */
[C---:B------:R-:W-:Y:S01]  /*10a0*/  ISETP.GT.U32.AND P1, PT, R9.reuse, R2, PT ;  /* 0x000000020900720c */ /* 0x040fe20003f24070 */
[----:B------:R-:W-:Y:S01]  /*10b0*/  VIADD R17, R0, 0xb ;  /* 0x0000000b00117836 */ /* 0x000fe20000000000 */
[C---:B------:R-:W-:Y:S01]  /*10c0*/  ISETP.GT.U32.AND P5, PT, R9.reuse, R6, PT ;  /* 0x000000060900720c */ /* 0x040fe20003fa4070 */
[----:B------:R-:W-:Y:S01]  /*10d0*/  @!P4 IMAD.MOV R12, RZ, RZ, -R12 ;  /* 0x000000ffff0cc224 */ /* 0x000fe200078e0a0c */
[C---:B------:R-:W-:Y:S01]  /*10e0*/  ISETP.GT.U32.AND P4, PT, R9.reuse, R16, PT ;  /* 0x000000100900720c */ /* 0x040fe20003f84070 */
[--C-:B------:R-:W-:Y:S01]  /*10f0*/  @!P6 IMAD.IADD R4, R4, 0x1, -R9.reuse ;  /* 0x000000010404e824 */ /* 0x100fe200078e0a09 */
[----:B------:R-:W-:Y:S01]  /*1100*/  IABS R7, R17 ;  /* 0x0000001100077213 */ /* 0x000fe20000000000 */
[----:B------:R-:W-:Y:S01]  /*1110*/  VIADD R13, R0, 0xc ;  /* 0x0000000c000d7836 */ /* 0x000fe20000000000 */
[----:B------:R-:W-:Y:S01]  /*1120*/  STL [R1+0x23c], R22 ;  /* 0x00023c1601007387 */ /* 0x000fe20000100800 */
[----:B------:R-:W-:Y:S01]  /*1130*/  @!P0 IMAD.IADD R14, R14, 0x1, -R9 ;  /* 0x000000010e0e8824 */ /* 0x000fe200078e0a09 */
[----:B------:R-:W-:Y:S01]  /*1140*/  ISETP.GT.U32.AND P6, PT, R9, R4, PT ;  /* 0x000000040900720c */ /* 0x000fe20003fc4070 */
[----:B------:R-:W-:Y:S01]  /*1150*/  IMAD.HI.U32 R3, R10, R7, RZ ;  /* 0x000000070a037227 */ /* 0x000fe200078e00ff */
[----:B------:R0:W-:Y:S01]  /*1160*/  STL [R1+0x268], R12 ;  /* 0x0002680c01007387 */ /* 0x0001e20000100800 */
[----:B------:R-:W-:-:S02]  /*1170*/  IABS R11, R13 ;  /* 0x0000000d000b7213 */ /* 0x000fc40000000000 */
[----:B------:R-:W-:Y:S01]  /*1180*/  @!P1 IMAD.IADD R2, R2, 0x1, -R9 ;  /* 0x0000000102029824 */ /* 0x000fe200078e0a09 */
[----:B------:R-:W-:Y:S01]  /*1190*/  ISETP.GE.AND P0, PT, R19, RZ, PT ;  /* 0x000000ff1300720c */ /* 0x000fe20003f06270 */
[----:B------:R-:W-:Y:S01]  /*11a0*/  IMAD.MOV R8, RZ, RZ, -R3 ;  /* 0x000000ffff087224 */ /* 0x000fe200078e0a03 */
[----:B------:R-:W-:Y:S01]  /*11b0*/  ISETP.GE.AND P1, PT, R21, RZ, PT ;  /* 0x000000ff1500720c */ /* 0x000fe20003f26270 */
[----:B------:R-:W-:Y:S01]  /*11c0*/  @!P4 IMAD.IADD R16, R16, 0x1, -R9 ;  /* 0x000000011010c824 */ /* 0x000fe200078e0a09 */
[----:B------:R-:W-:Y:S01]  /*11d0*/  ISETP.GE.AND P4, PT, R17, RZ, PT ;  /* 0x000000ff1100720c */ /* 0x000fe20003f86270 */
[----:B------:R-:W-:Y:S02]  /*11e0*/  IMAD R8, R9, R8, R7 ;  /* 0x0000000809087224 */ /* 0x000fe400078e0207 */
[----:B0-----:R-:W-:Y:S02]  /*11f0*/  IMAD.MOV.U32 R12, RZ, RZ, R2 ;  /* 0x000000ffff0c7224 */ /* 0x001fe400078e0002 */
[----:B------:R-:W-:-:S04]  /*1200*/  IMAD.HI.U32 R3, R10, R11, RZ ;  /* 0x0000000b0a037227 */ /* 0x000fc800078e00ff */
[----:B------:R-:W-:Y:S01]  /*1210*/  @!P3 IMAD.MOV R12, RZ, RZ, -R12 ;  /* 0x000000ffff0cb224 */ /* 0x000fe200078e0a0c */
[C---:B------:R-:W-:Y:S01]  /*1220*/  ISETP.GT.U32.AND P3, PT, R9.reuse, R16, PT ;  /* 0x000000100900720c */ /* 0x040fe20003f64070 */
[--C-:B------:R-:W-:Y:S01]  /*1230*/  @!P6 IMAD.IADD R4, R4, 0x1, -R9.reuse ;  /* 0x000000010404e824 */ /* 0x100fe200078e0a09 */
[C---:B------:R-:W-:Y:S01]  /*1240*/  ISETP.GT.U32.AND P6, PT, R9.reuse, R8, PT ;  /* 0x000000080900720c */ /* 0x040fe20003fc4070 */
[----:B------:R-:W-:Y:S02]  /*1250*/  @!P5 IMAD.IADD R6, R6, 0x1, -R9 ;  /* 0x000000010606d824 */ /* 0x000fe400078e0a09 */
[----:B------:R-:W-:Y:S02]  /*1260*/  IMAD.MOV R2, RZ, RZ, -R3 ;  /* 0x000000ffff027224 */ /* 0x000fe400078e0a03 */
[----:B------:R-:W-:Y:S01]  /*1270*/  @!P2 IMAD.MOV R14, RZ, RZ, -R14 ;  /* 0x000000ffff0ea224 */ /* 0x000fe200078e0a0e */
[C---:B------:R-:W-:Y:S01]  /*1280*/  ISETP.GT.U32.AND P5, PT, R9.reuse, R6, PT ;  /* 0x000000060900720c */ /* 0x040fe20003fa4070 */
[C---:B------:R-:W-:Y:S01]  /*1290*/  IMAD R2, R9.reuse, R2, R11 ;  /* 0x0000000209027224 */ /* 0x040fe200078e020b */
[----:B------:R-:W-:Y:S01]  /*12a0*/  ISETP.GE.AND P2, PT, R20, RZ, PT ;  /* 0x000000ff1400720c */ /* 0x000fe20003f46270 */
[----:B------:R-:W-:Y:S01]  /*12b0*/  @!P0 IMAD.MOV R4, RZ, RZ, -R4 ;  /* 0x000000ffff048224 */ /* 0x000fe200078e0a04 */
[----:B------:R-:W-:Y:S01]  /*12c0*/  STL [R1+0x26c], R14 ;  /* 0x00026c0e01007387 */ /* 0x000fe20000100800 */
[--C-:B------:R-:W-:Y:S01]  /*12d0*/  @!P3 IMAD.IADD R16, R16, 0x1, -R9.reuse ;  /* 0x000000011010b824 */ /* 0x100fe200078e0a09 */
[----:B------:R-:W-:Y:S01]  /*12e0*/  ISETP.GT.U32.AND P3, PT, R9, R2, PT ;  /* 0x000000020900720c */ /* 0x000fe20003f64070 */
[----:B------:R-:W-:Y:S01]  /*12f0*/  @!P6 IMAD.IADD R8, R8, 0x1, -R9 ;  /* 0x000000010808e824 */ /* 0x000fe200078e0a09 */
[----:B------:R-:W-:Y:S01]  /*1300*/  STL [R1+0x270], R12 ;  /* 0x0002700c01007387 */ /* 0x000fe20000100800 */
[----:B------:R-:W-:-:S02]  /*1310*/  VIADD R3, R0, 0xd ;  /* 0x0000000d00037836 */ /* 0x000fc40000000000 */
[----:B------:R-:W-:Y:S01]  /*1320*/  VIADD R7, R0, 0xe ;  /* 0x0000000e00077836 */ /* 0x000fe20000000000 */
[----:B------:R-:W-:Y:S01]  /*1330*/  ISETP.GT.U32.AND P6, PT, R9, R8, PT ;  /* 0x000000080900720c */ /* 0x000fe20003fc4070 */
[--C-:B------:R-:W-:Y:S01]  /*1340*/  @!P5 IMAD.IADD R6, R6, 0x1, -R9.reuse ;  /* 0x000000010606d824 */ /* 0x100fe200078e0a09 */
[----:B------:R-:W-:Y:S01]  /*1350*/  ISETP.GE.AND P5, PT, R13, RZ, PT ;  /* 0x000000ff0d00720c */ /* 0x000fe20003fa6270 */
[----:B------:R0:W-:Y:S01]  /*1360*/  STL [R1+0x238], R4 ;  /* 0x0002380401007387 */ /* 0x0001e20000100800 */
[----:B------:R-:W-:Y:S01]  /*1370*/  IMAD.MOV.U32 R13, RZ, RZ, R16 ;  /* 0x000000ffff0d7224 */ /* 0x000fe200078e0010 */
[----:B------:R-:W-:Y:S01]  /*1380*/  ISETP.GE.AND P0, PT, R3, RZ, PT ;  /* 0x000000ff0300720c */ /* 0x000fe20003f06270 */
[----:B------:R-:W-:Y:S01]  /*1390*/  @!P2 IMAD.MOV R6, RZ, RZ, -R6 ;  /* 0x000000ffff06a224 */ /* 0x000fe200078e0a06 */
[----:B------:R-:W-:Y:S01]  /*13a0*/  ISETP.GE.AND P2, PT, R7, RZ, PT ;  /* 0x000000ff0700720c */ /* 0x000fe20003f46270 */
[----:B------:R-:W-:Y:S01]  /*13b0*/  VIADD R11, R0, 0xf ;  /* 0x0000000f000b7836 */ /* 0x000fe20000000000 */
[----:B------:R-:W-:Y:S01]  /*13c0*/  IABS R7, R7 ;  /* 0x0000000700077213 */ /* 0x000fe20000000000 */
[----:B------:R-:W-:Y:S01]  /*13d0*/  @!P3 IMAD.IADD R2, R2, 0x1, -R9 ;  /* 0x000000010202b824 */ /* 0x000fe200078e0a09 */
[----:B------:R1:W-:Y:S01]  /*13e0*/  STL [R1+0x234], R6 ;  /* 0x0002340601007387 */ /* 0x0003e20000100800 */
[----:B------:R-:W-:Y:S01]  /*13f0*/  @!P1 IMAD.MOV R13, RZ, RZ, -R13 ;  /* 0x000000ffff0d9224 */ /* 0x000fe200078e0a0d */
[----:B0-----:R-:W-:Y:S01]  /*1400*/  IABS R4, R3 ;  /* 0x0000000300047213 */ /* 0x001fe20000000000 */
[----:B------:R-:W-:Y:S01]  /*1410*/  VIADD R12, R0, 0x10 ;  /* 0x00000010000c7836 */ /* 0x000fe20000000000 */
[----:B------:R-:W-:Y:S01]  /*1420*/  ISETP.GT.U32.AND P3, PT, R9, R2, PT ;  /* 0x000000020900720c */ /* 0x000fe20003f64070 */
[----:B------:R-:W-:Y:S01]  /*1430*/  @!P6 IMAD.IADD R8, R8, 0x1, -R9 ;  /* 0x000000010808e824 */ /* 0x000fe200078e0a09 */
[----:B------:R-:W-:Y:S01]  /*1440*/  ISETP.GE.AND P1, PT, R11, RZ, PT ;  /* 0x000000ff0b00720c */ /* 0x000fe20003f26270 */
[----:B------:R-:W-:Y:S01]  /*1450*/  IMAD.HI.U32 R3, R10, R4, RZ ;  /* 0x000000040a037227 */ /* 0x000fe200078e00ff */
[----:B------:R0:W-:Y:S01]  /*1460*/  STL [R1+0x230], R13 ;  /* 0x0002300d01007387 */ /* 0x0001e20000100800 */
[----:B------:R-:W-:-:S02]  /*1470*/  ISETP.GE.AND P6, PT, R12, RZ, PT ;  /* 0x000000ff0c00720c */ /* 0x000fc40003fc6270 */
[----:B-1----:R-:W-:Y:S01]  /*1480*/  IABS R6, R11 ;  /* 0x0000000b00067213 */ /* 0x002fe20000000000 */
[----:B------:R-:W-:Y:S02]  /*1490*/  IMAD.MOV.U32 R11, RZ, RZ, R7 ;  /* 0x000000ffff0b7224 */ /* 0x000fe400078e0007 */
[----:B------:R-:W-:Y:S02]  /*14a0*/  IMAD.MOV R7, RZ, RZ, -R3 ;  /* 0x000000ffff077224 */ /* 0x000fe400078e0a03 */
[----:B------:R-:W-:Y:S01]  /*14b0*/  IMAD.HI.U32 R3, R10, R11, RZ ;  /* 0x0000000b0a037227 */ /* 0x000fe200078e00ff */
[----:B0-----:R-:W-:-:S03]  /*14c0*/  IABS R13, R12 ;  /* 0x0000000c000d7213 */ /* 0x001fc60000000000 */
[----:B------:R-:W-:Y:S02]  /*14d0*/  IMAD.MOV.U32 R12, RZ, RZ, R6 ;  /* 0x000000ffff0c7224 */ /* 0x000fe400078e0006 */
[----:B------:R-:W-:Y:S02]  /*14e0*/  IMAD R4, R9, R7, R4 ;  /* 0x0000000709047224 */ /* 0x000fe400078e0204 */
[----:B------:R-:W-:Y:S02]  /*14f0*/  IMAD.MOV.U32 R14, RZ, RZ, R8 ;  /* 0x000000ffff0e7224 */ /* 0x000fe400078e0008 */
[----:B------:R-:W-:-:S04]  /*1500*/  IMAD.HI.U32 R6, R10, R12, RZ ;  /* 0x0000000c0a067227 */ /* 0x000fc800078e00ff */
[----:B------:R-:W-:Y:S02]  /*1510*/  IMAD.MOV R8, RZ, RZ, -R3 ;  /* 0x000000ffff087224 */ /* 0x000fe400078e0a03 */
[----:B------:R-:W-:Y:S01]  /*1520*/  @!P4 IMAD.MOV R14, RZ, RZ, -R14 ;  /* 0x000000ffff0ec224 */ /* 0x000fe200078e0a0e */
[C---:B------:R-:W-:Y:S01]  /*1530*/  ISETP.GT.U32.AND P4, PT, R9.reuse, R4, PT ;  /* 0x000000040900720c */ /* 0x040fe20003f84070 */
[----:B------:R-:W-:Y:S02]  /*1540*/  IMAD.MOV R7, RZ, RZ, -R6 ;  /* 0x000000ffff077224 */ /* 0x000fe400078e0a06 */
[----:B------:R-:W-:Y:S01]  /*1550*/  @!P3 IMAD.IADD R2, R2, 0x1, -R9 ;  /* 0x000000010202b824 */ /* 0x000fe200078e0a09 */
[----:B------:R0:W-:Y:S01]  /*1560*/  STL [R1+0x22c], R14 ;  /* 0x00022c0e01007387 */ /* 0x0001e20000100800 */
[C---:B------:R-:W-:Y:S02]  /*1570*/  IMAD R6, R9.reuse, R8, R11 ;  /* 0x0000000809067224 */ /* 0x040fe400078e020b */
[----:B------:R-:W-:-:S02]  /*1580*/  IMAD R8, R9, R7, R12 ;  /* 0x0000000709087224 */ /* 0x000fc400078e020c */
[----:B------:R-:W-:Y:S01]  /*1590*/  IMAD.MOV.U32 R16, RZ, RZ, R2 ;  /* 0x000000ffff107224 */ /* 0x000fe200078e0002 */
[----:B------:R-:W-:Y:S01]  /*15a0*/  ISETP.GT.U32.AND P3, PT, R9, R6, PT ;  /* 0x000000060900720c */ /* 0x000fe20003f64070 */
[----:B------:R-:W-:-:S04]  /*15b0*/  IMAD.HI.U32 R3, R10, R13, RZ ;  /* 0x0000000d0a037227 */ /* 0x000fc800078e00ff */
[----:B------:R-:W-:Y:S01]  /*15c0*/  @!P5 IMAD.MOV R16, RZ, RZ, -R16 ;  /* 0x000000ffff10d224 */ /* 0x000fe200078e0a10 */
[C---:B------:R-:W-:Y:S01]  /*15d0*/  ISETP.GT.U32.AND P5, PT, R9.reuse, R8, PT ;  /* 0x000000080900720c */ /* 0x040fe20003fa4070 */
[----:B------:R-:W-:Y:S02]  /*15e0*/  @!P4 IMAD.IADD R4, R4, 0x1, -R9 ;  /* 0x000000010404c824 */ /* 0x000fe400078e0a09 */
[----:B0-----:R-:W-:Y:S01]  /*15f0*/  IMAD.MOV R14, RZ, RZ, -R3 ;  /* 0x000000ffff0e7224 */ /* 0x001fe200078e0a03 */
[----:B------:R0:W-:Y:S01]  /*1600*/  STL [R1+0x228], R16 ;  /* 0x0002281001007387 */ /* 0x0001e20000100800 */
[C---:B------:R-:W-:Y:S01]  /*1610*/  VIADD R17, R0.reuse, 0x12 ;  /* 0x0000001200117836 */ /* 0x040fe20000000000 */
[C---:B------:R-:W-:Y:S01]  /*1620*/  ISETP.GT.U32.AND P4, PT, R9.reuse, R4, PT ;  /* 0x000000040900720c */ /* 0x040fe20003f84070 */
[----:B------:R-:W-:Y:S02]  /*1630*/  IMAD R2, R9, R14, R13 ;  /* 0x0000000e09027224 */ /* 0x000fe400078e020d */
[----:B------:R-:W-:Y:S01]  /*1640*/  VIADD R15, R0, 0x11 ;  /* 0x00000011000f7836 */ /* 0x000fe20000000000 */
[----:B------:R-:W-:Y:S01]  /*1650*/  IABS R14, R17 ;  /* 0x00000011000e7213 */ /* 0x000fe20000000000 */
[----:B------:R-:W-:-:S02]  /*1660*/  @!P3 IMAD.IADD R6, R6, 0x1, -R9 ;  /* 0x000000010606b824 */ /* 0x000fc400078e0a09 */
[--C-:B------:R-:W-:Y:S01]  /*1670*/  @!P5 IMAD.IADD R8, R8, 0x1, -R9.reuse ;  /* 0x000000010808d824 */ /* 0x100fe200078e0a09 */
[----:B------:R-:W-:Y:S01]  /*1680*/  IABS R12, R15 ;  /* 0x0000000f000c7213 */ /* 0x000fe20000000000 */
[----:B------:R-:W-:Y:S01]  /*1690*/  IMAD.HI.U32 R7, R10, R14, RZ ;  /* 0x0000000e0a077227 */ /* 0x000fe200078e00ff */
[C---:B------:R-:W-:Y:S02]  /*16a0*/  ISETP.GT.U32.AND P3, PT, R9.reuse, R6, PT ;  /* 0x000000060900720c */ /* 0x040fe40003f64070 */
[C---:B------:R-:W-:Y:S01]  /*16b0*/  ISETP.GT.U32.AND P5, PT, R9.reuse, R8, PT ;  /* 0x000000080900720c */ /* 0x040fe20003fa4070 */
[----:B------:R-:W-:Y:S01]  /*16c0*/  @!P4 IMAD.IADD R4, R4, 0x1, -R9 ;  /* 0x000000010404c824 */ /* 0x000fe200078e0a09 */
[----:B------:R-:W-:Y:S01]  /*16d0*/  ISETP.GT.U32.AND P4, PT, R9, R2, PT ;  /* 0x000000020900720c */ /* 0x000fe20003f84070 */
[----:B------:R-:W-:Y:S02]  /*16e0*/  IMAD.MOV R7, RZ, RZ, -R7 ;  /* 0x000000ffff077224 */ /* 0x000fe400078e0a07 */
[----:B------:R-:W-:-:S04]  /*16f0*/  IMAD.HI.U32 R3, R10, R12, RZ ;  /* 0x0000000c0a037227 */ /* 0x000fc800078e00ff */
[C---:B------:R-:W-:Y:S02]  /*1700*/  IMAD R14, R9.reuse, R7, R14 ;  /* 0x00000007090e7224 */ /* 0x040fe400078e020e */
[----:B------:R-:W-:Y:S02]  /*1710*/  VIADD R19, R0, 0x14 ;  /* 0x0000001400137836 */ /* 0x000fe40000000000 */
[----:B------:R-:W-:Y:S01]  /*1720*/  @!P5 IMAD.IADD R8, R8, 0x1, -R9 ;  /* 0x000000010808d824 */ /* 0x000fe200078e0a09 */
[----:B------:R-:W-:Y:S01]  /*1730*/  ISETP.GT.U32.AND P5, PT, R9, R14, PT ;  /* 0x0000000e0900720c */ /* 0x000fe20003fa4070 */
[----:B------:R-:W-:Y:S01]  /*1740*/  IMAD.MOV R3, RZ, RZ, -R3 ;  /* 0x000000ffff037224 */ /* 0x000fe200078e0a03 */
[----:B------:R-:W-:Y:S01]  /*1750*/  IABS R13, R19 ;  /* 0x00000013000d7213 */ /* 0x000fe20000000000 */
[----:B------:R-:W-:Y:S02]  /*1760*/  VIADD R18, R0, 0x13 ;  /* 0x0000001300127836 */ /* 0x000fe40000000000 */
[----:B0-----:R-:W-:-:S02]  /*1770*/  IMAD.MOV.U32 R16, RZ, RZ, R4 ;  /* 0x000000ffff107224 */ /* 0x001fc400078e0004 */
[--C-:B------:R-:W-:Y:S01]  /*1780*/  @!P4 IMAD.IADD R2, R2, 0x1, -R9.reuse ;  /* 0x000000010202c824 */ /* 0x100fe200078e0a09 */
[----:B------:R-:W-:Y:S01]  /*1790*/  IABS R11, R18 ;  /* 0x00000012000b7213 */ /* 0x000fe20000000000 */
[----:B------:R-:W-:Y:S01]  /*17a0*/  IMAD R12, R9, R3, R12 ;  /* 0x00000003090c7224 */ /* 0x000fe200078e020c */
[----:B------:R-:W-:Y:S01]  /*17b0*/  ISETP.GE.AND P4, PT, R15, RZ, PT ;  /* 0x000000ff0f00720c */ /* 0x000fe20003f86270 */
[----:B------:R-:W-:Y:S02]  /*17c0*/  VIADD R20, R0, 0x15 ;  /* 0x0000001500147836 */ /* 0x000fe40000000000 */
[----:B------:R-:W-:Y:S01]  /*17d0*/  @!P0 IMAD.MOV R16, RZ, RZ, -R16 ;  /* 0x000000ffff108224 */ /* 0x000fe200078e0a10 */
[C---:B------:R-:W-:Y:S01]  /*17e0*/  ISETP.GT.U32.AND P0, PT, R9.reuse, R2, PT ;  /* 0x000000020900720c */ /* 0x040fe20003f04070 */
[----:B------:R-:W-:Y:S01]  /*17f0*/  @!P3 IMAD.IADD R6, R6, 0x1, -R9 ;  /* 0x000000010606b824 */ /* 0x000fe200078e0a09 */
[----:B------:R-:W-:Y:S01]  /*1800*/  ISETP.GT.U32.AND P3, PT, R9, R12, PT ;  /* 0x0000000c0900720c */ /* 0x000fe20003f64070 */
[C---:B------:R-:W-:Y:S01]  /*1810*/  IMAD.HI.U32 R7, R10.reuse, R13, RZ ;  /* 0x0000000d0a077227 */ /* 0x040fe200078e00ff */
[----:B------:R-:W-:Y:S01]  /*1820*/  IABS R15, R20 ;  /* 0x00000014000f7213 */ /* 0x000fe20000000000 */
[----:B------:R0:W-:Y:S02]  /*1830*/  STL [R1+0x274], R16 ;  /* 0x0002741001007387 */ /* 0x0001e40000100800 */
[----:B------:R-:W-:-:S04]  /*1840*/  IMAD.HI.U32 R3, R10, R11, RZ ;  /* 0x0000000b0a037227 */ /* 0x000fc800078e00ff */
[----:B------:R-:W-:Y:S02]  /*1850*/  @!P5 IMAD.IADD R14, R14, 0x1, -R9 ;  /* 0x000000010e0ed824 */ /* 0x000fe400078e0a09 */
[----:B------:R-:W-:Y:S02]  /*1860*/  IMAD.MOV R4, RZ, RZ, -R3 ;  /* 0x000000ffff047224 */ /* 0x000fe400078e0a03 */
[----:B0-----:R-:W-:Y:S01]  /*1870*/  IMAD.MOV R16, RZ, RZ, -R7 ;  /* 0x000000ffff107224 */ /* 0x001fe200078e0a07 */
[C---:B------:R-:W-:Y:S01]  /*1880*/  ISETP.GT.U32.AND P5, PT, R9.reuse, R14, PT ;  /* 0x0000000e0900720c */ /* 0x040fe20003fa4070 */
[----:B------:R-:W-:Y:S02]  /*1890*/  IMAD.MOV.U32 R7, RZ, RZ, R15 ;  /* 0x000000ffff077224 */ /* 0x000fe400078e000f */
[----:B------:R-:W-:Y:S02]  /*18a0*/  IMAD R4, R9, R4, R11 ;  /* 0x0000000409047224 */ /* 0x000fe400078e020b */
[----:B------:R-:W-:-:S04]  /*18b0*/  IMAD.HI.U32 R3, R10, R7, RZ ;  /* 0x000000070a037227 */ /* 0x000fc800078e00ff */
[--C-:B------:R-:W-:Y:S01]  /*18c0*/  @!P0 IMAD.IADD R2, R2, 0x1, -R9.reuse ;  /* 0x0000000102028824 */ /* 0x100fe200078e0a09 */
[----:B------:R-:W-:Y:S01]  /*18d0*/  ISETP.GT.U32.AND P0, PT, R9, R4, PT ;  /* 0x000000040900720c */ /* 0x000fe20003f04070 */
[----:B------:R-:W-:Y:S02]  /*18e0*/  IMAD.MOV.U32 R11, RZ, RZ, R8 ;  /* 0x000000ffff0b7224 */ /* 0x000fe400078e0008 */
[----:B------:R-:W-:Y:S01]  /*18f0*/  @!P3 IMAD.IADD R12, R12, 0x1, -R9 ;  /* 0x000000010c0cb824 */ /* 0x000fe200078e0a09 */
[----:B------:R-:W-:Y:S01]  /*1900*/  ISETP.GE.AND P3, PT, R17, RZ, PT ;  /* 0x000000ff1100720c */ /* 0x000fe20003f66270 */
[----:B------:R-:W-:Y:S02]  /*1910*/  IMAD.MOV.U32 R21, RZ, RZ, R6 ;  /* 0x000000ffff157224 */ /* 0x000fe400078e0006 */
[----:B------:R-:W-:Y:S02]  /*1920*/  IMAD.MOV R8, RZ, RZ, -R3 ;  /* 0x000000ffff087224 */ /* 0x000fe400078e0a03 */
[----:B------:R-:W-:-:S02]  /*1930*/  IMAD R6, R9, R16, R13 ;  /* 0x0000001009067224 */ /* 0x000fc400078e020d */
[----:B------:R-:W-:Y:S02]  /*1940*/  IMAD.MOV.U32 R13, RZ, RZ, R2 ;  /* 0x000000ffff0d7224 */ /* 0x000fe400078e0002 */
[----:B------:R-:W-:Y:S01]  /*1950*/  @!P2 IMAD.MOV R21, RZ, RZ, -R21 ;  /* 0x000000ffff15a224 */ /* 0x000fe200078e0a15 */
[C---:B------:R-:W-:Y:S01]  /*1960*/  ISETP.GT.U32.AND P2, PT, R9.reuse, R12, PT ;  /* 0x0000000c0900720c */ /* 0x040fe20003f44070 */
[C---:B------:R-:W-:Y:S02]  /*1970*/  IMAD R2, R9.reuse, R8, R7 ;  /* 0x0000000809027224 */ /* 0x040fe400078e0207 */
[----:B------:R-:W-:Y:S01]  /*1980*/  @!P1 IMAD.MOV R11, RZ, RZ, -R11 ;  /* 0x000000ffff0b9224 */ /* 0x000fe200078e0a0b */
[----:B------:R-:W-:Y:S01]  /*1990*/  STL [R1+0x278], R21 ;  /* 0x0002781501007387 */ /* 0x000fe20000100800 */
[----:B------:R-:W-:Y:S01]  /*19a0*/  @!P6 IMAD.MOV R13, RZ, RZ, -R13 ;  /* 0x000000ffff0de224 */ /* 0x000fe200078e0a0d */
[C---:B------:R-:W-:Y:S01]  /*19b0*/  ISETP.GT.U32.AND P6, PT, R9.reuse, R6, PT ;  /* 0x000000060900720c */ /* 0x040fe20003fc4070 */
[--C-:B------:R-:W-:Y:S01]  /*19c0*/  @!P5 IMAD.IADD R14, R14, 0x1, -R9.reuse ;  /* 0x000000010e0ed824 */ /* 0x100fe200078e0a09 */
[----:B------:R-:W-:Y:S01]  /*19d0*/  ISETP.GT.U32.AND P5, PT, R9, R2, PT ;  /* 0x000000020900720c */ /* 0x000fe20003fa4070 */
[----:B------:R0:W-:Y:S01]  /*19e0*/  STL [R1+0x27c], R11 ;  /* 0x00027c0b01007387 */ /* 0x0001e20000100800 */
[--C-:B------:R-:W-:Y:S01]  /*19f0*/  @!P0 IMAD.IADD R4, R4, 0x1, -R9.reuse ;  /* 0x0000000104048824 */ /* 0x100fe200078e0a09 */
[----:B------:R-:W-:Y:S01]  /*1a00*/  ISETP.GE.AND P1, PT, R18, RZ, PT ;  /* 0x000000ff1200720c */ /* 0x000fe20003f26270 */
[----:B------:R-:W-:Y:S01]  /*1a10*/  VIADD R15, R0, 0x18 ;  /* 0x00000018000f7836 */ /* 0x000fe20000000000 */
[----:B------:R1:W-:Y:S01]  /*1a20*/  STL [R1+0x224], R13 ;  /* 0x0002240d01007387 */ /* 0x0003e20000100800 */
[----:B------:R-:W-:Y:S01]  /*1a30*/  @!P2 IMAD.IADD R12, R12, 0x1, -R9 ;  /* 0x000000010c0ca824 */ /* 0x000fe200078e0a09 */
[----:B------:R-:W-:Y:S01]  /*1a40*/  ISETP.GE.AND P2, PT, R19, RZ, PT ;  /* 0x000000ff1300720c */ /* 0x000fe20003f46270 */
[----:B------:R-:W-:Y:S01]  /*1a50*/  VIADD R17, R0, 0x19 ;  /* 0x0000001900117836 */ /* 0x000fe20000000000 */
[----:B------:R-:W-:Y:S01]  /*1a60*/  ISETP.GE.AND P0, PT, R20, RZ, PT ;  /* 0x000000ff1400720c */ /* 0x000fe20003f06270 */
[----:B------:R-:W-:-:S02]  /*1a70*/  IMAD.MOV.U32 R16, RZ, RZ, R12 ;  /* 0x000000ffff107224 */ /* 0x000fc400078e000c */
[----:B0-----:R-:W-:Y:S01]  /*1a80*/  VIADD R11, R0, 0x16 ;  /* 0x00000016000b7836 */ /* 0x001fe20000000000 */
[----:B------:R-:W-:Y:S01]  /*1a90*/  IABS R18, R17 ;  /* 0x0000001100127213 */ /* 0x000fe20000000000 */
[--C-:B------:R-:W-:Y:S01]  /*1aa0*/  @!P6 IMAD.IADD R6, R6, 0x1, -R9.reuse ;  /* 0x000000010606e824 */ /* 0x100fe200078e0a09 */
[C---:B------:R-:W-:Y:S01]  /*1ab0*/  ISETP.GT.U32.AND P6, PT, R9.reuse, R4, PT ;  /* 0x000000040900720c */ /* 0x040fe20003fc4070 */
[----:B-1----:R-:W-:Y:S01]  /*1ac0*/  VIADD R13, R0, 0x17 ;  /* 0x00000017000d7836 */ /* 0x002fe20000000000 */
[----:B------:R-:W-:Y:S01]  /*1ad0*/  IABS R8, R11 ;  /* 0x0000000b00087213 */ /* 0x000fe20000000000 */
[----:B------:R-:W-:Y:S01]  /*1ae0*/  @!P5 IMAD.IADD R2, R2, 0x1, -R9 ;  /* 0x000000010202d824 */ /* 0x000fe200078e0a09 */
[C---:B------:R-:W-:Y:S01]  /*1af0*/  ISETP.GT.U32.AND P5, PT, R9.reuse, R6, PT ;  /* 0x000000060900720c */ /* 0x040fe20003fa4070 */
[----:B------:R-:W-:Y:S01]  /*1b00*/  @!P4 IMAD.MOV R16, RZ, RZ, -R16 ;  /* 0x000000ffff10c224 */ /* 0x000fe200078e0a10 */
[----:B------:R-:W-:Y:S01]  /*1b10*/  IABS R7, R13 ;  /* 0x0000000d00077213 */ /* 0x000fe20000000000 */
[----:B------:R-:W-:Y:S01]  /*1b20*/  IMAD.HI.U32 R3, R10, R8, RZ ;  /* 0x000000080a037227 */ /* 0x000fe200078e00ff */
[----:B------:R-:W-:-:S02]  /*1b30*/  ISETP.GT.U32.AND P4, PT, R9, R2, PT ;  /* 0x000000020900720c */ /* 0x000fc40003f84070 */
[----:B------:R0:W-:Y:S01]  /*1b40*/  STL [R1+0x220], R16 ;  /* 0x0002201001007387 */ /* 0x0001e20000100800 */
[----:B------:R-:W-:Y:S02]  /*1b50*/  IMAD.MOV.U32 R12, RZ, RZ, R7 ;  /* 0x000000ffff0c7224 */ /* 0x000fe400078e0007 */
[----:B------:R-:W-:Y:S02]  /*1b60*/  IMAD.MOV R7, RZ, RZ, -R3 ;  /* 0x000000ffff077224 */ /* 0x000fe400078e0a03 */
[----:B------:R-:W-:-:S04]  /*1b70*/  IMAD.HI.U32 R3, R10, R12, RZ ;  /* 0x0000000c0a037227 */ /* 0x000fc800078e00ff */
[C---:B------:R-:W-:Y:S01]  /*1b80*/  IMAD R8, R9.reuse, R7, R8 ;  /* 0x0000000709087224 */ /* 0x040fe200078e0208 */
[----:B0-----:R-:W-:Y:S01]  /*1b90*/  IABS R16, R15 ;  /* 0x0000000f00107213 */ /* 0x001fe20000000000 */
[----:B------:R-:W-:Y:S02]  /*1ba0*/  IMAD.MOV R3, RZ, RZ, -R3 ;  /* 0x000000ffff037224 */ /* 0x000fe400078e0a03 */
[--C-:B------:R-:W-:Y:S01]  /*1bb0*/  @!P6 IMAD.IADD R4, R4, 0x1, -R9.reuse ;  /* 0x000000010404e824 */ /* 0x100fe200078e0a09 */
[C---:B------:R-:W-:Y:S01]  /*1bc0*/  ISETP.GT.U32.AND P6, PT, R9.reuse, R8, PT ;  /* 0x000000080900720c */ /* 0x040fe20003fc4070 */
[C---:B------:R-:W-:Y:S02]  /*1bd0*/  IMAD R12, R9.reuse, R3, R12 ;  /* 0x00000003090c7224 */ /* 0x040fe400078e020c */
[----:B------:R-:W-:Y:S02]  /*1be0*/  @!P4 IMAD.IADD R2, R2, 0x1, -R9 ;  /* 0x000000010202c824 */ /* 0x000fe400078e0a09 */
[----:B------:R-:W-:Y:S01]  /*1bf0*/  IMAD.HI.U32 R3, R10, R16, RZ ;  /* 0x000000100a037227 */ /* 0x000fe200078e00ff */
[----:B------:R-:W-:-:S03]  /*1c00*/  ISETP.GT.U32.AND P4, PT, R9, R12, PT ;  /* 0x0000000c0900720c */ /* 0x000fc60003f84070 */
[----:B------:R-:W-:Y:S02]  /*1c10*/  VIADD R19, R0, 0x1a ;  /* 0x0000001a00137836 */ /* 0x000fe40000000000 */
[----:B------:R-:W-:Y:S02]  /*1c20*/  IMAD.MOV R3, RZ, RZ, -R3 ;  /* 0x000000ffff037224 */ /* 0x000fe400078e0a03 */
[----:B------:R-:W-:Y:S01]  /*1c30*/  @!P6 IMAD.IADD R8, R8, 0x1, -R9 ;  /* 0x000000010808e824 */ /* 0x000fe200078e0a09 */
[----:B------:R-:W-:Y:S01]  /*1c40*/  ISETP.GE.AND P6, PT, R13, RZ, PT ;  /* 0x000000ff0d00720c */ /* 0x000fe20003fc6270 */
[----:B------:R-:W-:-:S04]  /*1c50*/  IMAD.HI.U32 R7, R10, R18, RZ ;  /* 0x000000120a077227 */ /* 0x000fc800078e00ff */
[C---:B------:R-:W-:Y:S01]  /*1c60*/  IMAD R16, R9.reuse, R3, R16 ;  /* 0x0000000309107224 */ /* 0x040fe200078e0210 */
[----:B------:R-:W-:Y:S01]  /*1c70*/  IABS R3, R19 ;  /* 0x0000001300037213 */ /* 0x000fe20000000000 */
[----:B------:R-:W-:Y:S01]  /*1c80*/  @!P4 IMAD.IADD R12, R12, 0x1, -R9 ;  /* 0x000000010c0cc824 */ /* 0x000fe200078e0a09 */
[----:B------:R-:W-:Y:S01]  /*1c90*/  ISETP.GT.U32.AND P4, PT, R9, R8, PT ;  /* 0x000000080900720c */ /* 0x000fe20003f84070 */
[----:B------:R-:W-:Y:S02]  /*1ca0*/  IMAD.MOV R7, RZ, RZ, -R7 ;  /* 0x000000ffff077224 */ /* 0x000fe400078e0a07 */
[----:B------:R-:W-:Y:S02]  /*1cb0*/  IMAD.MOV.U32 R20, RZ, RZ, R4 ;  /* 0x000000ffff147224 */ /* 0x000fe400078e0004 */
[----:B------:R-:W-:Y:S01]  /*1cc0*/  @!P5 IMAD.IADD R6, R6, 0x1, -R9 ;  /* 0x000000010606d824 */ /* 0x000fe200078e0a09 */
[----:B------:R-:W-:Y:S01]  /*1cd0*/  ISETP.GE.AND P5, PT, R11, RZ, PT ;  /* 0x000000ff0b00720c */ /* 0x000fe20003fa6270 */
[----:B------:R-:W-:-:S02]  /*1ce0*/  VIADD R13, R0, 0x1b ;  /* 0x0000001b000d7836 */ /* 0x000fc40000000000 */
[----:B------:R-:W-:Y:S01]  /*1cf0*/  @!P3 IMAD.MOV R14, RZ, RZ, -R14 ;  /* 0x000000ffff0eb224 */ /* 0x000fe200078e0a0e */
[C---:B------:R-:W-:Y:S01]  /*1d00*/  ISETP.GT.U32.AND P3, PT, R9.reuse, R12, PT ;  /* 0x0000000c0900720c */ /* 0x040fe20003f64070 */
[----:B------:R-:W-:Y:S01]  /*1d10*/  IMAD.MOV.U32 R4, RZ, RZ, R2 ;  /* 0x000000ffff047224 */ /* 0x000fe200078e0002 */
[----:B------:R-:W-:Y:S01]  /*1d20*/  IABS R11, R13 ;  /* 0x0000000d000b7213 */ /* 0x000fe20000000000 */
[C---:B------:R-:W-:Y:S01]  /*1d30*/  IMAD R18, R9.reuse, R7, R18 ;  /* 0x0000000709127224 */ /* 0x040fe200078e0212 */
[----:B------:R-:W-:Y:S01]  /*1d40*/  STL [R1+0x21c], R14 ;  /* 0x00021c0e01007387 */ /* 0x000fe20000100800 */
[----:B------:R-:W-:Y:S02]  /*1d50*/  IMAD.MOV.U32 R7, RZ, RZ, R3 ;  /* 0x000000ffff077224 */ /* 0x000fe400078e0003 */
[----:B------:R-:W-:Y:S01]  /*1d60*/  @!P1 IMAD.MOV R20, RZ, RZ, -R20 ;  /* 0x000000ffff149224 */ /* 0x000fe200078e0a14 */
[C---:B------:R-:W-:Y:S01]  /*1d70*/  ISETP.GT.U32.AND P1, PT, R9.reuse, R16, PT ;  /* 0x000000100900720c */ /* 0x040fe20003f24070 */
[----:B------:R-:W-:Y:S01]  /*1d80*/  @!P2 IMAD.MOV R6, RZ, RZ, -R6 ;  /* 0x000000ffff06a224 */ /* 0x000fe200078e0a06 */
[----:B------:R-:W-:Y:S01]  /*1d90*/  ISETP.GT.U32.AND P2, PT, R9, R18, PT ;  /* 0x000000120900720c */ /* 0x000fe20003f44070 */
[----:B------:R-:W-:Y:S01]  /*1da0*/  @!P0 IMAD.MOV R4, RZ, RZ, -R4 ;  /* 0x000000ffff048224 */ /* 0x000fe200078e0a04 */
[----:B------:R-:W-:Y:S01]  /*1db0*/  STL [R1+0x218], R20 ;  /* 0x0002181401007387 */ /* 0x000fe20000100800 */
[----:B------:R-:W-:Y:S01]  /*1dc0*/  IMAD.HI.U32 R3, R10, R7, RZ ;  /* 0x000000070a037227 */ /* 0x000fe200078e00ff */
[----:B------:R-:W-:-:S02]  /*1dd0*/  ISETP.GE.AND P0, PT, R15, RZ, PT ;  /* 0x000000ff0f00720c */ /* 0x000fc40003f06270 */
[----:B------:R0:W-:Y:S01]  /*1de0*/  STL [R1+0x214], R6 ;  /* 0x0002140601007387 */ /* 0x0001e20000100800 */
[----:B------:R-:W-:-:S03]  /*1df0*/  IMAD.HI.U32 R2, R10, R11, RZ ;  /* 0x0000000b0a027227 */ /* 0x000fc600078e00ff */
[----:B------:R1:W-:Y:S01]  /*1e00*/  STL [R1+0x280], R4 ;  /* 0x0002800401007387 */ /* 0x0003e20000100800 */
[--C-:B------:R-:W-:Y:S01]  /*1e10*/  @!P4 IMAD.IADD R8, R8, 0x1, -R9.reuse ;  /* 0x000000010808c824 */ /* 0x100fe200078e0a09 */
[----:B------:R-:W-:Y:S01]  /*1e20*/  ISETP.GE.AND P4, PT, R17, RZ, PT ;  /* 0x000000ff1100720c */ /* 0x000fe20003f86270 */
[----:B------:R-:W-:Y:S01]  /*1e30*/  @!P3 IMAD.IADD R12, R12, 0x1, -R9 ;  /* 0x000000010c0cb824 */ /* 0x000fe200078e0a09 */
[----:B------:R-:W-:Y:S01]  /*1e40*/  ISETP.GE.AND P3, PT, R19, RZ, PT ;  /* 0x000000ff1300720c */ /* 0x000fe20003f66270 */
[----:B------:R-:W-:Y:S02]  /*1e50*/  IMAD.MOV.U32 R21, RZ, RZ, R8 ;  /* 0x000000ffff157224 */ /* 0x000fe400078e0008 */
[----:B0-----:R-:W-:Y:S02]  /*1e60*/  IMAD.MOV R6, RZ, RZ, -R2 ;  /* 0x000000ffff067224 */ /* 0x001fe400078e0a02 */
[----:B------:R-:W-:Y:S02]  /*1e70*/  IMAD.MOV.U32 R20, RZ, RZ, R12 ;  /* 0x000000ffff147224 */ /* 0x000fe400078e000c */
[----:B-1----:R-:W-:-:S02]  /*1e80*/  IMAD.MOV R4, RZ, RZ, -R3 ;  /* 0x000000ffff047224 */ /* 0x002fc400078e0a03 */
[----:B------:R-:W-:Y:S02]  /*1e90*/  @!P5 IMAD.MOV R21, RZ, RZ, -R21 ;  /* 0x000000ffff15d224 */ /* 0x000fe400078e0a15 */
[C---:B------:R-:W-:Y:S02]  /*1ea0*/  IMAD R2, R9.reuse, R4, R7 ;  /* 0x0000000409027224 */ /* 0x040fe400078e0207 */
[C---:B------:R-:W-:Y:S01]  /*1eb0*/  IMAD R4, R9.reuse, R6, R11 ;  /* 0x0000000609047224 */ /* 0x040fe200078e020b */
[----:B------:R-:W-:Y:S01]  /*1ec0*/  STL [R1+0x284], R21 ;  /* 0x0002841501007387 */ /* 0x000fe20000100800 */
[--C-:B------:R-:W-:Y:S01]  /*1ed0*/  @!P2 IMAD.IADD R18, R18, 0x1, -R9.reuse ;  /* 0x000000011212a824 */ /* 0x100fe200078e0a09 */
[C---:B------:R-:W-:Y:S01]  /*1ee0*/  ISETP.GT.U32.AND P5, PT, R9.reuse, R2, PT ;  /* 0x000000020900720c */ /* 0x040fe20003fa4070 */
[----:B------:R-:W-:Y:S01]  /*1ef0*/  @!P6 IMAD.MOV R20, RZ, RZ, -R20 ;  /* 0x000000ffff14e224 */ /* 0x000fe200078e0a14 */
[C---:B------:R-:W-:Y:S01]  /*1f00*/  ISETP.GT.U32.AND P6, PT, R9.reuse, R4, PT ;  /* 0x000000040900720c */ /* 0x040fe20003fc4070 */
[C---:B------:R-:W-:Y:S01]  /*1f10*/  VIADD R6, R0.reuse, 0x1c ;  /* 0x0000001c00067836 */ /* 0x040fe20000000000 */
[C---:B------:R-:W-:Y:S01]  /*1f20*/  ISETP.GT.U32.AND P2, PT, R9.reuse, R18, PT ;  /* 0x000000120900720c */ /* 0x040fe20003f44070 */
[----:B------:R-:W-:Y:S01]  /*1f30*/  VIADD R14, R0, 0x1d ;  /* 0x0000001d000e7836 */ /* 0x000fe20000000000 */
[----:B------:R-:W-:Y:S01]  /*1f40*/  STL [R1+0x288], R20 ;  /* 0x0002881401007387 */ /* 0x000fe20000100800 */
[--C-:B------:R-:W-:Y:S01]  /*1f50*/  @!P1 IMAD.IADD R16, R16, 0x1, -R9.reuse ;  /* 0x0000000110109824 */ /* 0x100fe200078e0a09 */
[----:B------:R-:W-:Y:S01]  /*1f60*/  IABS R7, R6 ;  /* 0x0000000600077213 */ /* 0x000fe20000000000 */
[C---:B------:R-:W-:Y:S01]  /*1f70*/  VIADD R15, R0.reuse, 0x1e ;  /* 0x0000001e000f7836 */ /* 0x040fe20000000000 */
[----:B------:R-:W-:Y:S01]  /*1f80*/  IABS R11, R14 ;  /* 0x0000000e000b7213 */ /* 0x000fe20000000000 */
[----:B------:R-:W-:Y:S01]  /*1f90*/  VIADD R19, R0, 0x21 ;  /* 0x0000002100137836 */ /* 0x000fe20000000000 */
[----:B------:R-:W-:Y:S01]  /*1fa0*/  ISETP.GT.U32.AND P1, PT, R9, R16, PT ;  /* 0x000000100900720c */ /* 0x000fe20003f24070 */
[----:B------:R-:W-:-:S02]  /*1fb0*/  @!P5 IMAD.IADD R2, R2, 0x1, -R9 ;  /* 0x000000010202d824 */ /* 0x000fc400078e0a09 */
[--C-:B------:R-:W-:Y:S02]  /*1fc0*/  @!P6 IMAD.IADD R4, R4, 0x1, -R9.reuse ;  /* 0x000000010404e824 */ /* 0x100fe400078e0a09 */
[----:B------:R-:W-:Y:S01]  /*1fd0*/  IMAD.HI.U32 R3, R10, R7, RZ ;  /* 0x000000070a037227 */ /* 0x000fe200078e00ff */
[C---:B------:R-:W-:Y:S02]  /*1fe0*/  ISETP.GT.U32.AND P5, PT, R9.reuse, R2, PT ;  /* 0x000000020900720c */ /* 0x040fe40003fa4070 */
[----:B------:R-:W-:Y:S01]  /*1ff0*/  ISETP.GT.U32.AND P6, PT, R9, R4, PT ;  /* 0x000000040900720c */ /* 0x000fe20003fc4070 */
[----:B------:R-:W-:Y:S01]  /*2000*/  @!P2 IMAD.IADD R18, R18, 0x1, -R9 ;  /* 0x000000011212a824 */ /* 0x000fe200078e0a09 */
[----:B------:R-:W-:Y:S01]  /*2010*/  ISETP.GE.AND P2, PT, R6, RZ, PT ;  /* 0x000000ff0600720c */ /* 0x000fe20003f46270 */
[----:B------:R-:W-:-:S04]  /*2020*/  IMAD.HI.U32 R6, R10, R11, RZ ;  /* 0x0000000b0a067227 */ /* 0x000fc800078e00ff */
[----:B------:R-:W-:Y:S02]  /*2030*/  IMAD.MOV R8, RZ, RZ, -R3 ;  /* 0x000000ffff087224 */ /* 0x000fe400078e0a03 */
[----:B------:R-:W-:Y:S02]  /*2040*/  IMAD.MOV R12, RZ, RZ, -R6 ;  /* 0x000000ffff0c7224 */ /* 0x000fe400078e0a06 */
[C---:B------:R-:W-:Y:S02]  /*2050*/  IMAD R6, R9.reuse, R8, R7 ;  /* 0x0000000809067224 */ /* 0x040fe400078e0207 */
[C---:B------:R-:W-:Y:S01]  /*2060*/  IMAD R8, R9.reuse, R12, R11 ;  /* 0x0000000c09087224 */ /* 0x040fe200078e020b */
[----:B------:R-:W-:Y:S01]  /*2070*/  IABS R11, R19 ;  /* 0x00000013000b7213 */ /* 0x000fe20000000000 */
[--C-:B------:R-:W-:Y:S01]  /*2080*/  @!P5 IMAD.IADD R2, R2, 0x1, -R9.reuse ;  /* 0x000000010202d824 */ /* 0x100fe200078e0a09 */
[----:B------:R-:W-:Y:S01]  /*2090*/  ISETP.GT.U32.AND P5, PT, R9, R6, PT ;  /* 0x000000060900720c */ /* 0x000fe20003fa4070 */
[--C-:B------:R-:W-:Y:S01]  /*20a0*/  @!P1 IMAD.IADD R16, R16, 0x1, -R9.reuse ;  /* 0x0000000110109824 */ /* 0x100fe200078e0a09 */
[----:B------:R-:W-:Y:S01]  /*20b0*/  ISETP.GE.AND P1, PT, R13, RZ, PT ;  /* 0x000000ff0d00720c */ /* 0x000fe20003f26270 */
[----:B------:R-:W-:Y:S01]  /*20c0*/  @!P6 IMAD.IADD R4, R4, 0x1, -R9 ;  /* 0x000000010404e824 */ /* 0x000fe200078e0a09 */
[----:B------:R-:W-:Y:S01]  /*20d0*/  IABS R13, R15 ;  /* 0x0000000f000d7213 */ /* 0x000fe20000000000 */
[----:B------:R-:W-:Y:S01]  /*20e0*/  IMAD.MOV.U32 R17, RZ, RZ, R16 ;  /* 0x000000ffff117224 */ /* 0x000fe200078e0010 */
[----:B------:R-:W-:Y:S01]  /*20f0*/  ISETP.GT.U32.AND P6, PT, R9, R8, PT ;  /* 0x000000080900720c */ /* 0x000fe20003fc4070 */
[----:B------:R-:W-:Y:S01]  /*2100*/  @!P4 IMAD.MOV R18, RZ, RZ, -R18 ;  /* 0x000000ffff12c224 */ /* 0x000fe200078e0a12 */
[----:B------:R-:W-:Y:S01]  /*2110*/  ISETP.GE.AND P4, PT, R15, RZ, PT ;  /* 0x000000ff0f00720c */ /* 0x000fe20003f86270 */
[----:B------:R-:W-:-:S02]  /*2120*/  IMAD.MOV.U32 R7, RZ, RZ, R13 ;  /* 0x000000ffff077224 */ /* 0x000fc400078e000d */
[----:B------:R-:W-:Y:S02]  /*2130*/  VIADD R13, R0, 0x1f ;  /* 0x0000001f000d7836 */ /* 0x000fe40000000000 */
[----:B------:R-:W-:Y:S01]  /*2140*/  @!P0 IMAD.MOV R17, RZ, RZ, -R17 ;  /* 0x000000ffff118224 */ /* 0x000fe200078e0a11 */
[----:B------:R-:W-:Y:S01]  /*2150*/  ISETP.GE.AND P0, PT, R14, RZ, PT ;  /* 0x000000ff0e00720c */ /* 0x000fe20003f06270 */
[--C-:B------:R-:W-:Y:S01]  /*2160*/  @!P5 IMAD.IADD R6, R6, 0x1, -R9.reuse ;  /* 0x000000010606d824 */ /* 0x100fe200078e0a09 */
[----:B------:R-:W-:Y:S01]  /*2170*/  IABS R14, R13 ;  /* 0x0000000d000e7213 */ /* 0x000fe20000000000 */
[----:B------:R-:W-:Y:S01]  /*2180*/  IMAD.HI.U32 R3, R10, R7, RZ ;  /* 0x000000070a037227 */ /* 0x000fe200078e00ff */
[----:B------:R0:W-:Y:S03]  /*2190*/  STL [R1+0x210], R17 ;  /* 0x0002101101007387 */ /* 0x0001e60000100800 */
[----:B------:R-:W-:Y:S01]  /*21a0*/  @!P6 IMAD.IADD R8, R8, 0x1, -R9 ;  /* 0x000000010808e824 */ /* 0x000fe200078e0a09 */
[----:B------:R-:W-:Y:S01]  /*21b0*/  ISETP.GT.U32.AND P6, PT, R9, R6, PT ;  /* 0x000000060900720c */ /* 0x000fe20003fc4070 */
[----:B------:R-:W-:Y:S01]  /*21c0*/  IMAD.MOV R12, RZ, RZ, -R3 ;  /* 0x000000ffff0c7224 */ /* 0x000fe200078e0a03 */
[----:B------:R1:W-:Y:S01]  /*21d0*/  STL [R1+0x208], R18 ;  /* 0x0002081201007387 */ /* 0x0003e20000100800 */
[----:B------:R-:W-:-:S04]  /*21e0*/  IMAD.HI.U32 R3, R10, R14, RZ ;  /* 0x0000000e0a037227 */ /* 0x000fc800078e00ff */
[----:B------:R-:W-:Y:S02]  /*21f0*/  IMAD.MOV R3, RZ, RZ, -R3 ;  /* 0x000000ffff037224 */ /* 0x000fe400078e0a03 */
[----:B0-----:R-:W-:Y:S02]  /*2200*/  VIADD R17, R0, 0x20 ;  /* 0x0000002000117836 */ /* 0x001fe40000000000 */
[C---:B------:R-:W-:Y:S02]  /*2210*/  IMAD R14, R9.reuse, R3, R14 ;  /* 0x00000003090e7224 */ /* 0x040fe400078e020e */
[----:B------:R-:W-:Y:S01]  /*2220*/  @!P6 IMAD.IADD R6, R6, 0x1, -R9 ;  /* 0x000000010606e824 */ /* 0x000fe200078e0a09 */
[----:B------:R-:W-:Y:S01]  /*2230*/  IABS R16, R17 ;  /* 0x0000001100107213 */ /* 0x000fe20000000000 */
[----:B-1----:R-:W-:Y:S01]  /*2240*/  IMAD.MOV.U32 R18, RZ, RZ, R2 ;  /* 0x000000ffff127224 */ /* 0x002fe200078e0002 */
[----:B------:R-:W-:Y:S01]  /*2250*/  ISETP.GT.U32.AND P6, PT, R9, R14, PT ;  /* 0x0000000e0900720c */ /* 0x000fe20003fc4070 */
[----:B------:R-:W-:-:S04]  /*2260*/  IMAD.HI.U32 R2, R10, R11, RZ ;  /* 0x0000000b0a027227 */ /* 0x000fc800078e00ff */
[C---:B------:R-:W-:Y:S02]  /*2270*/  IMAD R12, R9.reuse, R12, R7 ;  /* 0x0000000c090c7224 */ /* 0x040fe400078e0207 */
[----:B------:R-:W-:Y:S02]  /*2280*/  VIADD R20, R0, 0x22 ;  /* 0x0000002200147836 */ /* 0x000fe40000000000 */
[----:B------:R-:W-:Y:S01]  /*2290*/  IMAD.HI.U32 R7, R10, R16, RZ ;  /* 0x000000100a077227 */ /* 0x000fe200078e00ff */
[C---:B------:R-:W-:Y:S02]  /*22a0*/  ISETP.GT.U32.AND P5, PT, R9.reuse, R12, PT ;  /* 0x0000000c0900720c */ /* 0x040fe40003fa4070 */
[----:B------:R-:W-:Y:S01]  /*22b0*/  IABS R3, R20 ;  /* 0x0000001400037213 */ /* 0x000fe20000000000 */
[----:B------:R-:W-:Y:S01]  /*22c0*/  @!P3 IMAD.MOV R18, RZ, RZ, -R18 ;  /* 0x000000ffff12b224 */ /* 0x000fe200078e0a12 */
[----:B------:R-:W-:Y:S01]  /*22d0*/  ISETP.GT.U32.AND P3, PT, R9, R8, PT ;  /* 0x000000080900720c */ /* 0x000fe20003f64070 */
[----:B------:R-:W-:-:S02]  /*22e0*/  IMAD.MOV R2, RZ, RZ, -R2 ;  /* 0x000000ffff027224 */ /* 0x000fc400078e0a02 */
[----:B------:R-:W-:Y:S01]  /*22f0*/  IMAD.MOV R7, RZ, RZ, -R7 ;  /* 0x000000ffff077224 */ /* 0x000fe200078e0a07 */
[----:B------:R-:W-:Y:S01]  /*2300*/  STL [R1+0x204], R18 ;  /* 0x0002041201007387 */ /* 0x000fe20000100800 */
[C---:B------:R-:W-:Y:S02]  /*2310*/  IMAD R2, R9.reuse, R2, R11 ;  /* 0x0000000209027224 */ /* 0x040fe400078e020b */
[C---:B------:R-:W-:Y:S02]  /*2320*/  IMAD R16, R9.reuse, R7, R16 ;  /* 0x0000000709107224 */ /* 0x040fe400078e0210 */
[----:B------:R-:W-:Y:S01]  /*2330*/  @!P6 IMAD.IADD R14, R14, 0x1, -R9 ;  /* 0x000000010e0ee824 */ /* 0x000fe200078e0a09 */
[----:B------:R-:W-:Y:S01]  /*2340*/  ISETP.GT.U32.AND P6, PT, R9, R2, PT ;  /* 0x000000020900720c */ /* 0x000fe20003fc4070 */
[----:B------:R-:W-:Y:S02]  /*2350*/  IMAD.MOV.U32 R7, RZ, RZ, R3 ;  /* 0x000000ffff077224 */ /* 0x000fe400078e0003 */
[----:B------:R-:W-:Y:S01]  /*2360*/  @!P1 IMAD.MOV R4, RZ, RZ, -R4 ;  /* 0x000000ffff049224 */ /* 0x000fe200078e0a04 */
[----:B------:R-:W-:Y:S01]  /*2370*/  ISETP.GE.AND P1, PT, R13, RZ, PT ;  /* 0x000000ff0d00720c */ /* 0x000fe20003f26270 */
[----:B------:R-:W-:-:S03]  /*2380*/  IMAD.HI.U32 R3, R10, R7, RZ ;  /* 0x000000070a037227 */ /* 0x000fc600078e00ff */
[----:B------:R0:W-:Y:S01]  /*2390*/  STL [R1+0x200], R4 ;  /* 0x0002000401007387 */ /* 0x0001e20000100800 */
[--C-:B------:R-:W-:Y:S01]  /*23a0*/  @!P3 IMAD.IADD R8, R8, 0x1, -R9.reuse ;  /* 0x000000010808b824 */ /* 0x100fe200078e0a09 */
[----:B------:R-:W-:Y:S01]  /*23b0*/  ISETP.GE.AND P3, PT, R17, RZ, PT ;  /* 0x000000ff1100720c */ /* 0x000fe20003f66270 */
[----:B------:R-:W-:Y:S02]  /*23c0*/  IMAD.MOV.U32 R15, RZ, RZ, R6 ;  /* 0x000000ffff0f7224 */ /* 0x000fe400078e0006 */
[----:B------:R-:W-:Y:S02]  /*23d0*/  VIADD R17, R0, 0x23 ;  /* 0x0000002300117836 */ /* 0x000fe40000000000 */
[----:B------:R-:W-:Y:S02]  /*23e0*/  @!P5 IMAD.IADD R12, R12, 0x1, -R9 ;  /* 0x000000010c0cd824 */ /* 0x000fe400078e0a09 */
[----:B------:R-:W-:Y:S01]  /*23f0*/  @!P2 IMAD.MOV R15, RZ, RZ, -R15 ;  /* 0x000000ffff0fa224 */ /* 0x000fe200078e0a0f */
[----:B------:R-:W-:Y:S01]  /*2400*/  IABS R6, R17 ;  /* 0x0000001100067213 */ /* 0x000fe20000000000 */
[----:B0-----:R-:W-:Y:S01]  /*2410*/  IMAD.MOV R4, RZ, RZ, -R3 ;  /* 0x000000ffff047224 */ /* 0x001fe200078e0a03 */
[C---:B------:R-:W-:Y:S01]  /*2420*/  ISETP.GT.U32.AND P2, PT, R9.reuse, R16, PT ;  /* 0x000000100900720c */ /* 0x040fe20003f44070 */
[----:B------:R-:W-:Y:S01]  /*2430*/  IMAD.MOV.U32 R3, RZ, RZ, R8 ;  /* 0x000000ffff037224 */ /* 0x000fe200078e0008 */
[C---:B------:R-:W-:Y:S01]  /*2440*/  ISETP.GT.U32.AND P5, PT, R9.reuse, R12, PT ;  /* 0x0000000c0900720c */ /* 0x040fe20003fa4070 */
[----:B------:R-:W-:Y:S01]  /*2450*/  @!P6 IMAD.IADD R2, R2, 0x1, -R9 ;  /* 0x000000010202e824 */ /* 0x000fe200078e0a09 */
[----:B------:R-:W-:Y:S01]  /*2460*/  STL [R1+0x1fc], R15 ;  /* 0x0001fc0f01007387 */ /* 0x000fe20000100800 */
[----:B------:R-:W-:Y:S01]  /*2470*/  @!P0 IMAD.MOV R3, RZ, RZ, -R3 ;  /* 0x000000ffff038224 */ /* 0x000fe200078e0a03 */
[C---:B------:R-:W-:Y:S01]  /*2480*/  ISETP.GT.U32.AND P0, PT, R9.reuse, R14, PT ;  /* 0x0000000e0900720c */ /* 0x040fe20003f04070 */
[C---:B------:R-:W-:Y:S01]  /*2490*/  IMAD R4, R9.reuse, R4, R7 ;  /* 0x0000000409047224 */ /* 0x040fe200078e0207 */
[----:B------:R-:W-:Y:S01]  /*24a0*/  ISETP.GT.U32.AND P6, PT, R9, R2, PT ;  /* 0x000000020900720c */ /* 0x000fe20003fc4070 */
[C---:B------:R-:W-:Y:S01]  /*24b0*/  VIADD R21, R0.reuse, 0x25 ;  /* 0x0000002500157836 */ /* 0x040fe20000000000 */
[----:B------:R0:W-:Y:S01]  /*24c0*/  STL [R1+0x28c], R3 ;  /* 0x00028c0301007387 */ /* 0x0001e20000100800 */
[----:B------:R-:W-:-:S02]  /*24d0*/  VIADD R23, R0, 0x26 ;  /* 0x0000002600177836 */ /* 0x000fc40000000000 */
[--C-:B------:R-:W-:Y:S01]  /*24e0*/  @!P2 IMAD.IADD R16, R16, 0x1, -R9.reuse ;  /* 0x000000011010a824 */ /* 0x100fe200078e0a09 */
[----:B------:R-:W-:Y:S01]  /*24f0*/  IABS R13, R21 ;  /* 0x00000015000d7213 */ /* 0x000fe20000000000 */
[--C-:B------:R-:W-:Y:S01]  /*2500*/  @!P5 IMAD.IADD R12, R12, 0x1, -R9.reuse ;  /* 0x000000010c0cd824 */ /* 0x100fe200078e0a09 */
[----:B------:R-:W-:Y:S01]  /*2510*/  ISETP.GE.AND P5, PT, R19, RZ, PT ;  /* 0x000000ff1300720c */ /* 0x000fe20003fa6270 */
[----:B------:R-:W-:Y:S01]  /*2520*/  VIADD R19, R0, 0x24 ;  /* 0x0000002400137836 */ /* 0x000fe20000000000 */
[C---:B------:R-:W-:Y:S01]  /*2530*/  ISETP.GT.U32.AND P2, PT, R9.reuse, R16, PT ;  /* 0x000000100900720c */ /* 0x040fe20003f44070 */
[----:B------:R-:W-:Y:S01]  /*2540*/  @!P0 IMAD.IADD R14, R14, 0x1, -R9 ;  /* 0x000000010e0e8824 */ /* 0x000fe200078e0a09 */
[----:B------:R-:W-:Y:S01]  /*2550*/  ISETP.GT.U32.AND P0, PT, R9, R4, PT ;  /* 0x000000040900720c */ /* 0x000fe20003f04070 */
[----:B0-----:R-:W-:Y:S01]  /*2560*/  IMAD.HI.U32 R3, R10, R6, RZ ;  /* 0x000000060a037227 */ /* 0x001fe200078e00ff */
[----:B------:R-:W-:Y:S02]  /*2570*/  IABS R11, R19 ;  /* 0x00000013000b7213 */ /* 0x000fe40000000000 */
[----:B------:R-:W-:Y:S01]  /*2580*/  IABS R15, R23 ;  /* 0x00000017000f7213 */ /* 0x000fe20000000000 */
[----:B------:R-:W-:-:S02]  /*2590*/  IMAD.MOV R3, RZ, RZ, -R3 ;  /* 0x000000ffff037224 */ /* 0x000fc400078e0a03 */
[----:B------:R-:W-:Y:S02]  /*25a0*/  @!P6 IMAD.IADD R2, R2, 0x1, -R9 ;  /* 0x000000010202e824 */ /* 0x000fe400078e0a09 */
[----:B------:R-:W-:Y:S02]  /*25b0*/  IMAD R6, R9, R3, R6 ;  /* 0x0000000309067224 */ /* 0x000fe400078e0206 */
[----:B------:R-:W-:-:S03]  /*25c0*/  IMAD.HI.U32 R3, R10, R11, RZ ;  /* 0x0000000b0a037227 */ /* 0x000fc600078e00ff */
[----:B------:R-:W-:Y:S01]  /*25d0*/  ISETP.GT.U32.AND P6, PT, R9, R6, PT ;  /* 0x000000060900720c */ /* 0x000fe20003fc4070 */
[----:B------:R-:W-:Y:S01]  /*25e0*/  @!P0 IMAD.IADD R4, R4, 0x1, -R9 ;  /* 0x0000000104048824 */ /* 0x000fe200078e0a09 */
[----:B------:R-:W-:Y:S01]  /*25f0*/  ISETP.GE.AND P0, PT, R17, RZ, PT ;  /* 0x000000ff1100720c */ /* 0x000fe20003f06270 */
[----:B------:R-:W-:-:S04]  /*2600*/  IMAD.HI.U32 R7, R10, R13, RZ ;  /* 0x0000000d0a077227 */ /* 0x000fc800078e00ff */
[----:B------:R-:W-:-:S04]  /*2610*/  IMAD.HI.U32 R8, R10, R15, RZ ;  /* 0x0000000f0a087227 */ /* 0x000fc800078e00ff */
[----:B------:R-:W-:Y:S02]  /*2620*/  IMAD.MOV R18, RZ, RZ, -R3 ;  /* 0x000000ffff127224 */ /* 0x000fe400078e0a03 */
[--C-:B------:R-:W-:Y:S01]  /*2630*/  @!P6 IMAD.IADD R6, R6, 0x1, -R9.reuse ;  /* 0x000000010606e824 */ /* 0x100fe200078e0a09 */
[C---:B------:R-:W-:Y:S01]  /*2640*/  ISETP.GT.U32.AND P6, PT, R9.reuse, R4, PT ;  /* 0x000000040900720c */ /* 0x040fe20003fc4070 */
[----:B------:R-:W-:Y:S01]  /*2650*/  @!P2 IMAD.IADD R16, R16, 0x1, -R9 ;  /* 0x000000011010a824 */ /* 0x000fe200078e0a09 */
[----:B------:R-:W-:Y:S01]  /*2660*/  ISETP.GE.AND P2, PT, R20, RZ, PT ;  /* 0x000000ff1400720c */ /* 0x000fe20003f46270 */
[----:B------:R-:W-:Y:S02]  /*2670*/  @!P4 IMAD.MOV R12, RZ, RZ, -R12 ;  /* 0x000000ffff0cc224 */ /* 0x000fe400078e0a0c */
[----:B------:R-:W-:Y:S02]  /*2680*/  IMAD.MOV R20, RZ, RZ, -R7 ;  /* 0x000000ffff147224 */ /* 0x000fe400078e0a07 */
[----:B------:R-:W-:Y:S01]  /*2690*/  IMAD.MOV R22, RZ, RZ, -R8 ;  /* 0x000000ffff167224 */ /* 0x000fe200078e0a08 */
[----:B------:R0:W-:Y:S01]  /*26a0*/  STL [R1+0x290], R12 ;  /* 0x0002900c01007387 */ /* 0x0001e20000100800 */
[----:B------:R-:W-:-:S02]  /*26b0*/  IMAD R8, R9, R18, R11 ;  /* 0x0000001209087224 */ /* 0x000fc400078e020b */
[----:B------:R-:W-:Y:S02]  /*26c0*/  IMAD.MOV.U32 R24, RZ, RZ, R14 ;  /* 0x000000ffff187224 */ /* 0x000fe400078e000e */
[C---:B------:R-:W-:Y:S01]  /*26d0*/  IMAD R18, R9.reuse, R20, R13 ;  /* 0x0000001409127224 */ /* 0x040fe200078e020d */
[C---:B------:R-:W-:Y:S01]  /*26e0*/  ISETP.GT.U32.AND P4, PT, R9.reuse, R8, PT ;  /* 0x000000080900720c */ /* 0x040fe20003f84070 */
[C---:B------:R-:W-:Y:S02]  /*26f0*/  VIADD R13, R0.reuse, 0x27 ;  /* 0x00000027000d7836 */ /* 0x040fe40000000000 */
[----:B------:R-:W-:Y:S01]  /*2700*/  @!P1 IMAD.MOV R24, RZ, RZ, -R24 ;  /* 0x000000ffff189224 */ /* 0x000fe200078e0a18 */
[C---:B------:R-:W-:Y:S01]  /*2710*/  ISETP.GT.U32.AND P1, PT, R9.reuse, R6, PT ;  /* 0x000000060900720c */ /* 0x040fe20003f24070 */
[----:B0-----:R-:W-:Y:S01]  /*2720*/  IMAD.MOV.U32 R12, RZ, RZ, R16 ;  /* 0x000000ffff0c7224 */ /* 0x001fe200078e0010 */
[----:B------:R-:W-:Y:S01]  /*2730*/  IABS R7, R13 ;  /* 0x0000000d00077213 */ /* 0x000fe20000000000 */
[----:B------:R-:W-:Y:S01]  /*2740*/  IMAD R20, R9, R22, R15 ;  /* 0x0000001609147224 */ /* 0x000fe200078e020f */
[----:B------:R-:W-:Y:S01]  /*2750*/  STL [R1+0x294], R24 ;  /* 0x0002941801007387 */ /* 0x000fe20000100800 */
[----:B------:R-:W-:-:S02]  /*2760*/  VIADD R15, R0, 0x28 ;  /* 0x00000028000f7836 */ /* 0x000fc40000000000 */
[----:B------:R-:W-:Y:S02]  /*2770*/  IMAD.MOV.U32 R3, RZ, RZ, R2 ;  /* 0x000000ffff037224 */ /* 0x000fe400078e0002 */
[----:B------:R-:W-:Y:S01]  /*2780*/  @!P3 IMAD.MOV R12, RZ, RZ, -R12 ;  /* 0x000000ffff0cb224 */ /* 0x000fe200078e0a0c */
[C---:B------:R-:W-:Y:S01]  /*2790*/  ISETP.GT.U32.AND P3, PT, R9.reuse, R18, PT ;  /* 0x000000120900720c */ /* 0x040fe20003f64070 */
[----:B------:R-:W-:Y:S01]  /*27a0*/  @!P6 IMAD.IADD R4, R4, 0x1, -R9 ;  /* 0x000000010404e824 */ /* 0x000fe200078e0a09 */
[----:B------:R-:W-:Y:S01]  /*27b0*/  ISETP.GT.U32.AND P6, PT, R9, R20, PT ;  /* 0x000000140900720c */ /* 0x000fe20003fc4070 */
[----:B------:R-:W-:Y:S01]  /*27c0*/  @!P5 IMAD.MOV R3, RZ, RZ, -R3 ;  /* 0x000000ffff03d224 */ /* 0x000fe200078e0a03 */
[----:B------:R-:W-:Y:S01]  /*27d0*/  IABS R11, R15 ;  /* 0x0000000f000b7213 */ /* 0x000fe20000000000 */
[----:B------:R-:W-:Y:S01]  /*27e0*/  IMAD.HI.U32 R2, R10, R7, RZ ;  /* 0x000000070a027227 */ /* 0x000fe200078e00ff */
[----:B------:R0:W-:Y:S01]  /*27f0*/  STL [R1+0x1f8], R12 ;  /* 0x0001f80c01007387 */ /* 0x0001e20000100800 */
[----:B------:R-:W-:-:S02]  /*2800*/  ISETP.GE.AND P5, PT, R19, RZ, PT ;  /* 0x000000ff1300720c */ /* 0x000fc40003fa6270 */
[----:B------:R-:W-:Y:S01]  /*2810*/  IMAD.MOV R2, RZ, RZ, -R2 ;  /* 0x000000ffff027224 */ /* 0x000fe200078e0a02 */
[----:B------:R1:W-:Y:S01]  /*2820*/  STL [R1+0x1f4], R3 ;  /* 0x0001f40301007387 */ /* 0x0003e20000100800 */
[--C-:B------:R-:W-:Y:S01]  /*2830*/  @!P1 IMAD.IADD R6, R6, 0x1, -R9.reuse ;  /* 0x0000000106069824 */ /* 0x100fe200078e0a09 */
[----:B------:R-:W-:Y:S01]  /*2840*/  ISETP.GE.AND P1, PT, R21, RZ, PT ;  /* 0x000000ff1500720c */ /* 0x000fe20003f26270 */
[----:B------:R-:W-:Y:S01]  /*2850*/  @!P4 IMAD.IADD R8, R8, 0x1, -R9 ;  /* 0x000000010808c824 */ /* 0x000fe200078e0a09 */
[----:B------:R-:W-:Y:S01]  /*2860*/  ISETP.GE.AND P4, PT, R23, RZ, PT ;  /* 0x000000ff1700720c */ /* 0x000fe20003f86270 */
[C---:B------:R-:W-:Y:S02]  /*2870*/  IMAD R2, R9.reuse, R2, R7 ;  /* 0x0000000209027224 */ /* 0x040fe400078e0207 */
[----:B0-----:R-:W-:Y:S02]  /*2880*/  IMAD.MOV.U32 R12, RZ, RZ, R4 ;  /* 0x000000ffff0c7224 */ /* 0x001fe400078e0004 */
[----:B------:R-:W-:Y:S01]  /*2890*/  @!P3 IMAD.IADD R18, R18, 0x1, -R9 ;  /* 0x000000011212b824 */ /* 0x000fe200078e0a09 */
[----:B------:R-:W-:Y:S01]  /*28a0*/  ISETP.GT.U32.AND P3, PT, R9, R8, PT ;  /* 0x000000080900720c */ /* 0x000fe20003f64070 */
[----:B-1----:R-:W-:-:S04]  /*28b0*/  IMAD.HI.U32 R3, R10, R11, RZ ;  /* 0x0000000b0a037227 */ /* 0x002fc800078e00ff */
[----:B------:R-:W-:Y:S02]  /*28c0*/  IMAD.MOV R4, RZ, RZ, -R3 ;  /* 0x000000ffff047224 */ /* 0x000fe400078e0a03 */
[----:B------:R-:W-:Y:S02]  /*28d0*/  IMAD.MOV.U32 R3, RZ, RZ, R6 ;  /* 0x000000ffff037224 */ /* 0x000fe400078e0006 */
[----:B------:R-:W-:Y:S01]  /*28e0*/  @!P6 IMAD.IADD R20, R20, 0x1, -R9 ;  /* 0x000000011414e824 */ /* 0x000fe200078e0a09 */
[C---:B------:R-:W-:Y:S01]  /*28f0*/  ISETP.GT.U32.AND P6, PT, R9.reuse, R18, PT ;  /* 0x000000120900720c */ /* 0x040fe20003fc4070 */
[----:B------:R-:W-:Y:S01]  /*2900*/  @!P0 IMAD.MOV R3, RZ, RZ, -R3 ;  /* 0x000000ffff038224 */ /* 0x000fe200078e0a03 */
[C---:B------:R-:W-:Y:S01]  /*2910*/  ISETP.GT.U32.AND P0, PT, R9.reuse, R2, PT ;  /* 0x000000020900720c */ /* 0x040fe20003f04070 */
[----:B------:R-:W-:Y:S01]  /*2920*/  @!P2 IMAD.MOV R12, RZ, RZ, -R12 ;  /* 0x000000ffff0ca224 */ /* 0x000fe200078e0a0c */
[----:B------:R-:W-:Y:S01]  /*2930*/  ISETP.GT.U32.AND P2, PT, R9, R20, PT ;  /* 0x000000140900720c */ /* 0x000fe20003f44070 */
[----:B------:R-:W-:Y:S01]  /*2940*/  @!P3 IMAD.IADD R8, R8, 0x1, -R9 ;  /* 0x000000010808b824 */ /* 0x000fe200078e0a09 */
[----:B------:R-:W-:Y:S01]  /*2950*/  ISETP.GE.AND P3, PT, R13, RZ, PT ;  /* 0x000000ff0d00720c */ /* 0x000fe20003f66270 */
[----:B------:R-:W-:Y:S01]  /*2960*/  VIADD R14, R0, 0x2a ;  /* 0x0000002a000e7836 */ /* 0x000fe20000000000 */
[----:B------:R0:W-:Y:S01]  /*2970*/  STL [R1+0x1f0], R12 ;  /* 0x0001f00c01007387 */ /* 0x0001e20000100800 */
[----:B------:R-:W-:-:S02]  /*2980*/  IMAD R4, R9, R4, R11 ;  /* 0x0000000409047224 */ /* 0x000fc400078e020b */
[----:B------:R-:W-:Y:S01]  /*2990*/  IMAD.MOV.U32 R16, RZ, RZ, R8 ;  /* 0x000000ffff107224 */ /* 0x000fe200078e0008 */
[----:B------:R-:W-:Y:S01]  /*29a0*/  IABS R11, R14 ;  /* 0x0000000e000b7213 */ /* 0x000fe20000000000 */
[----:B------:R1:W-:Y:S01]  /*29b0*/  STL [R1+0x1ec], R3 ;  /* 0x0001ec0301007387 */ /* 0x0003e20000100800 */
[--C-:B------:R-:W-:Y:S01]  /*29c0*/  @!P6 IMAD.IADD R18, R18, 0x1, -R9.reuse ;  /* 0x000000011212e824 */ /* 0x100fe200078e0a09 */
[----:B------:R-:W-:Y:S01]  /*29d0*/  ISETP.GT.U32.AND P6, PT, R9, R4, PT ;  /* 0x000000040900720c */ /* 0x000fe20003fc4070 */
[--C-:B------:R-:W-:Y:S02]  /*29e0*/  @!P0 IMAD.IADD R2, R2, 0x1, -R9.reuse ;  /* 0x0000000102028824 */ /* 0x100fe400078e0a09 */
[----:B0-----:R-:W-:Y:S02]  /*29f0*/  VIADD R12, R0, 0x29 ;  /* 0x00000029000c7836 */ /* 0x001fe40000000000 */
[----:B------:R-:W-:Y:S01]  /*2a00*/  @!P2 IMAD.IADD R20, R20, 0x1, -R9 ;  /* 0x000000011414a824 */ /* 0x000fe200078e0a09 */
[----:B------:R-:W-:Y:S01]  /*2a10*/  ISETP.GE.AND P2, PT, R15, RZ, PT ;  /* 0x000000ff0f00720c */ /* 0x000fe20003f46270 */
[----:B------:R-:W-:Y:S01]  /*2a20*/  VIADD R15, R0, 0x2b ;  /* 0x0000002b000f7836 */ /* 0x000fe20000000000 */
[----:B------:R-:W-:Y:S01]  /*2a30*/  IABS R7, R12 ;  /* 0x0000000c00077213 */ /* 0x000fe20000000000 */
[----:B------:R-:W-:Y:S01]  /*2a40*/  @!P5 IMAD.MOV R16, RZ, RZ, -R16 ;  /* 0x000000ffff10d224 */ /* 0x000fe200078e0a10 */
[----:B------:R-:W-:Y:S01]  /*2a50*/  ISETP.GT.U32.AND P5, PT, R9, R2, PT ;  /* 0x000000020900720c */ /* 0x000fe20003fa4070 */
[----:B------:R-:W-:Y:S01]  /*2a60*/  IMAD.HI.U32 R6, R10, R11, RZ ;  /* 0x0000000b0a067227 */ /* 0x000fe200078e00ff */
[----:B------:R-:W-:-:S02]  /*2a70*/  IABS R13, R15 ;  /* 0x0000000f000d7213 */ /* 0x000fc40000000000 */
[----:B------:R-:W-:Y:S01]  /*2a80*/  ISETP.GE.AND P0, PT, R12, RZ, PT ;  /* 0x000000ff0c00720c */ /* 0x000fe20003f06270 */
[----:B-1----:R-:W-:Y:S01]  /*2a90*/  IMAD.HI.U32 R3, R10, R7, RZ ;  /* 0x000000070a037227 */ /* 0x002fe200078e00ff */
[----:B------:R0:W-:Y:S03]  /*2aa0*/  STL [R1+0x1e8], R16 ;  /* 0x0001e81001007387 */ /* 0x0001e60000100800 */
[----:B------:R-:W-:Y:S02]  /*2ab0*/  IMAD.MOV R8, RZ, RZ, -R3 ;  /* 0x000000ffff087224 */ /* 0x000fe400078e0a03 */
[----:B------:R-:W-:Y:S02]  /*2ac0*/  IMAD.MOV R12, RZ, RZ, -R6 ;  /* 0x000000ffff0c7224 */ /* 0x000fe400078e0a06 */
[----:B------:R-:W-:Y:S02]  /*2ad0*/  IMAD R6, R9, R8, R7 ;  /* 0x0000000809067224 */ /* 0x000fe400078e0207 */
[----:B------:R-:W-:-:S02]  /*2ae0*/  IMAD.MOV.U32 R17, RZ, RZ, R18 ;  /* 0x000000ffff117224 */ /* 0x000fc400078e0012 */
[----:B------:R-:W-:-:S04]  /*2af0*/  IMAD.HI.U32 R3, R10, R13, RZ ;  /* 0x0000000d0a037227 */ /* 0x000fc800078e00ff */
[----:B------:R-:W-:Y:S01]  /*2b00*/  @!P1 IMAD.MOV R17, RZ, RZ, -R17 ;  /* 0x000000ffff119224 */ /* 0x000fe200078e0a11 */
[C---:B------:R-:W-:Y:S01]  /*2b10*/  ISETP.GT.U32.AND P1, PT, R9.reuse, R6, PT ;  /* 0x000000060900720c */ /* 0x040fe20003f24070 */
[C---:B------:R-:W-:Y:S02]  /*2b20*/  IMAD R8, R9.reuse, R12, R11 ;  /* 0x0000000c09087224 */ /* 0x040fe400078e020b */
[----:B------:R-:W-:Y:S01]  /*2b30*/  @!P6 IMAD.IADD R4, R4, 0x1, -R9 ;  /* 0x000000010404e824 */ /* 0x000fe200078e0a09 */
[----:B------:R1:W-:Y:S01]  /*2b40*/  STL [R1+0x298], R17 ;  /* 0x0002981101007387 */ /* 0x0003e20000100800 */
[----:B------:R-:W-:Y:S02]  /*2b50*/  IMAD.MOV R12, RZ, RZ, -R3 ;  /* 0x000000ffff0c7224 */ /* 0x000fe400078e0a03 */
[----:B------:R-:W-:Y:S01]  /*2b60*/  @!P5 IMAD.IADD R2, R2, 0x1, -R9 ;  /* 0x000000010202d824 */ /* 0x000fe200078e0a09 */
[C---:B------:R-:W-:Y:S01]  /*2b70*/  ISETP.GT.U32.AND P6, PT, R9.reuse, R4, PT ;  /* 0x000000040900720c */ /* 0x040fe20003fc4070 */
[C---:B------:R-:W-:Y:S01]  /*2b80*/  IMAD R12, R9.reuse, R12, R13 ;  /* 0x0000000c090c7224 */ /* 0x040fe200078e020d */
[----:B------:R-:W-:Y:S01]  /*2b90*/  ISETP.GT.U32.AND P5, PT, R9, R8, PT ;  /* 0x000000080900720c */ /* 0x000fe20003fa4070 */
[----:B0-----:R-:W-:-:S02]  /*2ba0*/  IMAD.MOV.U32 R16, RZ, RZ, R20 ;  /* 0x000000ffff107224 */ /* 0x001fc400078e0014 */
[----:B------:R-:W-:Y:S02]  /*2bb0*/  @!P1 IMAD.IADD R6, R6, 0x1, -R9 ;  /* 0x0000000106069824 */ /* 0x000fe400078e0a09 */
[----:B-1----:R-:W-:Y:S02]  /*2bc0*/  IMAD.MOV.U32 R17, RZ, RZ, R2 ;  /* 0x000000ffff117224 */ /* 0x002fe400078e0002 */
[----:B------:R-:W-:Y:S01]  /*2bd0*/  @!P4 IMAD.MOV R16, RZ, RZ, -R16 ;  /* 0x000000ffff10c224 */ /* 0x000fe200078e0a10 */
[----:B------:R-:W-:Y:S01]  /*2be0*/  ISETP.GE.AND P4, PT, R14, RZ, PT ;  /* 0x000000ff0e00720c */ /* 0x000fe20003f86270 */
[----:B------:R-:W-:Y:S01]  /*2bf0*/  @!P3 IMAD.MOV R17, RZ, RZ, -R17 ;  /* 0x000000ffff11b224 */ /* 0x000fe200078e0a11 */
[C---:B------:R-:W-:Y:S01]  /*2c00*/  ISETP.GT.U32.AND P3, PT, R9.reuse, R12, PT ;  /* 0x0000000c0900720c */ /* 0x040fe20003f64070 */
[----:B------:R-:W-:Y:S01]  /*2c10*/  @!P6 IMAD.IADD R4, R4, 0x1, -R9 ;  /* 0x000000010404e824 */ /* 0x000fe200078e0a09 */
[----:B------:R-:W-:Y:S01]  /*2c20*/  ISETP.GT.U32.AND P1, PT, R9, R6, PT ;  /* 0x000000060900720c */ /* 0x000fe20003f24070 */
[C---:B------:R-:W-:Y:S01]  /*2c30*/  VIADD R14, R0.reuse, 0x2d ;  /* 0x0000002d000e7836 */ /* 0x040fe20000000000 */
[----:B------:R-:W-:Y:S01]  /*2c40*/  ISETP.GE.AND P6, PT, R15, RZ, PT ;  /* 0x000000ff0f00720c */ /* 0x000fe20003fc6270 */
[----:B------:R0:W-:Y:S01]  /*2c50*/  STL [R1+0x29c], R16 ;  /* 0x00029c1001007387 */ /* 0x0001e20000100800 */
[----:B------:R-:W-:-:S02]  /*2c60*/  VIADD R15, R0, 0x2e ;  /* 0x0000002e000f7836 */ /* 0x000fc40000000000 */
[----:B------:R-:W-:Y:S01]  /*2c70*/  VIADD R3, R0, 0x2c ;  /* 0x0000002c00037836 */ /* 0x000fe20000000000 */
[----:B------:R-:W-:Y:S01]  /*2c80*/  IABS R11, R14 ;  /* 0x0000000e000b7213 */ /* 0x000fe20000000000 */
[--C-:B------:R-:W-:Y:S01]  /*2c90*/  @!P5 IMAD.IADD R8, R8, 0x1, -R9.reuse ;  /* 0x000000010808d824 */ /* 0x100fe200078e0a09 */
[----:B------:R-:W-:Y:S01]  /*2ca0*/  IABS R13, R15 ;  /* 0x0000000f000d7213 */ /* 0x000fe20000000000 */
[----:B------:R-:W-:Y:S01]  /*2cb0*/  STL [R1+0x2a0], R17 ;  /* 0x0002a01101007387 */ /* 0x000fe20000100800 */
[--C-:B------:R-:W-:Y:S01]  /*2cc0*/  @!P3 IMAD.IADD R12, R12, 0x1, -R9.reuse ;  /* 0x000000010c0cb824 */ /* 0x100fe200078e0a09 */
[----:B------:R-:W-:Y:S01]  /*2cd0*/  IABS R7, R3 ;  /* 0x0000000300077213 */ /* 0x000fe20000000000 */
[----:B0-----:R-:W-:Y:S01]  /*2ce0*/  IMAD.MOV.U32 R16, RZ, RZ, R4 ;  /* 0x000000ffff107224 */ /* 0x001fe200078e0004 */
[C---:B------:R-:W-:Y:S01]  /*2cf0*/  ISETP.GT.U32.AND P5, PT, R9.reuse, R8, PT ;  /* 0x000000080900720c */ /* 0x040fe20003fa4070 */
[----:B------:R-:W-:Y:S01]  /*2d00*/  @!P1 IMAD.IADD R6, R6, 0x1, -R9 ;  /* 0x0000000106069824 */ /* 0x000fe200078e0a09 */
[----:B------:R-:W-:Y:S01]  /*2d10*/  ISETP.GT.U32.AND P3, PT, R9, R12, PT ;  /* 0x0000000c0900720c */ /* 0x000fe20003f64070 */
[----:B------:R-:W-:Y:S01]  /*2d20*/  @!P2 IMAD.MOV R16, RZ, RZ, -R16 ;  /* 0x000000ffff10a224 */ /* 0x000fe200078e0a10 */
[----:B------:R-:W-:Y:S01]  /*2d30*/  ISETP.GE.AND P2, PT, R3, RZ, PT ;  /* 0x000000ff0300720c */ /* 0x000fe20003f46270 */
[----:B------:R-:W-:Y:S01]  /*2d40*/  IMAD.HI.U32 R3, R10, R11, RZ ;  /* 0x0000000b0a037227 */ /* 0x000fe200078e00ff */
[----:B------:R-:W-:-:S02]  /*2d50*/  ISETP.GE.AND P1, PT, R14, RZ, PT ;  /* 0x000000ff0e00720c */ /* 0x000fc40003f26270 */
[----:B------:R0:W-:Y:S01]  /*2d60*/  STL [R1+0x1e4], R16 ;  /* 0x0001e41001007387 */ /* 0x0001e20000100800 */
[----:B------:R-:W-:-:S04]  /*2d70*/  IMAD.HI.U32 R4, R10, R13, RZ ;  /* 0x0000000d0a047227 */ /* 0x000fc800078e00ff */
[----:B------:R-:W-:Y:S02]  /*2d80*/  IMAD.MOV R14, RZ, RZ, -R3 ;  /* 0x000000ffff0e7224 */ /* 0x000fe400078e0a03 */
[----:B------:R-:W-:-:S04]  /*2d90*/  IMAD.HI.U32 R2, R10, R7, RZ ;  /* 0x000000070a027227 */ /* 0x000fc800078e00ff */
[----:B0-----:R-:W-:Y:S02]  /*2da0*/  IMAD.MOV R16, RZ, RZ, -R4 ;  /* 0x000000ffff107224 */ /* 0x001fe400078e0a04 */
[C---:B------:R-:W-:Y:S02]  /*2db0*/  IMAD R4, R9.reuse, R14, R11 ;  /* 0x0000000e09047224 */ /* 0x040fe400078e020b */
[--C-:B------:R-:W-:Y:S02]  /*2dc0*/  @!P3 IMAD.IADD R12, R12, 0x1, -R9.reuse ;  /* 0x000000010c0cb824 */ /* 0x100fe400078e0a09 */
[----:B------:R-:W-:Y:S01]  /*2dd0*/  IMAD.MOV R2, RZ, RZ, -R2 ;  /* 0x000000ffff027224 */ /* 0x000fe200078e0a02 */
[----:B------:R-:W-:Y:S01]  /*2de0*/  ISETP.GT.U32.AND P3, PT, R9, R4, PT ;  /* 0x000000040900720c */ /* 0x000fe20003f64070 */
[----:B------:R-:W-:Y:S01]  /*2df0*/  @!P5 IMAD.IADD R8, R8, 0x1, -R9 ;  /* 0x000000010808d824 */ /* 0x000fe200078e0a09 */
[----:B------:R-:W-:Y:S01]  /*2e00*/  ISETP.GE.AND P5, PT, R15, RZ, PT ;  /* 0x000000ff0f00720c */ /* 0x000fe20003fa6270 */
[----:B------:R-:W-:-:S02]  /*2e10*/  IMAD R2, R9, R2, R7 ;  /* 0x0000000209027224 */ /* 0x000fc400078e0207 */
[----:B------:R-:W-:Y:S02]  /*2e20*/  IMAD.MOV.U32 R18, RZ, RZ, R6 ;  /* 0x000000ffff127224 */ /* 0x000fe400078e0006 */
[----:B------:R-:W-:Y:S02]  /*2e30*/  IMAD.MOV.U32 R17, RZ, RZ, R8 ;  /* 0x000000ffff117224 */ /* 0x000fe400078e0008 */
[----:B------:R-:W-:Y:S01]  /*2e40*/  @!P0 IMAD.MOV R18, RZ, RZ, -R18 ;  /* 0x000000ffff128224 */ /* 0x000fe200078e0a12 */
[----:B------:R-:W-:Y:S01]  /*2e50*/  ISETP.GT.U32.AND P0, PT, R9, R2, PT ;  /* 0x000000020900720c */ /* 0x000fe20003f04070 */
[C---:B------:R-:W-:Y:S02]  /*2e60*/  VIADD R3, R0.reuse, 0x2f ;  /* 0x0000002f00037836 */ /* 0x040fe40000000000 */
[C---:B------:R-:W-:Y:S01]  /*2e70*/  VIADD R19, R0.reuse, 0x30 ;  /* 0x0000003000137836 */ /* 0x040fe20000000000 */
[----:B------:R-:W-:Y:S01]  /*2e80*/  STL [R1+0x1e0], R18 ;  /* 0x0001e01201007387 */ /* 0x000fe20000100800 */
[----:B------:R-:W-:Y:S01]  /*2e90*/  @!P4 IMAD.MOV R17, RZ, RZ, -R17 ;  /* 0x000000ffff11c224 */ /* 0x000fe200078e0a11 */
[----:B------:R-:W-:Y:S01]  /*2ea0*/  IABS R11, R3 ;  /* 0x00000003000b7213 */ /* 0x000fe20000000000 */
[----:B------:R-:W-:Y:S01]  /*2eb0*/  VIADD R22, R0, 0x32 ;  /* 0x0000003200167836 */ /* 0x000fe20000000000 */
[----:B------:R-:W-:Y:S01]  /*2ec0*/  ISETP.GE.AND P4, PT, R3, RZ, PT ;  /* 0x000000ff0300720c */ /* 0x000fe20003f86270 */
[----:B------:R-:W-:Y:S01]  /*2ed0*/  IMAD R14, R9, R16, R13 ;  /* 0x00000010090e7224 */ /* 0x000fe200078e020d */
[----:B------:R-:W-:Y:S01]  /*2ee0*/  IABS R13, R19 ;  /* 0x00000013000d7213 */ /* 0x000fe20000000000 */
[----:B------:R-:W-:Y:S01]  /*2ef0*/  @!P3 IMAD.IADD R4, R4, 0x1, -R9 ;  /* 0x000000010404b824 */ /* 0x000fe200078e0a09 */
[----:B------:R0:W-:Y:S01]  /*2f00*/  STL [R1+0x1dc], R17 ;  /* 0x0001dc1101007387 */ /* 0x0001e20000100800 */
[----:B------:R-:W-:-:S02]  /*2f10*/  IMAD.MOV.U32 R23, RZ, RZ, R12 ;  /* 0x000000ffff177224 */ /* 0x000fc400078e000c */
[----:B------:R-:W-:Y:S01]  /*2f20*/  IMAD.HI.U32 R3, R10, R11, RZ ;  /* 0x0000000b0a037227 */ /* 0x000fe200078e00ff */
[----:B------:R-:W-:-:S03]  /*2f30*/  ISETP.GT.U32.AND P3, PT, R9, R4, PT ;  /* 0x000000040900720c */ /* 0x000fc60003f64070 */
[----:B------:R-:W-:Y:S01]  /*2f40*/  @!P6 IMAD.MOV R23, RZ, RZ, -R23 ;  /* 0x000000ffff17e224 */ /* 0x000fe200078e0a17 */
[----:B------:R-:W-:Y:S01]  /*2f50*/  ISETP.GT.U32.AND P6, PT, R9, R14, PT ;  /* 0x0000000e0900720c */ /* 0x000fe20003fc4070 */
[----:B------:R-:W-:Y:S01]  /*2f60*/  IMAD.HI.U32 R6, R10, R13, RZ ;  /* 0x0000000d0a067227 */ /* 0x000fe200078e00ff */
[----:B0-----:R-:W-:Y:S02]  /*2f70*/  IABS R17, R22 ;  /* 0x0000001600117213 */ /* 0x001fe40000000000 */
[----:B------:R0:W-:Y:S01]  /*2f80*/  STL [R1+0x1d8], R23 ;  /* 0x0001d81701007387 */ /* 0x0001e20000100800 */
[----:B------:R-:W-:Y:S02]  /*2f90*/  VIADD R21, R0, 0x31 ;  /* 0x0000003100157836 */ /* 0x000fe40000000000 */
[----:B------:R-:W-:Y:S02]  /*2fa0*/  @!P0 IMAD.IADD R2, R2, 0x1, -R9 ;  /* 0x0000000102028824 */ /* 0x000fe400078e0a09 */
[----:B------:R-:W-:Y:S01]  /*2fb0*/  IMAD.HI.U32 R8, R10, R17, RZ ;  /* 0x000000110a087227 */ /* 0x000fe200078e00ff */
[----:B------:R-:W-:-:S02]  /*2fc0*/  IABS R15, R21 ;  /* 0x00000015000f7213 */ /* 0x000fc40000000000 */
[C---:B------:R-:W-:Y:S01]  /*2fd0*/  ISETP.GT.U32.AND P0, PT, R9.reuse, R2, PT ;  /* 0x000000020900720c */ /* 0x040fe20003f04070 */
[----:B------:R-:W-:Y:S02]  /*2fe0*/  IMAD.MOV R16, RZ, RZ, -R3 ;  /* 0x000000ffff107224 */ /* 0x000fe400078e0a03 */
[----:B------:R-:W-:Y:S02]  /*2ff0*/  IMAD.MOV R18, RZ, RZ, -R6 ;  /* 0x000000ffff127224 */ /* 0x000fe400078e0a06 */
[----:B------:R-:W-:Y:S02]  /*3000*/  IMAD.MOV R20, RZ, RZ, -R8 ;  /* 0x000000ffff147224 */ /* 0x000fe400078e0a08 */
[C---:B------:R-:W-:Y:S02]  /*3010*/  IMAD R6, R9.reuse, R16, R11 ;  /* 0x0000001009067224 */ /* 0x040fe400078e020b */
[C---:B------:R-:W-:Y:S02]  /*3020*/  IMAD R8, R9.reuse, R18, R13 ;  /* 0x0000001209087224 */ /* 0x040fe400078e020d */
[--C-:B------:R-:W-:Y:S01]  /*3030*/  @!P3 IMAD.IADD R4, R4, 0x1, -R9.reuse ;  /* 0x000000010404b824 */ /* 0x100fe200078e0a09 */
[C---:B------:R-:W-:Y:S01]  /*3040*/  ISETP.GT.U32.AND P3, PT, R9.reuse, R6, PT ;  /* 0x000000060900720c */ /* 0x040fe20003f64070 */
[----:B------:R-:W-:Y:S01]  /*3050*/  @!P6 IMAD.IADD R14, R14, 0x1, -R9 ;  /* 0x000000010e0ee824 */ /* 0x000fe200078e0a09 */
[----:B------:R-:W-:Y:S01]  /*3060*/  ISETP.GT.U32.AND P6, PT, R9, R8, PT ;  /* 0x000000080900720c */ /* 0x000fe20003fc4070 */
[----:B------:R-:W-:-:S04]  /*3070*/  IMAD.HI.U32 R7, R10, R15, RZ ;  /* 0x0000000f0a077227 */ /* 0x000fc800078e00ff */
[----:B------:R-:W-:Y:S02]  /*3080*/  IMAD.MOV R12, RZ, RZ, -R7 ;  /* 0x000000ffff0c7224 */ /* 0x000fe400078e0a07 */
[----:B------:R-:W-:Y:S01]  /*3090*/  @!P0 IMAD.IADD R2, R2, 0x1, -R9 ;  /* 0x0000000102028824 */ /* 0x000fe200078e0a09 */
[----:B------:R-:W-:Y:S01]  /*30a0*/  ISETP.GE.AND P0, PT, R19, RZ, PT ;  /* 0x000000ff1300720c */ /* 0x000fe20003f06270 */
[C---:B------:R-:W-:Y:S02]  /*30b0*/  IMAD R12, R9.reuse, R12, R15 ;  /* 0x0000000c090c7224 */ /* 0x040fe400078e020f */
[C---:B------:R-:W-:Y:S02]  /*30c0*/  VIADD R13, R0.reuse, 0x33 ;  /* 0x00000033000d7836 */ /* 0x040fe40000000000 */
[----:B------:R-:W-:Y:S02]  /*30d0*/  VIADD R15, R0, 0x34 ;  /* 0x00000034000f7836 */ /* 0x000fe40000000000 */
[----:B0-----:R-:W-:Y:S01]  /*30e0*/  IMAD.MOV.U32 R23, RZ, RZ, R2 ;  /* 0x000000ffff177224 */ /* 0x001fe200078e0002 */
[----:B------:R-:W-:Y:S01]  /*30f0*/  IABS R7, R13 ;  /* 0x0000000d00077213 */ /* 0x000fe20000000000 */
[--C-:B------:R-:W-:Y:S01]  /*3100*/  @!P3 IMAD.IADD R6, R6, 0x1, -R9.reuse ;  /* 0x000000010606b824 */ /* 0x100fe200078e0a09 */
[----:B------:R-:W-:Y:S01]  /*3110*/  IABS R11, R15 ;  /* 0x0000000f000b7213 */ /* 0x000fe20000000000 */
[----:B------:R-:W-:Y:S01]  /*3120*/  @!P6 IMAD.IADD R8, R8, 0x1, -R9 ;  /* 0x000000010808e824 */ /* 0x000fe200078e0a09 */
[C---:B------:R-:W-:Y:S01]  /*3130*/  ISETP.GT.U32.AND P3, PT, R9.reuse, R14, PT ;  /* 0x0000000e0900720c */ /* 0x040fe20003f64070 */
[----:B------:R-:W-:Y:S01]  /*3140*/  @!P2 IMAD.MOV R23, RZ, RZ, -R23 ;  /* 0x000000ffff17a224 */ /* 0x000fe200078e0a17 */
[C---:B------:R-:W-:Y:S01]  /*3150*/  ISETP.GT.U32.AND P2, PT, R9.reuse, R6, PT ;  /* 0x000000060900720c */ /* 0x040fe20003f44070 */
[----:B------:R-:W-:Y:S01]  /*3160*/  IMAD.HI.U32 R2, R10, R7, RZ ;  /* 0x000000070a027227 */ /* 0x000fe200078e00ff */
[----:B------:R-:W-:-:S02]  /*3170*/  ISETP.GT.U32.AND P6, PT, R9, R8, PT ;  /* 0x000000080900720c */ /* 0x000fc40003fc4070 */
[----:B------:R0:W-:Y:S01]  /*3180*/  STL [R1+0x1d4], R23 ;  /* 0x0001d41701007387 */ /* 0x0001e20000100800 */
[----:B------:R-:W-:-:S04]  /*3190*/  IMAD.HI.U32 R3, R10, R11, RZ ;  /* 0x0000000b0a037227 */ /* 0x000fc800078e00ff */
[C---:B------:R-:W-:Y:S02]  /*31a0*/  IMAD R16, R9.reuse, R20, R17 ;  /* 0x0000001409107224 */ /* 0x040fe400078e0211 */
[----:B------:R-:W-:Y:S02]  /*31b0*/  IMAD.MOV R2, RZ, RZ, -R2 ;  /* 0x000000ffff027224 */ /* 0x000fe400078e0a02 */
[----:B------:R-:W-:Y:S01]  /*31c0*/  @!P3 IMAD.IADD R14, R14, 0x1, -R9 ;  /* 0x000000010e0eb824 */ /* 0x000fe200078e0a09 */
[C---:B------:R-:W-:Y:S01]  /*31d0*/  ISETP.GT.U32.AND P3, PT, R9.reuse, R16, PT ;  /* 0x000000100900720c */ /* 0x040fe20003f64070 */
[----:B0-----:R-:W-:Y:S02]  /*31e0*/  IMAD.MOV.U32 R23, RZ, RZ, R4 ;  /* 0x000000ffff177224 */ /* 0x001fe400078e0004 */
[----:B------:R-:W-:Y:S02]  /*31f0*/  IMAD.MOV R4, RZ, RZ, -R3 ;  /* 0x000000ffff047224 */ /* 0x000fe400078e0a03 */
[----:B------:R-:W-:Y:S01]  /*3200*/  @!P1 IMAD.MOV R23, RZ, RZ, -R23 ;  /* 0x000000ffff179224 */ /* 0x000fe200078e0a17 */
[C---:B------:R-:W-:Y:S01]  /*3210*/  ISETP.GT.U32.AND P1, PT, R9.reuse, R12, PT ;  /* 0x0000000c0900720c */ /* 0x040fe20003f24070 */
[----:B------:R-:W-:-:S02]  /*3220*/  IMAD R2, R9, R2, R7 ;  /* 0x0000000209027224 */ /* 0x000fc400078e0207 */
[C---:B------:R-:W-:Y:S01]  /*3230*/  IMAD R4, R9.reuse, R4, R11 ;  /* 0x0000000409047224 */ /* 0x040fe200078e020b */
[----:B------:R0:W-:Y:S01]  /*3240*/  STL [R1+0x2a4], R23 ;  /* 0x0002a41701007387 */ /* 0x0001e20000100800 */
[----:B------:R-:W-:Y:S02]  /*3250*/  VIADD R17, R0, 0x35 ;  /* 0x0000003500117836 */ /* 0x000fe40000000000 */
[--C-:B------:R-:W-:Y:S01]  /*3260*/  @!P2 IMAD.IADD R6, R6, 0x1, -R9.reuse ;  /* 0x000000010606a824 */ /* 0x100fe200078e0a09 */
[C---:B------:R-:W-:Y:S01]  /*3270*/  ISETP.GT.U32.AND P2, PT, R9.reuse, R2, PT ;  /* 0x000000020900720c */ /* 0x040fe20003f44070 */
[--C-:B------:R-:W-:Y:S01]  /*3280*/  @!P6 IMAD.IADD R8, R8, 0x1, -R9.reuse ;  /* 0x000000010808e824 */ /* 0x100fe200078e0a09 */
[----:B------:R-:W-:Y:S01]  /*3290*/  ISETP.GT.U32.AND P6, PT, R9, R4, PT ;  /* 0x000000040900720c */ /* 0x000fe20003fc4070 */
[----:B------:R-:W-:Y:S01]  /*32a0*/  VIADD R19, R0, 0x36 ;  /* 0x0000003600137836 */ /* 0x000fe20000000000 */
[----:B------:R-:W-:Y:S01]  /*32b0*/  IABS R18, R17 ;  /* 0x0000001100127213 */ /* 0x000fe20000000000 */
[--C-:B------:R-:W-:Y:S01]  /*32c0*/  @!P1 IMAD.IADD R12, R12, 0x1, -R9.reuse ;  /* 0x000000010c0c9824 */ /* 0x100fe200078e0a09 */
[----:B------:R-:W-:Y:S01]  /*32d0*/  ISETP.GE.AND P1, PT, R21, RZ, PT ;  /* 0x000000ff1500720c */ /* 0x000fe20003f26270 */
[----:B------:R-:W-:Y:S01]  /*32e0*/  @!P3 IMAD.IADD R16, R16, 0x1, -R9 ;  /* 0x000000011010b824 */ /* 0x000fe200078e0a09 */
[----:B------:R-:W-:Y:S01]  /*32f0*/  IABS R20, R19 ;  /* 0x0000001300147213 */ /* 0x000fe20000000000 */
[----:B------:R-:W-:Y:S01]  /*3300*/  IMAD.HI.U32 R3, R10, R18, RZ ;  /* 0x000000120a037227 */ /* 0x000fe200078e00ff */
[----:B------:R-:W-:-:S03]  /*3310*/  ISETP.GE.AND P3, PT, R22, RZ, PT ;  /* 0x000000ff1600720c */ /* 0x000fc60003f66270 */
[----:B------:R-:W-:Y:S02]  /*3320*/  IMAD.MOV R3, RZ, RZ, -R3 ;  /* 0x000000ffff037224 */ /* 0x000fe400078e0a03 */
[--C-:B------:R-:W-:Y:S01]  /*3330*/  @!P2 IMAD.IADD R2, R2, 0x1, -R9.reuse ;  /* 0x000000010202a824 */ /* 0x100fe200078e0a09 */
[C---:B------:R-:W-:Y:S01]  /*3340*/  ISETP.GT.U32.AND P2, PT, R9.reuse, R12, PT ;  /* 0x0000000c0900720c */ /* 0x040fe20003f44070 */
[----:B------:R-:W-:Y:S02]  /*3350*/  IMAD.MOV.U32 R24, RZ, RZ, R14 ;  /* 0x000000ffff187224 */ /* 0x000fe400078e000e */
[----:B------:R-:W-:Y:S01]  /*3360*/  @!P6 IMAD.IADD R4, R4, 0x1, -R9 ;  /* 0x000000010404e824 */ /* 0x000fe200078e0a09 */
[C---:B------:R-:W-:Y:S01]  /*3370*/  ISETP.GT.U32.AND P6, PT, R9.reuse, R16, PT ;  /* 0x000000100900720c */ /* 0x040fe20003fc4070 */
[----:B------:R-:W-:Y:S02]  /*3380*/  IMAD R18, R9, R3, R18 ;  /* 0x0000000309127224 */ /* 0x000fe400078e0212 */
[----:B------:R-:W-:-:S04]  /*3390*/  IMAD.HI.U32 R7, R10, R20, RZ ;  /* 0x000000140a077227 */ /* 0x000fc800078e00ff */
[----:B------:R-:W-:Y:S02]  /*33a0*/  IMAD.MOV.U32 R3, RZ, RZ, R8 ;  /* 0x000000ffff037224 */ /* 0x000fe400078e0008 */
[----:B------:R-:W-:Y:S01]  /*33b0*/  @!P5 IMAD.MOV R24, RZ, RZ, -R24 ;  /* 0x000000ffff18d224 */ /* 0x000fe200078e0a18 */
[C---:B------:R-:W-:Y:S01]  /*33c0*/  ISETP.GT.U32.AND P5, PT, R9.reuse, R2, PT ;  /* 0x000000020900720c */ /* 0x040fe20003fa4070 */
[----:B0-----:R-:W-:Y:S02]  /*33d0*/  IMAD.MOV.U32 R23, RZ, RZ, R6 ;  /* 0x000000ffff177224 */ /* 0x001fe400078e0006 */
[----:B------:R-:W-:Y:S01]  /*33e0*/  IMAD.MOV R7, RZ, RZ, -R7 ;  /* 0x000000ffff077224 */ /* 0x000fe200078e0a07 */
[----:B------:R-:W-:Y:S01]  /*33f0*/  STL [R1+0x2a8], R24 ;  /* 0x0002a81801007387 */ /* 0x000fe20000100800 */
[C---:B------:R-:W-:Y:S02]  /*3400*/  VIADD R21, R0.reuse, 0x37 ;  /* 0x0000003700157836 */ /* 0x040fe40000000000 */
[----:B------:R-:W-:Y:S01]  /*3410*/  @!P0 IMAD.MOV R3, RZ, RZ, -R3 ;  /* 0x000000ffff038224 */ /* 0x000fe200078e0a03 */
[----:B------:R-:W-:Y:S01]  /*3420*/  ISETP.GT.U32.AND P0, PT, R9, R18, PT ;  /* 0x000000120900720c */ /* 0x000fe20003f04070 */
[----:B------:R-:W-:-:S02]  /*3430*/  VIADD R22, R0, 0x38 ;  /* 0x0000003800167836 */ /* 0x000fc40000000000 */
[----:B------:R-:W-:Y:S01]  /*3440*/  @!P4 IMAD.MOV R23, RZ, RZ, -R23 ;  /* 0x000000ffff17c224 */ /* 0x000fe200078e0a17 */
[C---:B------:R-:W-:Y:S01]  /*3450*/  ISETP.GT.U32.AND P4, PT, R9.reuse, R4, PT ;  /* 0x000000040900720c */ /* 0x040fe20003f84070 */
[----:B------:R-:W-:Y:S01]  /*3460*/  IMAD R20, R9, R7, R20 ;  /* 0x0000000709147224 */ /* 0x000fe200078e0214 */
[----:B------:R-:W-:Y:S01]  /*3470*/  IABS R7, R21 ;  /* 0x0000001500077213 */ /* 0x000fe20000000000 */
[--C-:B------:R-:W-:Y:S01]  /*3480*/  @!P2 IMAD.IADD R12, R12, 0x1, -R9.reuse ;  /* 0x000000010c0ca824 */ /* 0x100fe200078e0a09 */
[----:B------:R-:W-:Y:S01]  /*3490*/  STL [R1+0x2ac], R23 ;  /* 0x0002ac1701007387 */ /* 0x000fe20000100800 */
[----:B------:R-:W-:Y:S01]  /*34a0*/  IABS R11, R22 ;  /* 0x00000016000b7213 */ /* 0x000fe20000000000 */
[--C-:B------:R-:W-:Y:S01]  /*34b0*/  @!P6 IMAD.IADD R16, R16, 0x1, -R9.reuse ;  /* 0x000000011010e824 */ /* 0x100fe200078e0a09 */
[----:B------:R-:W-:Y:S01]  /*34c0*/  ISETP.GE.AND P2, PT, R13, RZ, PT ;  /* 0x000000ff0d00720c */ /* 0x000fe20003f46270 */
[----:B------:R0:W-:Y:S01]  /*34d0*/  STL [R1+0x1d0], R3 ;  /* 0x0001d00301007387 */ /* 0x0001e20000100800 */
[----:B------:R-:W-:Y:S01]  /*34e0*/  ISETP.GT.U32.AND P6, PT, R9, R20, PT ;  /* 0x000000140900720c */ /* 0x000fe20003fc4070 */
[----:B------:R-:W-:Y:S01]  /*34f0*/  @!P5 IMAD.IADD R2, R2, 0x1, -R9 ;  /* 0x000000010202d824 */ /* 0x000fe200078e0a09 */
[----:B------:R-:W-:Y:S01]  /*3500*/  ISETP.GE.AND P5, PT, R15, RZ, PT ;  /* 0x000000ff0f00720c */ /* 0x000fe20003fa6270 */
[----:B------:R-:W-:-:S04]  /*3510*/  IMAD.HI.U32 R6, R10, R11, RZ ;  /* 0x0000000b0a067227 */ /* 0x000fc800078e00ff */
[----:B------:R-:W-:Y:S01]  /*3520*/  @!P0 IMAD.IADD R18, R18, 0x1, -R9 ;  /* 0x0000000112128824 */ /* 0x000fe200078e0a09 */
[----:B------:R-:W-:Y:S01]  /*3530*/  ISETP.GE.AND P0, PT, R19, RZ, PT ;  /* 0x000000ff1300720c */ /* 0x000fe20003f06270 */
[----:B0-----:R-:W-:-:S04]  /*3540*/  IMAD.HI.U32 R3, R10, R7, RZ ;  /* 0x000000070a037227 */ /* 0x001fc800078e00ff */
[----:B------:R-:W-:Y:S02]  /*3550*/  IMAD.MOV R8, RZ, RZ, -R3 ;  /* 0x000000ffff087224 */ /* 0x000fe400078e0a03 */
[----:B------:R-:W-:Y:S02]  /*3560*/  IMAD.MOV.U32 R23, RZ, RZ, R12 ;  /* 0x000000ffff177224 */ /* 0x000fe400078e000c */
[----:B------:R-:W-:Y:S02]  /*3570*/  IMAD.MOV R12, RZ, RZ, -R6 ;  /* 0x000000ffff0c7224 */ /* 0x000fe400078e0a06 */
[----:B------:R-:W-:Y:S01]  /*3580*/  @!P4 IMAD.IADD R4, R4, 0x1, -R9 ;  /* 0x000000010404c824 */ /* 0x000fe200078e0a09 */
[----:B------:R-:W-:Y:S01]  /*3590*/  ISETP.GE.AND P4, PT, R17, RZ, PT ;  /* 0x000000ff1100720c */ /* 0x000fe20003f86270 */
[----:B------:R-:W-:Y:S01]  /*35a0*/  @!P1 IMAD.MOV R23, RZ, RZ, -R23 ;  /* 0x000000ffff179224 */ /* 0x000fe200078e0a17 */
[C---:B------:R-:W-:Y:S01]  /*35b0*/  ISETP.GT.U32.AND P1, PT, R9.reuse, R18, PT ;  /* 0x000000120900720c */ /* 0x040fe20003f24070 */
[----:B------:R-:W-:-:S02]  /*35c0*/  IMAD R6, R9, R8, R7 ;  /* 0x0000000809067224 */ /* 0x000fc400078e0207 */
[----:B------:R-:W-:Y:S01]  /*35d0*/  IMAD.MOV.U32 R3, RZ, RZ, R2 ;  /* 0x000000ffff037224 */ /* 0x000fe200078e0002 */
[----:B------:R-:W-:Y:S01]  /*35e0*/  STL [R1+0x1cc], R23 ;  /* 0x0001cc1701007387 */ /* 0x000fe20000100800 */
[----:B------:R-:W-:Y:S02]  /*35f0*/  IMAD.MOV.U32 R14, RZ, RZ, R16 ;  /* 0x000000ffff0e7224 */ /* 0x000fe400078e0010 */
[----:B------:R-:W-:Y:S01]  /*3600*/  @!P6 IMAD.IADD R20, R20, 0x1, -R9 ;  /* 0x000000011414e824 */ /* 0x000fe200078e0a09 */
[----:B------:R-:W-:Y:S01]  /*3610*/  ISETP.GE.AND P6, PT, R21, RZ, PT ;  /* 0x000000ff1500720c */ /* 0x000fe20003fc6270 */
[C---:B------:R-:W-:Y:S02]  /*3620*/  IMAD R2, R9.reuse, R12, R11 ;  /* 0x0000000c09027224 */ /* 0x040fe400078e020b */
[----:B------:R-:W-:Y:S02]  /*3630*/  IMAD.MOV.U32 R13, RZ, RZ, R4 ;  /* 0x000000ffff0d7224 */ /* 0x000fe400078e0004 */
[----:B------:R-:W-:Y:S01]  /*3640*/  @!P2 IMAD.MOV R3, RZ, RZ, -R3 ;  /* 0x000000ffff03a224 */ /* 0x000fe200078e0a03 */
[C---:B------:R-:W-:Y:S01]  /*3650*/  ISETP.GT.U32.AND P2, PT, R9.reuse, R6, PT ;  /* 0x000000060900720c */ /* 0x040fe20003f44070 */
[----:B------:R-:W-:Y:S01]  /*3660*/  @!P3 IMAD.MOV R14, RZ, RZ, -R14 ;  /* 0x000000ffff0eb224 */ /* 0x000fe200078e0a0e */
[C---:B------:R-:W-:Y:S01]  /*3670*/  ISETP.GT.U32.AND P3, PT, R9.reuse, R20, PT ;  /* 0x000000140900720c */ /* 0x040fe20003f64070 */
[----:B------:R-:W-:Y:S01]  /*3680*/  @!P5 IMAD.MOV R13, RZ, RZ, -R13 ;  /* 0x000000ffff0dd224 */ /* 0x000fe200078e0a0d */
[C---:B------:R-:W-:Y:S01]  /*3690*/  ISETP.GT.U32.AND P5, PT, R9.reuse, R2, PT ;  /* 0x000000020900720c */ /* 0x040fe20003fa4070 */
[--C-:B------:R-:W-:Y:S01]  /*36a0*/  @!P1 IMAD.IADD R18, R18, 0x1, -R9.reuse ;  /* 0x0000000112129824 */ /* 0x100fe200078e0a09 */
[----:B------:R-:W-:Y:S01]  /*36b0*/  STL [R1+0x1c8], R14 ;  /* 0x0001c80e01007387 */ /* 0x000fe20000100800 */
[----:B------:R-:W-:Y:S01]  /*36c0*/  VIADD R4, R0, 0x3a ;  /* 0x0000003a00047836 */ /* 0x000fe20000000000 */
[----:B------:R-:W-:Y:S01]  /*36d0*/  ISETP.GE.AND P1, PT, R22, RZ, PT ;  /* 0x000000ff1600720c */ /* 0x000fe20003f26270 */
[----:B------:R-:W-:Y:S01]  /*36e0*/  IMAD.MOV.U32 R8, RZ, RZ, R18 ;  /* 0x000000ffff087224 */ /* 0x000fe200078e0012 */
[----:B------:R0:W-:Y:S01]  /*36f0*/  STL [R1+0x1c4], R3 ;  /* 0x0001c40301007387 */ /* 0x0001e20000100800 */
[----:B------:R-:W-:Y:S01]  /*3700*/  VIADD R15, R0, 0x3e ;  /* 0x0000003e000f7836 */ /* 0x000fe20000000000 */
[----:B------:R-:W-:Y:S01]  /*3710*/  IABS R11, R4 ;  /* 0x00000004000b7213 */ /* 0x000fe20000000000 */
[--C-:B------:R-:W-:Y:S01]  /*3720*/  @!P2 IMAD.IADD R6, R6, 0x1, -R9.reuse ;  /* 0x000000010606a824 */ /* 0x100fe200078e0a09 */
[----:B------:R-:W-:Y:S01]  /*3730*/  STL [R1+0x1c0], R13 ;  /* 0x0001c00d01007387 */ /* 0x000fe20000100800 */
[--C-:B------:R-:W-:Y:S01]  /*3740*/  @!P3 IMAD.IADD R20, R20, 0x1, -R9.reuse ;  /* 0x000000011414b824 */ /* 0x100fe200078e0a09 */
[----:B------:R-:W-:Y:S01]  /*3750*/  ISETP.GE.AND P2, PT, R4, RZ, PT ;  /* 0x000000ff0400720c */ /* 0x000fe20003f46270 */
[----:B------:R-:W-:Y:S01]  /*3760*/  @!P5 IMAD.IADD R2, R2, 0x1, -R9 ;  /* 0x000000010202d824 */ /* 0x000fe200078e0a09 */
[----:B------:R-:W-:Y:S01]  /*3770*/  ISETP.GT.U32.AND P5, PT, R9, R6, PT ;  /* 0x000000060900720c */ /* 0x000fe20003fa4070 */
[----:B------:R-:W-:-:S02]  /*3780*/  @!P4 IMAD.MOV R8, RZ, RZ, -R8 ;  /* 0x000000ffff08c224 */ /* 0x000fc400078e0a08 */
[----:B0-----:R-:W-:Y:S01]  /*3790*/  VIADD R3, R0, 0x39 ;  /* 0x0000003900037836 */ /* 0x001fe20000000000 */
[----:B------:R-:W-:Y:S01]  /*37a0*/  ISETP.GT.U32.AND P4, PT, R9, R2, PT ;  /* 0x000000020900720c */ /* 0x000fe20003f84070 */
[C---:B------:R-:W-:Y:S01]  /*37b0*/  IMAD.HI.U32 R4, R10.reuse, R11, RZ ;  /* 0x0000000b0a047227 */ /* 0x040fe200078e00ff */
[----:B------:R0:W-:Y:S02]  /*37c0*/  STL [R1+0x2b0], R8 ;  /* 0x0002b00801007387 */ /* 0x0001e40000100800 */
[----:B------:R-:W-:Y:S01]  /*37d0*/  IABS R7, R3 ;  /* 0x0000000300077213 */ /* 0x000fe20000000000 */
[----:B------:R-:W-:Y:S01]  /*37e0*/  IMAD.MOV R12, RZ, RZ, -R4 ;  /* 0x000000ffff0c7224 */ /* 0x000fe200078e0a04 */
[----:B------:R-:W-:Y:S01]  /*37f0*/  ISETP.GE.AND P3, PT, R3, RZ, PT ;  /* 0x000000ff0300720c */ /* 0x000fe20003f66270 */
[----:B------:R-:W-:Y:S02]  /*3800*/  IMAD.MOV.U32 R14, RZ, RZ, R20 ;  /* 0x000000ffff0e7224 */ /* 0x000fe400078e0014 */
[----:B------:R-:W-:-:S04]  /*3810*/  IMAD.HI.U32 R3, R10, R7, RZ ;  /* 0x000000070a037227 */ /* 0x000fc800078e00ff */
[----:B0-----:R-:W-:Y:S02]  /*3820*/  IMAD.MOV R8, RZ, RZ, -R3 ;  /* 0x000000ffff087224 */ /* 0x001fe400078e0a03 */
[----:B------:R-:W-:Y:S02]  /*3830*/  @!P5 IMAD.IADD R6, R6, 0x1, -R9 ;  /* 0x000000010606d824 */ /* 0x000fe400078e0a09 */
[C---:B------:R-:W-:Y:S02]  /*3840*/  IMAD R4, R9.reuse, R8, R7 ;  /* 0x0000000809047224 */ /* 0x040fe400078e0207 */
[----:B------:R-:W-:Y:S02]  /*3850*/  VIADD R13, R0, 0x3b ;  /* 0x0000003b000d7836 */ /* 0x000fe40000000000 */
[C---:B------:R-:W-:Y:S01]  /*3860*/  IMAD R8, R9.reuse, R12, R11 ;  /* 0x0000000c09087224 */ /* 0x040fe200078e020b */
[----:B------:R-:W-:Y:S01]  /*3870*/  ISETP.GT.U32.AND P5, PT, R9, R4, PT ;  /* 0x000000040900720c */ /* 0x000fe20003fa4070 */
[----:B------:R-:W-:-:S02]  /*3880*/  IMAD.MOV.U32 R16, RZ, RZ, R6 ;  /* 0x000000ffff107224 */ /* 0x000fc400078e0006 */
[----:B------:R-:W-:Y:S01]  /*3890*/  @!P0 IMAD.MOV R14, RZ, RZ, -R14 ;  /* 0x000000ffff0e8224 */ /* 0x000fe200078e0a0e */
[----:B------:R-:W-:Y:S01]  /*38a0*/  ISETP.GE.AND P0, PT, R13, RZ, PT ;  /* 0x000000ff0d00720c */ /* 0x000fe20003f06270 */
[----:B------:R-:W-:Y:S01]  /*38b0*/  @!P6 IMAD.MOV R16, RZ, RZ, -R16 ;  /* 0x000000ffff10e224 */ /* 0x000fe200078e0a10 */
[----:B------:R-:W-:Y:S01]  /*38c0*/  IABS R13, R13 ;  /* 0x0000000d000d7213 */ /* 0x000fe20000000000 */
[----:B------:R-:W-:Y:S01]  /*38d0*/  VIADD R3, R0, 0x3c ;  /* 0x0000003c00037836 */ /* 0x000fe20000000000 */
[----:B------:R-:W-:Y:S01]  /*38e0*/  ISETP.GT.U32.AND P6, PT, R9, R8, PT ;  /* 0x000000080900720c */ /* 0x000fe20003fc4070 */
[----:B------:R-:W-:Y:S01]  /*38f0*/  @!P4 IMAD.IADD R2, R2, 0x1, -R9 ;  /* 0x000000010202c824 */ /* 0x000fe200078e0a09 */
[----:B------:R0:W-:Y:S01]  /*3900*/  STL [R1+0x2b8], R14 ;  /* 0x0002b80e01007387 */ /* 0x0001e20000100800 */
[----:B------:R-:W-:Y:S01]  /*3910*/  IMAD.MOV.U32 R7, RZ, RZ, R13 ;  /* 0x000000ffff077224 */ /* 0x000fe200078e000d */
[----:B------:R-:W-:Y:S01]  /*3920*/  ISETP.GE.AND P4, PT, R3, RZ, PT ;  /* 0x000000ff0300720c */ /* 0x000fe20003f86270 */
[----:B------:R-:W-:Y:S01]  /*3930*/  @!P5 IMAD.IADD R4, R4, 0x1, -R9 ;  /* 0x000000010404d824 */ /* 0x000fe200078e0a09 */
[----:B------:R-:W-:Y:S01]  /*3940*/  IABS R11, R3 ;  /* 0x00000003000b7213 */ /* 0x000fe20000000000 */
[----:B------:R-:W-:Y:S01]  /*3950*/  VIADD R12, R0, 0x3d ;  /* 0x0000003d000c7836 */ /* 0x000fe20000000000 */
[----:B------:R-:W-:Y:S01]  /*3960*/  IABS R13, R15 ;  /* 0x0000000f000d7213 */ /* 0x000fe20000000000 */
[----:B------:R-:W-:Y:S01]  /*3970*/  IMAD.HI.U32 R3, R10, R7, RZ ;  /* 0x000000070a037227 */ /* 0x000fe200078e00ff */
[----:B------:R-:W-:Y:S01]  /*3980*/  ISETP.GT.U32.AND P5, PT, R9, R4, PT ;  /* 0x000000040900720c */ /* 0x000fe20003fa4070 */
[----:B------:R1:W-:Y:S02]  /*3990*/  STL [R1+0x2bc], R16 ;  /* 0x0002bc1001007387 */ /* 0x0003e40000100800 */
[----:B0-----:R-:W-:-:S02]  /*39a0*/  IMAD.MOV.U32 R14, RZ, RZ, R2 ;  /* 0x000000ffff0e7224 */ /* 0x001fc400078e0002 */
[----:B------:R-:W-:Y:S02]  /*39b0*/  IMAD.MOV R6, RZ, RZ, -R3 ;  /* 0x000000ffff067224 */ /* 0x000fe400078e0a03 */
[----:B------:R-:W-:Y:S01]  /*39c0*/  @!P1 IMAD.MOV R14, RZ, RZ, -R14 ;  /* 0x000000ffff0e9224 */ /* 0x000fe200078e0a0e */
[----:B------:R-:W-:Y:S01]  /*39d0*/  ISETP.GE.AND P1, PT, R12, RZ, PT ;  /* 0x000000ff0c00720c */ /* 0x000fe20003f26270 */
[----:B------:R-:W-:Y:S01]  /*39e0*/  @!P6 IMAD.IADD R8, R8, 0x1, -R9 ;  /* 0x000000010808e824 */ /* 0x000fe200078e0a09 */
[----:B------:R-:W-:Y:S01]  /*39f0*/  IABS R12, R12 ;  /* 0x0000000c000c7213 */ /* 0x000fe20000000000 */
[----:B------:R-:W-:Y:S01]  /*3a00*/  IMAD.HI.U32 R3, R10, R11, RZ ;  /* 0x0000000b0a037227 */ /* 0x000fe200078e00ff */
[----:B------:R0:W-:Y:S02]  /*3a10*/  STL [R1+0x1bc], R14 ;  /* 0x0001bc0e01007387 */ /* 0x0001e40000100800 */
[C---:B------:R-:W-:Y:S01]  /*3a20*/  ISETP.GT.U32.AND P6, PT, R9.reuse, R8, PT ;  /* 0x000000080900720c */ /* 0x040fe20003fc4070 */
[----:B------:R-:W-:-:S02]  /*3a30*/  IMAD R2, R9, R6, R7 ;  /* 0x0000000609027224 */ /* 0x000fc400078e0207 */
[----:B------:R-:W-:Y:S02]  /*3a40*/  IMAD.MOV R6, RZ, RZ, -R3 ;  /* 0x000000ffff067224 */ /* 0x000fe400078e0a03 */
[----:B------:R-:W-:-:S04]  /*3a50*/  IMAD.HI.U32 R3, R10, R12, RZ ;  /* 0x0000000c0a037227 */ /* 0x000fc800078e00ff */
[----:B------:R-:W-:Y:S01]  /*3a60*/  @!P5 IMAD.IADD R4, R4, 0x1, -R9 ;  /* 0x000000010404d824 */ /* 0x000fe200078e0a09 */
[----:B------:R-:W-:Y:S01]  /*3a70*/  ISETP.GT.U32.AND P5, PT, R9, R2, PT ;  /* 0x000000020900720c */ /* 0x000fe20003fa4070 */
[----:B------:R-:W-:-:S04]  /*3a80*/  IMAD.HI.U32 R7, R10, R13, RZ ;  /* 0x0000000d0a077227 */ /* 0x000fc800078e00ff */
[----:B------:R-:W-:Y:S02]  /*3a90*/  IMAD.MOV R3, RZ, RZ, -R3 ;  /* 0x000000ffff037224 */ /* 0x000fe400078e0a03 */
[----:B-1----:R-:W-:Y:S02]  /*3aa0*/  IMAD.MOV.U32 R16, RZ, RZ, R4 ;  /* 0x000000ffff107224 */ /* 0x002fe400078e0004 */
[----:B0-----:R-:W-:Y:S02]  /*3ab0*/  IMAD.MOV R14, RZ, RZ, -R7 ;  /* 0x000000ffff0e7224 */ /* 0x001fe400078e0a07 */
[C---:B------:R-:W-:Y:S02]  /*3ac0*/  IMAD R4, R9.reuse, R3, R12 ;  /* 0x0000000309047224 */ /* 0x040fe400078e020c */
[C---:B------:R-:W-:Y:S02]  /*3ad0*/  IMAD R12, R9.reuse, R14, R13 ;  /* 0x0000000e090c7224 */ /* 0x040fe400078e020d */
[----:B------:R-:W-:Y:S01]  /*3ae0*/  @!P6 IMAD.IADD R8, R8, 0x1, -R9 ;  /* 0x000000010808e824 */ /* 0x000fe200078e0a09 */
[C---:B------:R-:W-:Y:S01]  /*3af0*/  ISETP.GT.U32.AND P6, PT, R9.reuse, R4, PT ;  /* 0x000000040900720c */ /* 0x040fe20003fc4070 */
[----:B------:R-:W-:-:S02]  /*3b00*/  IMAD R6, R9, R6, R11 ;  /* 0x0000000609067224 */ /* 0x000fc400078e020b */
[--C-:B------:R-:W-:Y:S01]  /*3b10*/  @!P5 IMAD.IADD R2, R2, 0x1, -R9.reuse ;  /* 0x000000010202d824 */ /* 0x100fe200078e0a09 */
[C---:B------:R-:W-:Y:S01]  /*3b20*/  ISETP.GT.U32.AND P5, PT, R9.reuse, R12, PT ;  /* 0x0000000c0900720c */ /* 0x040fe20003fa4070 */
[C---:B------:R-:W-:Y:S02]  /*3b30*/  VIADD R17, R0.reuse, 0x3f ;  /* 0x0000003f00117836 */ /* 0x040fe40000000000 */
[----:B------:R-:W-:Y:S01]  /*3b40*/  @!P3 IMAD.MOV R16, RZ, RZ, -R16 ;  /* 0x000000ffff10b224 */ /* 0x000fe200078e0a10 */
[----:B------:R-:W-:Y:S01]  /*3b50*/  ISETP.GT.U32.AND P3, PT, R9, R6, PT ;  /* 0x000000060900720c */ /* 0x000fe20003f64070 */
[----:B------:R-:W-:Y:S01]  /*3b60*/  VIADD R13, R0, 0x40 ;  /* 0x00000040000d7836 */ /* 0x000fe20000000000 */
[----:B------:R-:W-:Y:S01]  /*3b70*/  IABS R11, R17 ;  /* 0x00000011000b7213 */ /* 0x000fe20000000000 */
[----:B------:R-:W-:Y:S01]  /*3b80*/  IMAD.MOV.U32 R21, RZ, RZ, R8 ;  /* 0x000000ffff157224 */ /* 0x000fe200078e0008 */
[----:B------:R0:W-:Y:S01]  /*3b90*/  STL [R1+0x1b8], R16 ;  /* 0x0001b81001007387 */ /* 0x0001e20000100800 */
[----:B------:R-:W-:Y:S01]  /*3ba0*/  @!P6 IMAD.IADD R4, R4, 0x1, -R9 ;  /* 0x000000010404e824 */ /* 0x000fe200078e0a09 */
[----:B------:R-:W-:Y:S01]  /*3bb0*/  IABS R7, R13 ;  /* 0x0000000d00077213 */ /* 0x000fe20000000000 */
[----:B------:R-:W-:-:S04]  /*3bc0*/  IMAD.HI.U32 R3, R10, R11, RZ ;  /* 0x0000000b0a037227 */ /* 0x000fc800078e00ff */
[----:B------:R-:W-:Y:S01]  /*3bd0*/  @!P5 IMAD.IADD R12, R12, 0x1, -R9 ;  /* 0x000000010c0cd824 */ /* 0x000fe200078e0a09 */
[----:B------:R-:W-:Y:S01]  /*3be0*/  ISETP.GT.U32.AND P5, PT, R9, R4, PT ;  /* 0x000000040900720c */ /* 0x000fe20003fa4070 */
[----:B------:R-:W-:Y:S02]  /*3bf0*/  IMAD.MOV R14, RZ, RZ, -R3 ;  /* 0x000000ffff0e7224 */ /* 0x000fe400078e0a03 */
[----:B------:R-:W-:-:S04]  /*3c00*/  IMAD.HI.U32 R3, R10, R7, RZ ;  /* 0x000000070a037227 */ /* 0x000fc800078e00ff */
[----:B------:R-:W-:Y:S01]  /*3c10*/  @!P3 IMAD.IADD R6, R6, 0x1, -R9 ;  /* 0x000000010606b824 */ /* 0x000fe200078e0a09 */
[C---:B------:R-:W-:Y:S01]  /*3c20*/  ISETP.GT.U32.AND P3, PT, R9.reuse, R2, PT ;  /* 0x000000020900720c */ /* 0x040fe20003f64070 */
[----:B------:R-:W-:Y:S02]  /*3c30*/  IMAD.MOV R8, RZ, RZ, -R3 ;  /* 0x000000ffff087224 */ /* 0x000fe400078e0a03 */
[C---:B------:R-:W-:Y:S01]  /*3c40*/  IMAD R14, R9.reuse, R14, R11 ;  /* 0x0000000e090e7224 */ /* 0x040fe200078e020b */
[C---:B------:R-:W-:Y:S01]  /*3c50*/  ISETP.GT.U32.AND P6, PT, R9.reuse, R6, PT ;  /* 0x000000060900720c */ /* 0x040fe20003fc4070 */
[C---:B------:R-:W-:Y:S02]  /*3c60*/  IMAD R8, R9.reuse, R8, R7 ;  /* 0x0000000809087224 */ /* 0x040fe400078e0207 */
[----:B------:R-:W-:Y:S02]  /*3c70*/  @!P5 IMAD.IADD R4, R4, 0x1, -R9 ;  /* 0x000000010404d824 */ /* 0x000fe400078e0a09 */
[----:B------:R-:W-:Y:S01]  /*3c80*/  VIADD R19, R0, 0x41 ;  /* 0x0000004100137836 */ /* 0x000fe20000000000 */
[C---:B------:R-:W-:Y:S01]  /*3c90*/  ISETP.GT.U32.AND P5, PT, R9.reuse, R8, PT ;  /* 0x000000080900720c */ /* 0x040fe20003fa4070 */
[----:B------:R-:W-:Y:S01]  /*3ca0*/  @!P2 IMAD.MOV R21, RZ, RZ, -R21 ;  /* 0x000000ffff15a224 */ /* 0x000fe200078e0a15 */
[C---:B------:R-:W-:Y:S01]  /*3cb0*/  ISETP.GT.U32.AND P2, PT, R9.reuse, R12, PT ;  /* 0x0000000c0900720c */ /* 0x040fe20003f44070 */
[--C-:B------:R-:W-:Y:S01]  /*3cc0*/  @!P3 IMAD.IADD R2, R2, 0x1, -R9.reuse ;  /* 0x000000010202b824 */ /* 0x100fe200078e0a09 */
[----:B------:R-:W-:Y:S01]  /*3cd0*/  ISETP.GT.U32.AND P3, PT, R9, R14, PT ;  /* 0x0000000e0900720c */ /* 0x000fe20003f64070 */
[----:B------:R-:W-:Y:S01]  /*3ce0*/  VIADD R20, R0, 0x42 ;  /* 0x0000004200147836 */ /* 0x000fe20000000000 */
[----:B0-----:R-:W-:Y:S01]  /*3cf0*/  IABS R16, R19 ;  /* 0x0000001300107213 */ /* 0x001fe20000000000 */
[--C-:B------:R-:W-:Y:S01]  /*3d00*/  @!P6 IMAD.IADD R6, R6, 0x1, -R9.reuse ;  /* 0x000000010606e824 */ /* 0x100fe200078e0a09 */
[----:B------:R-:W-:Y:S01]  /*3d10*/  ISETP.GE.AND P6, PT, R15, RZ, PT ;  /* 0x000000ff0f00720c */ /* 0x000fe20003fc6270 */
[----:B------:R-:W-:Y:S01]  /*3d20*/  VIADD R15, R0, 0x43 ;  /* 0x00000043000f7836 */ /* 0x000fe20000000000 */
[----:B------:R-:W-:Y:S01]  /*3d30*/  IABS R18, R20 ;  /* 0x0000001400127213 */ /* 0x000fe20000000000 */
[----:B------:R-:W-:Y:S01]  /*3d40*/  IMAD.MOV.U32 R22, RZ, RZ, R2 ;  /* 0x000000ffff167224 */ /* 0x000fe200078e0002 */
[----:B------:R0:W-:Y:S01]  /*3d50*/  STL [R1+0x1b4], R21 ;  /* 0x0001b41501007387 */ /* 0x0001e20000100800 */
[----:B------:R-:W-:Y:S01]  /*3d60*/  @!P5 IMAD.IADD R8, R8, 0x1, -R9 ;  /* 0x000000010808d824 */ /* 0x000fe200078e0a09 */
[----:B------:R-:W-:Y:S01]  /*3d70*/  IABS R11, R15 ;  /* 0x0000000f000b7213 */ /* 0x000fe20000000000 */
[----:B------:R-:W-:-:S02]  /*3d80*/  @!P0 IMAD.MOV R22, RZ, RZ, -R22 ;  /* 0x000000ffff168224 */ /* 0x000fc400078e0a16 */
[----:B------:R-:W-:Y:S01]  /*3d90*/  @!P3 IMAD.IADD R14, R14, 0x1, -R9 ;  /* 0x000000010e0eb824 */ /* 0x000fe200078e0a09 */
[----:B------:R-:W-:Y:S01]  /*3da0*/  ISETP.GT.U32.AND P5, PT, R9, R8, PT ;  /* 0x000000080900720c */ /* 0x000fe20003fa4070 */
[C---:B------:R-:W-:Y:S01]  /*3db0*/  IMAD.HI.U32 R2, R10.reuse, R11, RZ ;  /* 0x0000000b0a027227 */ /* 0x040fe200078e00ff */
[----:B------:R-:W-:Y:S01]  /*3dc0*/  ISETP.GE.AND P3, PT, R13, RZ, PT ;  /* 0x000000ff0d00720c */ /* 0x000fe20003f66270 */
[----:B------:R-:W-:Y:S01]  /*3dd0*/  STL [R1+0x1b0], R22 ;  /* 0x0001b01601007387 */ /* 0x000fe20000100800 */
[----:B------:R-:W-:Y:S01]  /*3de0*/  ISETP.GT.U32.AND P0, PT, R9, R14, PT ;  /* 0x0000000e0900720c */ /* 0x000fe20003f04070 */
[----:B------:R-:W-:Y:S02]  /*3df0*/  IMAD.MOV R2, RZ, RZ, -R2 ;  /* 0x000000ffff027224 */ /* 0x000fe400078e0a02 */
[----:B------:R-:W-:-:S04]  /*3e00*/  IMAD.HI.U32 R3, R10, R16, RZ ;  /* 0x000000100a037227 */ /* 0x000fc800078e00ff */
[----:B------:R-:W-:-:S04]  /*3e10*/  IMAD.HI.U32 R7, R10, R18, RZ ;  /* 0x000000120a077227 */ /* 0x000fc800078e00ff */
[----:B------:R-:W-:Y:S02]  /*3e20*/  IMAD R2, R9, R2, R11 ;  /* 0x0000000209027224 */ /* 0x000fe400078e020b */
[----:B------:R-:W-:Y:S01]  /*3e30*/  @!P2 IMAD.IADD R12, R12, 0x1, -R9 ;  /* 0x000000010c0ca824 */ /* 0x000fe200078e0a09 */
[----:B------:R-:W-:Y:S01]  /*3e40*/  ISETP.GE.AND P2, PT, R17, RZ, PT ;  /* 0x000000ff1100720c */ /* 0x000fe20003f46270 */
[----:B------:R-:W-:Y:S02]  /*3e50*/  IMAD.MOV R3, RZ, RZ, -R3 ;  /* 0x000000ffff037224 */ /* 0x000fe400078e0a03 */
[----:B0-----:R-:W-:Y:S02]  /*3e60*/  IMAD.MOV.U32 R21, RZ, RZ, R6 ;  /* 0x000000ffff157224 */ /* 0x001fe400078e0006 */
[----:B------:R-:W-:Y:S02]  /*3e70*/  IMAD.MOV R7, RZ, RZ, -R7 ;  /* 0x000000ffff077224 */ /* 0x000fe400078e0a07 */
[----:B------:R-:W-:Y:S01]  /*3e80*/  @!P5 IMAD.IADD R8, R8, 0x1, -R9 ;  /* 0x000000010808d824 */ /* 0x000fe200078e0a09 */
[C---:B------:R-:W-:Y:S01]  /*3e90*/  ISETP.GT.U32.AND P5, PT, R9.reuse, R2, PT ;  /* 0x000000020900720c */ /* 0x040fe20003fa4070 */
[----:B------:R-:W-:-:S02]  /*3ea0*/  IMAD R16, R9, R3, R16 ;  /* 0x0000000309107224 */ /* 0x000fc400078e0210 */
[----:B------:R-:W-:Y:S02]  /*3eb0*/  @!P4 IMAD.MOV R21, RZ, RZ, -R21 ;  /* 0x000000ffff15c224 */ /* 0x000fe400078e0a15 */
[C---:B------:R-:W-:Y:S01]  /*3ec0*/  IMAD R18, R9.reuse, R7, R18 ;  /* 0x0000000709127224 */ /* 0x040fe200078e0212 */
[----:B------:R-:W-:Y:S01]  /*3ed0*/  ISETP.GT.U32.AND P4, PT, R9, R16, PT ;  /* 0x000000100900720c */ /* 0x000fe20003f84070 */
[----:B------:R-:W-:Y:S01]  /*3ee0*/  IMAD.MOV.U32 R3, RZ, RZ, R12 ;  /* 0x000000ffff037224 */ /* 0x000fe200078e000c */
[----:B------:R-:W-:Y:S01]  /*3ef0*/  STL [R1+0x2c0], R21 ;  /* 0x0002c01501007387 */ /* 0x000fe20000100800 */
[----:B------:R-:W-:Y:S01]  /*3f00*/  @!P1 IMAD.MOV R4, RZ, RZ, -R4 ;  /* 0x000000ffff049224 */ /* 0x000fe200078e0a04 */
[----:B------:R-:W-:Y:S01]  /*3f10*/  ISETP.GE.AND P1, PT, R19, RZ, PT ;  /* 0x000000ff1300720c */ /* 0x000fe20003f26270 */
[----:B------:R-:W-:Y:S02]  /*3f20*/  VIADD R13, R0, 0x44 ;  /* 0x00000044000d7836 */ /* 0x000fe40000000000 */
[----:B------:R-:W-:Y:S01]  /*3f30*/  @!P0 IMAD.IADD R14, R14, 0x1, -R9 ;  /* 0x000000010e0e8824 */ /* 0x000fe200078e0a09 */
[----:B------:R0:W-:Y:S01]  /*3f40*/  STL [R1+0x2c4], R4 ;  /* 0x0002c40401007387 */ /* 0x0001e20000100800 */
[----:B------:R-:W-:Y:S01]  /*3f50*/  @!P6 IMAD.MOV R3, RZ, RZ, -R3 ;  /* 0x000000ffff03e224 */ /* 0x000fe200078e0a03 */
[----:B------:R-:W-:Y:S01]  /*3f60*/  ISETP.GT.U32.AND P6, PT, R9, R18, PT ;  /* 0x000000120900720c */ /* 0x000fe20003fc4070 */
[----:B------:R-:W-:Y:S01]  /*3f70*/  IMAD.MOV.U32 R6, RZ, RZ, R14 ;  /* 0x000000ffff067224 */ /* 0x000fe200078e000e */
[----:B------:R-:W-:Y:S01]  /*3f80*/  ISETP.GE.AND P0, PT, R20, RZ, PT ;  /* 0x000000ff1400720c */ /* 0x000fe20003f06270 */
[----:B------:R-:W-:Y:S01]  /*3f90*/  VIADD R17, R0, 0x45 ;  /* 0x0000004500117836 */ /* 0x000fe20000000000 */
[----:B------:R1:W-:Y:S01]  /*3fa0*/  STL [R1+0x2c8], R3 ;  /* 0x0002c80301007387 */ /* 0x0003e20000100800 */
[----:B------:R-:W-:-:S02]  /*3fb0*/  @!P2 IMAD.MOV R6, RZ, RZ, -R6 ;  /* 0x000000ffff06a224 */ /* 0x000fc400078e0a06 */
[--C-:B------:R-:W-:Y:S01]  /*3fc0*/  @!P5 IMAD.IADD R2, R2, 0x1, -R9.reuse ;  /* 0x000000010202d824 */ /* 0x100fe200078e0a09 */
[----:B0-----:R-:W-:Y:S01]  /*3fd0*/  IABS R4, R13 ;  /* 0x0000000d00047213 */ /* 0x001fe20000000000 */
[--C-:B------:R-:W-:Y:S01]  /*3fe0*/  @!P4 IMAD.IADD R16, R16, 0x1, -R9.reuse ;  /* 0x000000011010c824 */ /* 0x100fe200078e0a09 */
[----:B------:R-:W-:Y:S01]  /*3ff0*/  IABS R7, R17 ;  /* 0x0000001100077213 */ /* 0x000fe20000000000 */
[----:B------:R0:W-:Y:S01]  /*4000*/  STL [R1+0x2cc], R6 ;  /* 0x0002cc0601007387 */ /* 0x0001e20000100800 */
[C---:B------:R-:W-:Y:S01]  /*4010*/  ISETP.GT.U32.AND P5, PT, R9.reuse, R2, PT ;  /* 0x000000020900720c */ /* 0x040fe20003fa4070 */
[----:B------:R-:W-:Y:S01]  /*4020*/  @!P6 IMAD.IADD R18, R18, 0x1, -R9 ;  /* 0x000000011212e824 */ /* 0x000fe200078e0a09 */
[----:B------:R-:W-:Y:S01]  /*4030*/  ISETP.GT.U32.AND P6, PT, R9, R16, PT ;  /* 0x000000100900720c */ /* 0x000fe20003fc4070 */
[----:B-1----:R-:W-:Y:S01]  /*4040*/  IMAD.HI.U32 R3, R10, R4, RZ ;  /* 0x000000040a037227 */ /* 0x002fe200078e00ff */
[----:B------:R-:W-:Y:S02]  /*4050*/  ISETP.GE.AND P4, PT, R15, RZ, PT ;  /* 0x000000ff0f00720c */ /* 0x000fe40003f86270 */
[----:B------:R-:W-:Y:S01]  /*4060*/  ISETP.GT.U32.AND P2, PT, R9, R18, PT ;  /* 0x000000120900720c */ /* 0x000fe20003f44070 */
[----:B------:R-:W-:-:S02]  /*4070*/  VIADD R15, R0, 0x46 ;  /* 0x00000046000f7836 */ /* 0x000fc40000000000 */
[----:B0-----:R-:W-:Y:S02]  /*4080*/  IMAD.MOV R6, RZ, RZ, -R3 ;  /* 0x000000ffff067224 */ /* 0x001fe400078e0a03 */
[----:B------:R-:W-:Y:S01]  /*4090*/  IMAD.HI.U32 R3, R10, R7, RZ ;  /* 0x000000070a037227 */ /* 0x000fe200078e00ff */
[----:B------:R-:W-:-:S03]  /*40a0*/  IABS R12, R15 ;  /* 0x0000000f000c7213 */ /* 0x000fc60000000000 */
[C---:B------:R-:W-:Y:S02]  /*40b0*/  IMAD R4, R9.reuse, R6, R4 ;  /* 0x0000000609047224 */ /* 0x040fe400078e0204 */
[----:B------:R-:W-:Y:S02]  /*40c0*/  IMAD.MOV R6, RZ, RZ, -R3 ;  /* 0x000000ffff067224 */ /* 0x000fe400078e0a03 */
[----:B------:R-:W-:Y:S02]  /*40d0*/  @!P5 IMAD.IADD R2, R2, 0x1, -R9 ;  /* 0x000000010202d824 */ /* 0x000fe400078e0a09 */
[----:B------:R-:W-:Y:S02]  /*40e0*/  IMAD R6, R9, R6, R7 ;  /* 0x0000000609067224 */ /* 0x000fe400078e0207 */
[--C-:B------:R-:W-:Y:S01]  /*40f0*/  @!P2 IMAD.IADD R18, R18, 0x1, -R9.reuse ;  /* 0x000000011212a824 */ /* 0x100fe200078e0a09 */
[----:B------:R-:W-:Y:S01]  /*4100*/  ISETP.GE.AND P2, PT, R13, RZ, PT ;  /* 0x000000ff0d00720c */ /* 0x000fe20003f46270 */
[----:B------:R-:W-:Y:S01]  /*4110*/  @!P6 IMAD.IADD R16, R16, 0x1, -R9 ;  /* 0x000000011010e824 */ /* 0x000fe200078e0a09 */
[C---:B------:R-:W-:Y:S01]  /*4120*/  ISETP.GT.U32.AND P5, PT, R9.reuse, R6, PT ;  /* 0x000000060900720c */ /* 0x040fe20003fa4070 */
[----:B------:R-:W-:Y:S01]  /*4130*/  VIADD R13, R0, 0x48 ;  /* 0x00000048000d7836 */ /* 0x000fe20000000000 */
[----:B------:R-:W-:Y:S01]  /*4140*/  ISETP.GT.U32.AND P6, PT, R9, R4, PT ;  /* 0x000000040900720c */ /* 0x000fe20003fc4070 */
[----:B------:R-:W-:-:S03]  /*4150*/  IMAD.HI.U32 R3, R10, R12, RZ ;  /* 0x0000000c0a037227 */ /* 0x000fc600078e00ff */
[----:B------:R-:W-:Y:S01]  /*4160*/  IABS R11, R13 ;  /* 0x0000000d000b7213 */ /* 0x000fe20000000000 */
[----:B------:R-:W-:Y:S02]  /*4170*/  IMAD.MOV R3, RZ, RZ, -R3 ;  /* 0x000000ffff037224 */ /* 0x000fe400078e0a03 */
[----:B------:R-:W-:Y:S02]  /*4180*/  VIADD R19, R0, 0x47 ;  /* 0x0000004700137836 */ /* 0x000fe40000000000 */
[----:B------:R-:W-:Y:S02]  /*4190*/  @!P3 IMAD.MOV R8, RZ, RZ, -R8 ;  /* 0x000000ffff08b224 */ /* 0x000fe400078e0a08 */
[----:B------:R-:W-:Y:S01]  /*41a0*/  @!P5 IMAD.IADD R6, R6, 0x1, -R9 ;  /* 0x000000010606d824 */ /* 0x000fe200078e0a09 */
[----:B------:R-:W-:Y:S01]  /*41b0*/  IABS R14, R19 ;  /* 0x00000013000e7213 */ /* 0x000fe20000000000 */
[C---:B------:R-:W-:Y:S01]  /*41c0*/  IMAD R12, R9.reuse, R3, R12 ;  /* 0x00000003090c7224 */ /* 0x040fe200078e020c */
[----:B------:R0:W-:Y:S01]  /*41d0*/  STL [R1+0x1ac], R8 ;  /* 0x0001ac0801007387 */ /* 0x0001e20000100800 */
[----:B------:R-:W-:Y:S01]  /*41e0*/  IMAD.HI.U32 R3, R10, R11, RZ ;  /* 0x0000000b0a037227 */ /* 0x000fe200078e00ff */
[----:B------:R-:W-:-:S03]  /*41f0*/  ISETP.GT.U32.AND P3, PT, R9, R6, PT ;  /* 0x000000060900720c */ /* 0x000fc60003f64070 */
[----:B------:R-:W-:Y:S01]  /*4200*/  @!P6 IMAD.IADD R4, R4, 0x1, -R9 ;  /* 0x000000010404e824 */ /* 0x000fe200078e0a09 */
[----:B------:R-:W-:Y:S01]  /*4210*/  ISETP.GE.AND P6, PT, R17, RZ, PT ;  /* 0x000000ff1100720c */ /* 0x000fe20003fc6270 */
[----:B------:R-:W-:-:S03]  /*4220*/  IMAD.HI.U32 R7, R10, R14, RZ ;  /* 0x0000000e0a077227 */ /* 0x000fc600078e00ff */
[C---:B------:R-:W-:Y:S01]  /*4230*/  ISETP.GT.U32.AND P5, PT, R9.reuse, R4, PT ;  /* 0x000000040900720c */ /* 0x040fe20003fa4070 */
[----:B0-----:R-:W-:Y:S02]  /*4240*/  IMAD.MOV R8, RZ, RZ, -R3 ;  /* 0x000000ffff087224 */ /* 0x001fe400078e0a03 */
[----:B------:R-:W-:Y:S02]  /*4250*/  IMAD.MOV.U32 R3, RZ, RZ, R2 ;  /* 0x000000ffff037224 */ /* 0x000fe400078e0002 */
[C---:B------:R-:W-:Y:S02]  /*4260*/  IMAD R2, R9.reuse, R8, R11 ;  /* 0x0000000809027224 */ /* 0x040fe400078e020b */
[----:B------:R-:W-:Y:S02]  /*4270*/  IMAD.MOV R7, RZ, RZ, -R7 ;  /* 0x000000ffff077224 */ /* 0x000fe400078e0a07 */
[----:B------:R-:W-:Y:S02]  /*4280*/  IMAD.MOV.U32 R20, RZ, RZ, R16 ;  /* 0x000000ffff147224 */ /* 0x000fe400078e0010 */
[----:B------:R-:W-:Y:S01]  /*4290*/  @!P3 IMAD.IADD R6, R6, 0x1, -R9 ;  /* 0x000000010606b824 */ /* 0x000fe200078e0a09 */
[C---:B------:R-:W-:Y:S01]  /*42a0*/  ISETP.GT.U32.AND P3, PT, R9.reuse, R2, PT ;  /* 0x000000020900720c */ /* 0x040fe20003f64070 */
[----:B------:R-:W-:-:S02]  /*42b0*/  IMAD R14, R9, R7, R14 ;  /* 0x00000007090e7224 */ /* 0x000fc400078e020e */
[----:B------:R-:W-:Y:S01]  /*42c0*/  @!P1 IMAD.MOV R20, RZ, RZ, -R20 ;  /* 0x000000ffff149224 */ /* 0x000fe200078e0a14 */
[C---:B------:R-:W-:Y:S01]  /*42d0*/  ISETP.GT.U32.AND P1, PT, R9.reuse, R12, PT ;  /* 0x0000000c0900720c */ /* 0x040fe20003f24070 */
[----:B------:R-:W-:Y:S02]  /*42e0*/  IMAD.MOV.U32 R16, RZ, RZ, R18 ;  /* 0x000000ffff107224 */ /* 0x000fe400078e0012 */
[----:B------:R-:W-:Y:S01]  /*42f0*/  VIADD R17, R0, 0x49 ;  /* 0x0000004900117836 */ /* 0x000fe20000000000 */
[----:B------:R-:W-:Y:S01]  /*4300*/  STL [R1+0x1a8], R20 ;  /* 0x0001a81401007387 */ /* 0x000fe20000100800 */
[----:B------:R-:W-:Y:S01]  /*4310*/  @!P4 IMAD.MOV R3, RZ, RZ, -R3 ;  /* 0x000000ffff03c224 */ /* 0x000fe200078e0a03 */
[----:B------:R-:W-:Y:S01]  /*4320*/  ISETP.GT.U32.AND P4, PT, R9, R14, PT ;  /* 0x0000000e0900720c */ /* 0x000fe20003f84070 */
[----:B------:R-:W-:Y:S01]  /*4330*/  @!P0 IMAD.MOV R16, RZ, RZ, -R16 ;  /* 0x000000ffff108224 */ /* 0x000fe200078e0a10 */
[----:B------:R-:W-:Y:S01]  /*4340*/  IABS R7, R17 ;  /* 0x0000001100077213 */ /* 0x000fe20000000000 */
[--C-:B------:R-:W-:Y:S01]  /*4350*/  @!P5 IMAD.IADD R4, R4, 0x1, -R9.reuse ;  /* 0x000000010404d824 */ /* 0x100fe200078e0a09 */
[----:B------:R-:W-:Y:S01]  /*4360*/  ISETP.GE.AND P0, PT, R15, RZ, PT ;  /* 0x000000ff0f00720c */ /* 0x000fe20003f06270 */
[----:B------:R-:W-:Y:S01]  /*4370*/  VIADD R8, R0, 0x4a ;  /* 0x0000004a00087836 */ /* 0x000fe20000000000 */
[----:B------:R-:W-:Y:S01]  /*4380*/  STL [R1+0x1a4], R16 ;  /* 0x0001a41001007387 */ /* 0x000fe20000100800 */
[----:B------:R-:W-:Y:S01]  /*4390*/  IMAD.MOV.U32 R15, RZ, RZ, R4 ;  /* 0x000000ffff0f7224 */ /* 0x000fe200078e0004 */
[----:B------:R-:W-:Y:S01]  /*43a0*/  ISETP.GE.AND P5, PT, R19, RZ, PT ;  /* 0x000000ff1300720c */ /* 0x000fe20003fa6270 */
[--C-:B------:R-:W-:Y:S01]  /*43b0*/  @!P3 IMAD.IADD R2, R2, 0x1, -R9.reuse ;  /* 0x000000010202b824 */ /* 0x100fe200078e0a09 */
[----:B------:R0:W-:Y:S01]  /*43c0*/  STL [R1+0x1a0], R3 ;  /* 0x0001a00301007387 */ /* 0x0001e20000100800 */
[----:B------:R-:W-:Y:S01]  /*43d0*/  IABS R139, R8 ;  /* 0x00000008008b7213 */ /* 0x000fe20000000000 */
[----:B------:R-:W-:Y:S01]  /*43e0*/  @!P1 IMAD.IADD R12, R12, 0x1, -R9 ;  /* 0x000000010c0c9824 */ /* 0x000fe200078e0a09 */
[----:B------:R-:W-:Y:S01]  /*43f0*/  ISETP.GE.AND P1, PT, R13, RZ, PT ;  /* 0x000000ff0d00720c */ /* 0x000fe20003f26270 */
[----:B------:R-:W-:Y:S01]  /*4400*/  @!P2 IMAD.MOV R15, RZ, RZ, -R15 ;  /* 0x000000ffff0fa224 */ /* 0x000fe200078e0a0f */
[----:B------:R-:W-:Y:S01]  /*4410*/  ISETP.GT.U32.AND P3, PT, R9, R2, PT ;  /* 0x000000020900720c */ /* 0x000fe20003f64070 */
[----:B------:R-:W-:Y:S01]  /*4420*/  @!P6 IMAD.MOV R6, RZ, RZ, -R6 ;  /* 0x000000ffff06e224 */ /* 0x000fe200078e0a06 */
[----:B------:R-:W-:Y:S01]  /*4430*/  ISETP.GE.AND P6, PT, R17, RZ, PT ;  /* 0x000000ff1100720c */ /* 0x000fe20003fc6270 */
[----:B------:R-:W-:Y:S01]  /*4440*/  @!P4 IMAD.IADD R14, R14, 0x1, -R9 ;  /* 0x000000010e0ec824 */ /* 0x000fe200078e0a09 */
[C---:B------:R-:W-:Y:S01]  /*4450*/  ISETP.GT.U32.AND P4, PT, R9.reuse, R12, PT ;  /* 0x0000000c0900720c */ /* 0x040fe20003f84070 */
[C---:B0-----:R-:W-:Y:S01]  /*4460*/  IMAD.HI.U32 R3, R10.reuse, R7, RZ ;  /* 0x000000070a037227 */ /* 0x041fe200078e00ff */
[----:B------:R-:W-:Y:S02]  /*4470*/  STL [R1+0x2d0], R15 ;  /* 0x0002d00f01007387 */ /* 0x000fe40000100800 */
[----:B------:R-:W-:Y:S01]  /*4480*/  ISETP.GT.U32.AND P2, PT, R9, R14, PT ;  /* 0x0000000e0900720c */ /* 0x000fe20003f44070 */
[----:B------:R-:W-:Y:S01]  /*4490*/  IMAD.MOV R4, RZ, RZ, -R3 ;  /* 0x000000ffff047224 */ /* 0x000fe200078e0a03 */
[----:B------:R0:W-:Y:S01]  /*44a0*/  STL [R1+0x2d4], R6 ;  /* 0x0002d40601007387 */ /* 0x0001e20000100800 */
[----:B------:R-:W-:-:S04]  /*44b0*/  IMAD.HI.U32 R3, R10, R139, RZ ;  /* 0x0000008b0a037227 */ /* 0x000fc800078e00ff */
[C---:B------:R-:W-:Y:S02]  /*44c0*/  IMAD R4, R9.reuse, R4, R7 ;  /* 0x0000000409047224 */ /* 0x040fe400078e0207 */
[----:B------:R-:W-:Y:S02]  /*44d0*/  @!P3 IMAD.IADD R2, R2, 0x1, -R9 ;  /* 0x000000010202b824 */ /* 0x000fe400078e0a09 */
[----:B------:R-:W-:Y:S02]  /*44e0*/  VIADD R11, R0, 0x4b ;  /* 0x0000004b000b7836 */ /* 0x000fe40000000000 */
[----:B0-----:R-:W-:Y:S02]  /*44f0*/  IMAD.MOV R6, RZ, RZ, -R3 ;  /* 0x000000ffff067224 */ /* 0x001fe400078e0a03 */
[----:B------:R-:W-:Y:S01]  /*4500*/  @!P4 IMAD.IADD R12, R12, 0x1, -R9 ;  /* 0x000000010c0cc824 */ /* 0x000fe200078e0a09 */
[C---:B------:R-:W-:Y:S01]  /*4510*/  ISETP.GT.U32.AND P4, PT, R9.reuse, R4, PT ;  /* 0x000000040900720c */ /* 0x040fe20003f84070 */
[C---:B------:R-:W-:Y:S01]  /*4520*/  IMAD R139, R9.reuse, R6, R139 ;  /* 0x00000006098b7224 */ /* 0x040fe200078e028b */
[----:B------:R-:W-:Y:S01]  /*4530*/  IABS R138, R11 ;  /* 0x0000000b008a7213 */ /* 0x000fe20000000000 */
[----:B------:R-:W-:Y:S01]  /*4540*/  @!P2 IMAD.IADD R14, R14, 0x1, -R9 ;  /* 0x000000010e0ea824 */ /* 0x000fe200078e0a09 */
[----:B------:R-:W-:Y:S01]  /*4550*/  ISETP.GE.AND P2, PT, R8, RZ, PT ;  /* 0x000000ff0800720c */ /* 0x000fe20003f46270 */
[----:B------:R-:W-:Y:S01]  /*4560*/  VIADD R13, R0, 0x4c ;  /* 0x0000004c000d7836 */ /* 0x000fe20000000000 */
[----:B------:R-:W-:Y:S01]  /*4570*/  ISETP.GT.U32.AND P3, PT, R9, R139, PT ;  /* 0x0000008b0900720c */ /* 0x000fe20003f64070 */
[----:B------:R-:W-:-:S03]  /*4580*/  IMAD.HI.U32 R3, R10, R138, RZ ;  /* 0x0000008a0a037227 */ /* 0x000fc600078e00ff */
[----:B------:R-:W-:Y:S01]  /*4590*/  IABS R7, R13 ;  /* 0x0000000d00077213 */ /* 0x000fe20000000000 */
[----:B------:R-:W-:Y:S02]  /*45a0*/  IMAD.MOV.U32 R16, RZ, RZ, R12 ;  /* 0x000000ffff107224 */ /* 0x000fe400078e000c */
[----:B------:R-:W-:Y:S02]  /*45b0*/  IMAD.MOV.U32 R12, RZ, RZ, R14 ;  /* 0x000000ffff0c7224 */ /* 0x000fe400078e000e */
[----:B------:R-:W-:Y:S02]  /*45c0*/  IMAD.MOV R3, RZ, RZ, -R3 ;  /* 0x000000ffff037224 */ /* 0x000fe400078e0a03 */
[--C-:B------:R-:W-:Y:S01]  /*45d0*/  @!P4 IMAD.IADD R4, R4, 0x1, -R9.reuse ;  /* 0x000000010404c824 */ /* 0x100fe200078e0a09 */
[----:B------:R-:W-:Y:S01]  /*45e0*/  ISETP.GE.AND P4, PT, R11, RZ, PT ;  /* 0x000000ff0b00720c */ /* 0x000fe20003f86270 */
[----:B------:R-:W-:Y:S02]  /*45f0*/  @!P3 IMAD.IADD R139, R139, 0x1, -R9 ;  /* 0x000000018b8bb824 */ /* 0x000fe400078e0a09 */
[----:B------:R-:W-:Y:S01]  /*4600*/  @!P0 IMAD.MOV R16, RZ, RZ, -R16 ;  /* 0x000000ffff108224 */ /* 0x000fe200078e0a10 */
[C---:B------:R-:W-:Y:S01]  /*4610*/  ISETP.GT.U32.AND P0, PT, R9.reuse, R4, PT ;  /* 0x000000040900720c */ /* 0x040fe20003f04070 */
[----:B------:R-:W-:Y:S01]  /*4620*/  @!P5 IMAD.MOV R12, RZ, RZ, -R12 ;  /* 0x000000ffff0cd224 */ /* 0x000fe200078e0a0c */
[C---:B------:R-:W-:Y:S01]  /*4630*/  ISETP.GT.U32.AND P3, PT, R9.reuse, R139, PT ;  /* 0x0000008b0900720c */ /* 0x040fe20003f64070 */
[----:B------:R-:W-:Y:S01]  /*4640*/  @!P1 IMAD.MOV R2, RZ, RZ, -R2 ;  /* 0x000000ffff029224 */ /* 0x000fe200078e0a02 */
[----:B------:R-:W-:Y:S01]  /*4650*/  STL [R1+0x2d8], R16 ;  /* 0x0002d81001007387 */ /* 0x000fe20000100800 */
[----:B------:R-:W-:Y:S01]  /*4660*/  IMAD R138, R9, R3, R138 ;  /* 0x00000003098a7224 */ /* 0x000fe200078e028a */
[----:B------:R-:W-:Y:S01]  /*4670*/  ISETP.GE.AND P1, PT, R13, RZ, PT ;  /* 0x000000ff0d00720c */ /* 0x000fe20003f26270 */
[----:B------:R-:W-:Y:S01]  /*4680*/  VIADD R15, R0, 0x4d ;  /* 0x0000004d000f7836 */ /* 0x000fe20000000000 */
[----:B------:R-:W-:Y:S01]  /*4690*/  STL [R1+0x2dc], R12 ;  /* 0x0002dc0c01007387 */ /* 0x000fe20000100800 */
[----:B------:R-:W-:Y:S01]  /*46a0*/  IMAD.HI.U32 R3, R10, R7, RZ ;  /* 0x000000070a037227 */ /* 0x000fe200078e00ff */
[----:B------:R-:W-:-:S02]  /*46b0*/  ISETP.GT.U32.AND P5, PT, R9, R138, PT ;  /* 0x0000008a0900720c */ /* 0x000fc40003fa4070 */
[----:B------:R0:W-:Y:S01]  /*46c0*/  STL [R1+0x19c], R2 ;  /* 0x00019c0201007387 */ /* 0x0001e20000100800 */
[----:B------:R-:W-:Y:S01]  /*46d0*/  IABS R8, R15 ;  /* 0x0000000f00087213 */ /* 0x000fe20000000000 */
[--C-:B------:R-:W-:Y:S01]  /*46e0*/  @!P0 IMAD.IADD R4, R4, 0x1, -R9.reuse ;  /* 0x0000000104048824 */ /* 0x100fe200078e0a09 */
[----:B------:R-:W-:Y:S01]  /*46f0*/  ISETP.GE.AND P0, PT, R15, RZ, PT ;  /* 0x000000ff0f00720c */ /* 0x000fe20003f06270 */
[----:B------:R-:W-:Y:S02]  /*4700*/  @!P3 IMAD.IADD R139, R139, 0x1, -R9 ;  /* 0x000000018b8bb824 */ /* 0x000fe400078e0a09 */
[----:B------:R-:W-:-:S04]  /*4710*/  IMAD.HI.U32 R6, R10, R8, RZ ;  /* 0x000000080a067227 */ /* 0x000fc800078e00ff */
[----:B0-----:R-:W-:Y:S02]  /*4720*/  IMAD.MOV R2, RZ, RZ, -R3 ;  /* 0x000000ffff027224 */ /* 0x001fe400078e0a03 */
[----:B------:R-:W-:Y:S02]  /*4730*/  IMAD.MOV R6, RZ, RZ, -R6 ;  /* 0x000000ffff067224 */ /* 0x000fe400078e0a06 */
[C---:B------:R-:W-:Y:S02]  /*4740*/  IMAD R2, R9.reuse, R2, R7 ;  /* 0x0000000209027224 */ /* 0x040fe400078e0207 */
[C---:B------:R-:W-:Y:S02]  /*4750*/  IMAD R6, R9.reuse, R6, R8 ;  /* 0x0000000609067224 */ /* 0x040fe400078e0208 */
[----:B------:R-:W-:Y:S01]  /*4760*/  IMAD.MOV.U32 R14, RZ, RZ, R4 ;  /* 0x000000ffff0e7224 */ /* 0x000fe200078e0004 */
[----:B------:R-:W-:Y:S01]  /*4770*/  ISETP.GT.U32.AND P3, PT, R9, R2, PT ;  /* 0x000000020900720c */ /* 0x000fe20003f64070 */
[----:B------:R-:W-:-:S02]  /*4780*/  VIADD R12, R0, 0x4e ;  /* 0x0000004e000c7836 */ /* 0x000fc40000000000 */
[----:B------:R-:W-:Y:S01]  /*4790*/  @!P6 IMAD.MOV R14, RZ, RZ, -R14 ;  /* 0x000000ffff0ee224 */ /* 0x000fe200078e0a0e */
[C---:B------:R-:W-:Y:S01]  /*47a0*/  ISETP.GT.U32.AND P6, PT, R9.reuse, R6, PT ;  /* 0x000000060900720c */ /* 0x040fe20003fc4070 */
[--C-:B------:R-:W-:Y:S01]  /*47b0*/  @!P5 IMAD.IADD R138, R138, 0x1, -R9.reuse ;  /* 0x000000018a8ad824 */ /* 0x100fe200078e0a09 */
[----:B------:R-:W-:Y:S01]  /*47c0*/  IABS R8, R12 ;  /* 0x0000000c00087213 */ /* 0x000fe20000000000 */
[C---:B------:R-:W-:Y:S01]  /*47d0*/  VIADD R7, R0.reuse, 0x4f ;  /* 0x0000004f00077836 */ /* 0x040fe20000000000 */
[----:B------:R0:W-:Y:S01]  /*47e0*/  STL [R1+0x198], R14 ;  /* 0x0001980e01007387 */ /* 0x0001e20000100800 */
[----:B------:R-:W-:Y:S01]  /*47f0*/  VIADD R13, R0, 0x50 ;  /* 0x00000050000d7836 */ /* 0x000fe20000000000 */
[----:B------:R-:W-:Y:S01]  /*4800*/  ISETP.GT.U32.AND P5, PT, R9, R138, PT ;  /* 0x0000008a0900720c */ /* 0x000fe20003fa4070 */
[----:B------:R-:W-:Y:S01]  /*4810*/  IMAD.HI.U32 R3, R10, R8, RZ ;  /* 0x000000080a037227 */ /* 0x000fe200078e00ff */
[----:B------:R-:W-:Y:S02]  /*4820*/  IABS R11, R7 ;  /* 0x00000007000b7213 */ /* 0x000fe40000000000 */
[----:B------:R-:W-:Y:S01]  /*4830*/  IABS R137, R13 ;  /* 0x0000000d00897213 */ /* 0x000fe20000000000 */
[----:B------:R-:W-:-:S02]  /*4840*/  @!P3 IMAD.IADD R2, R2, 0x1, -R9 ;  /* 0x000000010202b824 */ /* 0x000fc400078e0a09 */
[----:B------:R-:W-:Y:S02]  /*4850*/  @!P6 IMAD.IADD R6, R6, 0x1, -R9 ;  /* 0x000000010606e824 */ /* 0x000fe400078e0a09 */
[----:B------:R-:W-:Y:S01]  /*4860*/  IMAD.MOV R4, RZ, RZ, -R3 ;  /* 0x000000ffff047224 */ /* 0x000fe200078e0a03 */
[C---:B------:R-:W-:Y:S01]  /*4870*/  ISETP.GT.U32.AND P3, PT, R9.reuse, R2, PT ;  /* 0x000000020900720c */ /* 0x040fe20003f64070 */
[----:B------:R-:W-:Y:S01]  /*4880*/  IMAD.HI.U32 R3, R10, R11, RZ ;  /* 0x0000000b0a037227 */ /* 0x000fe200078e00ff */
[----:B------:R-:W-:-:S03]  /*4890*/  ISETP.GT.U32.AND P6, PT, R9, R6, PT ;  /* 0x000000060900720c */ /* 0x000fc60003fc4070 */
[----:B------:R-:W-:Y:S02]  /*48a0*/  IMAD R4, R9, R4, R8 ;  /* 0x0000000409047224 */ /* 0x000fe400078e0208 */
[----:B------:R-:W-:Y:S02]  /*48b0*/  IMAD.MOV R8, RZ, RZ, -R3 ;  /* 0x000000ffff087224 */ /* 0x000fe400078e0a03 */
[----:B------:R-:W-:Y:S01]  /*48c0*/  @!P5 IMAD.IADD R138, R138, 0x1, -R9 ;  /* 0x000000018a8ad824 */ /* 0x000fe200078e0a09 */
[----:B------:R-:W-:Y:S01]  /*48d0*/  ISETP.GE.AND P5, PT, R7, RZ, PT ;  /* 0x000000ff0700720c */ /* 0x000fe20003fa6270 */
[C---:B------:R-:W-:Y:S02]  /*48e0*/  IMAD R8, R9.reuse, R8, R11 ;  /* 0x0000000809087224 */ /* 0x040fe400078e020b */
[----:B------:R-:W-:Y:S01]  /*48f0*/  @!P3 IMAD.IADD R2, R2, 0x1, -R9 ;  /* 0x000000010202b824 */ /* 0x000fe200078e0a09 */
[----:B------:R-:W-:Y:S01]  /*4900*/  ISETP.GT.U32.AND P3, PT, R9, R4, PT ;  /* 0x000000040900720c */ /* 0x000fe20003f64070 */
[----:B------:R-:W-:-:S04]  /*4910*/  IMAD.HI.U32 R7, R10, R137, RZ ;  /* 0x000000890a077227 */ /* 0x000fc800078e00ff */
[----:B0-----:R-:W-:Y:S02]  /*4920*/  IMAD.MOV.U32 R14, RZ, RZ, R2 ;  /* 0x000000ffff0e7224 */ /* 0x001fe400078e0002 */
[----:B------:R-:W-:Y:S01]  /*4930*/  @!P2 IMAD.MOV R139, RZ, RZ, -R139 ;  /* 0x000000ffff8ba224 */ /* 0x000fe200078e0a8b */
[----:B------:R-:W-:Y:S01]  /*4940*/  ISETP.GE.AND P2, PT, R12, RZ, PT ;  /* 0x000000ff0c00720c */ /* 0x000fe20003f46270 */
[----:B------:R-:W-:Y:S01]  /*4950*/  @!P1 IMAD.MOV R14, RZ, RZ, -R14 ;  /* 0x000000ffff0e9224 */ /* 0x000fe200078e0a0e */
[C---:B------:R-:W-:Y:S01]  /*4960*/  ISETP.GT.U32.AND P1, PT, R9.reuse, R8, PT ;  /* 0x000000080900720c */ /* 0x040fe20003f24070 */
[----:B------:R-:W-:Y:S02]  /*4970*/  IMAD.MOV R12, RZ, RZ, -R7 ;  /* 0x000000ffff0c7224 */ /* 0x000fe400078e0a07 */
[----:B------:R-:W-:Y:S01]  /*4980*/  @!P6 IMAD.IADD R6, R6, 0x1, -R9 ;  /* 0x000000010606e824 */ /* 0x000fe200078e0a09 */
[----:B------:R0:W-:Y:S01]  /*4990*/  STL [R1+0x2e0], R14 ;  /* 0x0002e00e01007387 */ /* 0x0001e20000100800 */
[----:B------:R-:W-:-:S02]  /*49a0*/  IMAD R137, R9, R12, R137 ;  /* 0x0000000c09897224 */ /* 0x000fc400078e0289 */
[----:B------:R-:W-:Y:S02]  /*49b0*/  IMAD.MOV.U32 R12, RZ, RZ, R6 ;  /* 0x000000ffff0c7224 */ /* 0x000fe400078e0006 */
[--C-:B------:R-:W-:Y:S02]  /*49c0*/  @!P3 IMAD.IADD R4, R4, 0x1, -R9.reuse ;  /* 0x000000010404b824 */ /* 0x100fe400078e0a09 */
[C---:B------:R-:W-:Y:S02]  /*49d0*/  VIADD R2, R0.reuse, 0x51 ;  /* 0x0000005100027836 */ /* 0x040fe40000000000 */
[----:B------:R-:W-:Y:S01]  /*49e0*/  @!P0 IMAD.MOV R12, RZ, RZ, -R12 ;  /* 0x000000ffff0c8224 */ /* 0x000fe200078e0a0c */
[C---:B------:R-:W-:Y:S01]  /*49f0*/  ISETP.GT.U32.AND P0, PT, R9.reuse, R137, PT ;  /* 0x000000890900720c */ /* 0x040fe20003f04070 */
[----:B------:R-:W-:Y:S01]  /*4a00*/  VIADD R11, R0, 0x52 ;  /* 0x00000052000b7836 */ /* 0x000fe20000000000 */
[C---:B------:R-:W-:Y:S01]  /*4a10*/  ISETP.GT.U32.AND P3, PT, R9.reuse, R4, PT ;  /* 0x000000040900720c */ /* 0x040fe20003f64070 */
[----:B------:R-:W-:Y:S01]  /*4a20*/  @!P1 IMAD.IADD R8, R8, 0x1, -R9 ;  /* 0x0000000108089824 */ /* 0x000fe200078e0a09 */
[----:B------:R-:W-:Y:S01]  /*4a30*/  IABS R135, R2 ;  /* 0x0000000200877213 */ /* 0x000fe20000000000 */
[----:B------:R-:W-:Y:S01]  /*4a40*/  @!P4 IMAD.MOV R138, RZ, RZ, -R138 ;  /* 0x000000ffff8ac224 */ /* 0x000fe200078e0a8a */
[----:B------:R-:W-:Y:S01]  /*4a50*/  IABS R133, R11 ;  /* 0x0000000b00857213 */ /* 0x000fe20000000000 */
[----:B0-----:R-:W-:Y:S01]  /*4a60*/  VIADD R14, R0, 0x54 ;  /* 0x00000054000e7836 */ /* 0x001fe20000000000 */
[----:B------:R-:W-:Y:S01]  /*4a70*/  ISETP.GE.AND P6, PT, R2, RZ, PT ;  /* 0x000000ff0200720c */ /* 0x000fe20003fc6270 */
[----:B------:R-:W-:Y:S01]  /*4a80*/  IMAD.HI.U32 R2, R10, R135, RZ ;  /* 0x000000870a027227 */ /* 0x000fe200078e00ff */
[----:B------:R-:W-:Y:S01]  /*4a90*/  ISETP.GT.U32.AND P1, PT, R9, R8, PT ;  /* 0x000000080900720c */ /* 0x000fe20003f24070 */
[----:B------:R0:W-:Y:S01]  /*4aa0*/  STL [R1+0x2e4], R12 ;  /* 0x0002e40c01007387 */ /* 0x0001e20000100800 */
[----:B------:R-:W-:Y:S01]  /*4ab0*/  ISETP.GE.AND P4, PT, R13, RZ, PT ;  /* 0x000000ff0d00720c */ /* 0x000fe20003f86270 */
[----:B------:R-:W-:Y:S01]  /*4ac0*/  VIADD R13, R0, 0x53 ;  /* 0x00000053000d7836 */ /* 0x000fe20000000000 */
[----:B------:R-:W-:Y:S01]  /*4ad0*/  IABS R7, R14 ;  /* 0x0000000e00077213 */ /* 0x000fe20000000000 */
[----:B------:R-:W-:-:S03]  /*4ae0*/  IMAD.HI.U32 R3, R10, R133, RZ ;  /* 0x000000850a037227 */ /* 0x000fc600078e00ff */
[----:B------:R-:W-:Y:S01]  /*4af0*/  IABS R131, R13 ;  /* 0x0000000d00837213 */ /* 0x000fe20000000000 */
[----:B------:R-:W-:Y:S02]  /*4b00*/  IMAD.MOV R6, RZ, RZ, -R2 ;  /* 0x000000ffff067224 */ /* 0x000fe400078e0a02 */
[----:B------:R-:W-:Y:S02]  /*4b10*/  @!P0 IMAD.IADD R137, R137, 0x1, -R9 ;  /* 0x0000000189898824 */ /* 0x000fe400078e0a09 */
[----:B0-----:R-:W-:Y:S02]  /*4b20*/  IMAD.MOV R12, RZ, RZ, -R3 ;  /* 0x000000ffff0c7224 */ /* 0x001fe400078e0a03 */
[----:B------:R-:W-:Y:S01]  /*4b30*/  @!P3 IMAD.IADD R4, R4, 0x1, -R9 ;  /* 0x000000010404b824 */ /* 0x000fe200078e0a09 */
[C---:B------:R-:W-:Y:S01]  /*4b40*/  ISETP.GT.U32.AND P0, PT, R9.reuse, R137, PT ;  /* 0x000000890900720c */ /* 0x040fe20003f04070 */
[----:B------:R-:W-:Y:S01]  /*4b50*/  IMAD R135, R9, R6, R135 ;  /* 0x0000000609877224 */ /* 0x000fe200078e0287 */
[----:B------:R-:W-:Y:S01]  /*4b60*/  ISETP.GE.AND P3, PT, R11, RZ, PT ;  /* 0x000000ff0b00720c */ /* 0x000fe20003f66270 */
[----:B------:R-:W-:-:S02]  /*4b70*/  IMAD R133, R9, R12, R133 ;  /* 0x0000000c09857224 */ /* 0x000fc400078e0285 */
[----:B------:R-:W-:Y:S02]  /*4b80*/  IMAD.MOV.U32 R16, RZ, RZ, R4 ;  /* 0x000000ffff107224 */ /* 0x000fe400078e0004 */
[----:B------:R-:W-:Y:S01]  /*4b90*/  @!P1 IMAD.IADD R8, R8, 0x1, -R9 ;  /* 0x0000000108089824 */ /* 0x000fe200078e0a09 */
[----:B------:R-:W-:Y:S01]  /*4ba0*/  ISETP.GT.U32.AND P1, PT, R9, R135, PT ;  /* 0x000000870900720c */ /* 0x000fe20003f24070 */
[----:B------:R-:W-:-:S04]  /*4bb0*/  IMAD.HI.U32 R2, R10, R131, RZ ;  /* 0x000000830a027227 */ /* 0x000fc800078e00ff */
[----:B------:R-:W-:-:S04]  /*4bc0*/  IMAD.HI.U32 R3, R10, R7, RZ ;  /* 0x000000070a037227 */ /* 0x000fc800078e00ff */
[----:B------:R-:W-:Y:S01]  /*4bd0*/  @!P2 IMAD.MOV R16, RZ, RZ, -R16 ;  /* 0x000000ffff10a224 */ /* 0x000fe200078e0a10 */
[C---:B------:R-:W-:Y:S01]  /*4be0*/  ISETP.GT.U32.AND P2, PT, R9.reuse, R133, PT ;  /* 0x000000850900720c */ /* 0x040fe20003f44070 */
[----:B------:R-:W-:Y:S02]  /*4bf0*/  IMAD.MOV R2, RZ, RZ, -R2 ;  /* 0x000000ffff027224 */ /* 0x000fe400078e0a02 */
[----:B------:R-:W-:Y:S01]  /*4c00*/  IMAD.MOV R4, RZ, RZ, -R3 ;  /* 0x000000ffff047224 */ /* 0x000fe200078e0a03 */
[----:B------:R-:W-:Y:S01]  /*4c10*/  STL [R1+0x2e8], R16 ;  /* 0x0002e81001007387 */ /* 0x000fe20000100800 */
[C---:B------:R-:W-:Y:S02]  /*4c20*/  IMAD R131, R9.reuse, R2, R131 ;  /* 0x0000000209837224 */ /* 0x040fe400078e0283 */
[----:B------:R-:W-:Y:S02]  /*4c30*/  IMAD R2, R9, R4, R7 ;  /* 0x0000000409027224 */ /* 0x000fe400078e0207 */
[----:B------:R-:W-:Y:S01]  /*4c40*/  @!P0 IMAD.IADD R137, R137, 0x1, -R9 ;  /* 0x0000000189898824 */ /* 0x000fe200078e0a09 */
[----:B------:R-:W-:Y:S01]  /*4c50*/  ISETP.GT.U32.AND P0, PT, R9, R131, PT ;  /* 0x000000830900720c */ /* 0x000fe20003f04070 */
[----:B------:R-:W-:-:S02]  /*4c60*/  IMAD.MOV.U32 R15, RZ, RZ, R8 ;  /* 0x000000ffff0f7224 */ /* 0x000fc400078e0008 */
[----:B------:R-:W-:Y:S02]  /*4c70*/  @!P1 IMAD.IADD R135, R135, 0x1, -R9 ;  /* 0x0000000187879824 */ /* 0x000fe400078e0a09 */
[----:B------:R-:W-:Y:S01]  /*4c80*/  @!P4 IMAD.MOV R137, RZ, RZ, -R137 ;  /* 0x000000ffff89c224 */ /* 0x000fe200078e0a89 */
[C---:B------:R-:W-:Y:S01]  /*4c90*/  ISETP.GT.U32.AND P4, PT, R9.reuse, R2, PT ;  /* 0x000000020900720c */ /* 0x040fe20003f84070 */
[C---:B------:R-:W-:Y:S01]  /*4ca0*/  VIADD R8, R0.reuse, 0x55 ;  /* 0x0000005500087836 */ /* 0x040fe20000000000 */
[----:B------:R-:W-:Y:S01]  /*4cb0*/  ISETP.GT.U32.AND P1, PT, R9, R135, PT ;  /* 0x000000870900720c */ /* 0x000fe20003f24070 */
[----:B------:R-:W-:Y:S02]  /*4cc0*/  @!P2 IMAD.IADD R133, R133, 0x1, -R9 ;  /* 0x000000018585a824 */ /* 0x000fe400078e0a09 */
[----:B------:R-:W-:Y:S01]  /*4cd0*/  VIADD R12, R0, 0x56 ;  /* 0x00000056000c7836 */ /* 0x000fe20000000000 */
[----:B------:R-:W-:Y:S01]  /*4ce0*/  IABS R4, R8 ;  /* 0x0000000800047213 */ /* 0x000fe20000000000 */
[----:B------:R-:W-:Y:S01]  /*4cf0*/  @!P5 IMAD.MOV R15, RZ, RZ, -R15 ;  /* 0x000000ffff0fd224 */ /* 0x000fe200078e0a0f */
[----:B------:R-:W-:Y:S01]  /*4d00*/  ISETP.GT.U32.AND P2, PT, R9, R133, PT ;  /* 0x000000850900720c */ /* 0x000fe20003f44070 */
[----:B------:R-:W-:Y:S01]  /*4d10*/  @!P0 IMAD.IADD R131, R131, 0x1, -R9 ;  /* 0x0000000183838824 */ /* 0x000fe200078e0a09 */
[----:B------:R-:W-:Y:S01]  /*4d20*/  ISETP.GE.AND P5, PT, R13, RZ, PT ;  /* 0x000000ff0d00720c */ /* 0x000fe20003fa6270 */
[----:B------:R-:W-:Y:S01]  /*4d30*/  IMAD.HI.U32 R3, R10, R4, RZ ;  /* 0x000000040a037227 */ /* 0x000fe200078e00ff */
[----:B------:R-:W-:Y:S01]  /*4d40*/  IABS R7, R12 ;  /* 0x0000000c00077213 */ /* 0x000fe20000000000 */
[----:B------:R0:W-:Y:S01]  /*4d50*/  STL [R1+0x2ec], R15 ;  /* 0x0002ec0f01007387 */ /* 0x0001e20000100800 */
[----:B------:R-:W-:Y:S01]  /*4d60*/  ISETP.GT.U32.AND P0, PT, R9, R131, PT ;  /* 0x000000830900720c */ /* 0x000fe20003f04070 */
[----:B------:R-:W-:-:S02]  /*4d70*/  VIADD R13, R0, 0x57 ;  /* 0x00000057000d7836 */ /* 0x000fc40000000000 */
[----:B------:R-:W-:Y:S02]  /*4d80*/  @!P4 IMAD.IADD R2, R2, 0x1, -R9 ;  /* 0x000000010202c824 */ /* 0x000fe400078e0a09 */
[----:B------:R-:W-:Y:S01]  /*4d90*/  IMAD.MOV R3, RZ, RZ, -R3 ;  /* 0x000000ffff037224 */ /* 0x000fe200078e0a03 */
[----:B------:R-:W-:Y:S01]  /*4da0*/  IABS R11, R13 ;  /* 0x0000000d000b7213 */ /* 0x000fe20000000000 */
[----:B------:R-:W-:Y:S01]  /*4db0*/  @!P1 IMAD.IADD R135, R135, 0x1, -R9 ;  /* 0x0000000187879824 */ /* 0x000fe200078e0a09 */
[C---:B------:R-:W-:Y:S01]  /*4dc0*/  ISETP.GT.U32.AND P4, PT, R9.reuse, R2, PT ;  /* 0x000000020900720c */ /* 0x040fe20003f84070 */
[----:B------:R-:W-:Y:S01]  /*4dd0*/  IMAD R4, R9, R3, R4 ;  /* 0x0000000309047224 */ /* 0x000fe200078e0204 */
[----:B------:R-:W-:Y:S01]  /*4de0*/  ISETP.GE.AND P1, PT, R14, RZ, PT ;  /* 0x000000ff0e00720c */ /* 0x000fe20003f26270 */
[----:B------:R-:W-:-:S04]  /*4df0*/  IMAD.HI.U32 R3, R10, R7, RZ ;  /* 0x000000070a037227 */ /* 0x000fc800078e00ff */
[----:B------:R-:W-:Y:S01]  /*4e00*/  @!P2 IMAD.IADD R133, R133, 0x1, -R9 ;  /* 0x000000018585a824 */ /* 0x000fe200078e0a09 */
[----:B------:R-:W-:Y:S01]  /*4e10*/  ISETP.GT.U32.AND P2, PT, R9, R4, PT ;  /* 0x000000040900720c */ /* 0x000fe20003f44070 */
[----:B------:R-:W-:Y:S01]  /*4e20*/  @!P6 IMAD.MOV R135, RZ, RZ, -R135 ;  /* 0x000000ffff87e224 */ /* 0x000fe200078e0a87 */
[----:B------:R-:W-:Y:S01]  /*4e30*/  ISETP.GE.AND P6, PT, R8, RZ, PT ;  /* 0x000000ff0800720c */ /* 0x000fe20003fc6270 */
[----:B------:R-:W-:-:S04]  /*4e40*/  IMAD.HI.U32 R6, R10, R11, RZ ;  /* 0x0000000b0a067227 */ /* 0x000fc800078e00ff */
[----:B------:R-:W-:Y:S02]  /*4e50*/  IMAD.MOV R8, RZ, RZ, -R3 ;  /* 0x000000ffff087224 */ /* 0x000fe400078e0a03 */
[----:B------:R-:W-:Y:S01]  /*4e60*/  @!P3 IMAD.MOV R133, RZ, RZ, -R133 ;  /* 0x000000ffff85b224 */ /* 0x000fe200078e0a85 */
[----:B------:R-:W-:Y:S01]  /*4e70*/  ISETP.GE.AND P3, PT, R12, RZ, PT ;  /* 0x000000ff0c00720c */ /* 0x000fe20003f66270 */
[----:B------:R-:W-:Y:S02]  /*4e80*/  IMAD.MOV R12, RZ, RZ, -R6 ;  /* 0x000000ffff0c7224 */ /* 0x000fe400078e0a06 */
[C---:B------:R-:W-:Y:S02]  /*4e90*/  IMAD R6, R9.reuse, R8, R7 ;  /* 0x0000000809067224 */ /* 0x040fe400078e0207 */
[--C-:B------:R-:W-:Y:S02]  /*4ea0*/  @!P4 IMAD.IADD R2, R2, 0x1, -R9.reuse ;  /* 0x000000010202c824 */ /* 0x100fe400078e0a09 */
[----:B------:R-:W-:Y:S01]  /*4eb0*/  VIADD R3, R0, 0x58 ;  /* 0x0000005800037836 */ /* 0x000fe20000000000 */
[----:B------:R-:W-:Y:S01]  /*4ec0*/  ISETP.GT.U32.AND P4, PT, R9, R6, PT ;  /* 0x000000060900720c */ /* 0x000fe20003f84070 */
[----:B------:R-:W-:-:S02]  /*4ed0*/  @!P2 IMAD.IADD R4, R4, 0x1, -R9 ;  /* 0x000000010404a824 */ /* 0x000fc400078e0a09 */
[----:B------:R-:W-:Y:S01]  /*4ee0*/  VIADD R7, R0, 0x59 ;  /* 0x0000005900077836 */ /* 0x000fe20000000000 */
[----:B------:R-:W-:Y:S01]  /*4ef0*/  IABS R129, R3 ;  /* 0x0000000300817213 */ /* 0x000fe20000000000 */
[----:B0-----:R-:W-:Y:S01]  /*4f00*/  IMAD.MOV.U32 R15, RZ, RZ, R2 ;  /* 0x000000ffff0f7224 */ /* 0x001fe200078e0002 */
[----:B------:R-:W-:Y:S01]  /*4f10*/  ISETP.GT.U32.AND P2, PT, R9, R4, PT ;  /* 0x000000040900720c */ /* 0x000fe20003f44070 */
[----:B------:R-:W-:Y:S01]  /*4f20*/  @!P0 IMAD.IADD R131, R131, 0x1, -R9 ;  /* 0x0000000183838824 */ /* 0x000fe200078e0a09 */
[----:B------:R-:W-:Y:S01]  /*4f30*/  IABS R127, R7 ;  /* 0x00000007007f7213 */ /* 0x000fe20000000000 */
[----:B------:R-:W-:Y:S01]  /*4f40*/  IMAD.HI.U32 R2, R10, R129, RZ ;  /* 0x000000810a027227 */ /* 0x000fe200078e00ff */
[----:B------:R-:W-:-:S03]  /*4f50*/  ISETP.GE.AND P0, PT, R13, RZ, PT ;  /* 0x000000ff0d00720c */ /* 0x000fc60003f06270 */
[----:B------:R-:W-:Y:S02]  /*4f60*/  @!P4 IMAD.IADD R6, R6, 0x1, -R9 ;  /* 0x000000010606c824 */ /* 0x000fe400078e0a09 */
[----:B------:R-:W-:Y:S02]  /*4f70*/  IMAD.MOV R2, RZ, RZ, -R2 ;  /* 0x000000ffff027224 */ /* 0x000fe400078e0a02 */
[----:B------:R-:W-:Y:S01]  /*4f80*/  @!P5 IMAD.MOV R131, RZ, RZ, -R131 ;  /* 0x000000ffff83d224 */ /* 0x000fe200078e0a83 */
[C---:B------:R-:W-:Y:S01]  /*4f90*/  ISETP.GT.U32.AND P4, PT, R9.reuse, R6, PT ;  /* 0x000000060900720c */ /* 0x040fe20003f84070 */
[----:B------:R-:W-:Y:S01]  /*4fa0*/  IMAD R129, R9, R2, R129 ;  /* 0x0000000209817224 */ /* 0x000fe200078e0281 */
[----:B------:R-:W-:Y:S01]  /*4fb0*/  ISETP.GE.AND P5, PT, R3, RZ, PT ;  /* 0x000000ff0300720c */ /* 0x000fe20003fa6270 */
[----:B------:R-:W-:-:S04]  /*4fc0*/  IMAD.HI.U32 R3, R10, R127, RZ ;  /* 0x0000007f0a037227 */ /* 0x000fc800078e00ff */
[C---:B------:R-:W-:Y:S02]  /*4fd0*/  IMAD R8, R9.reuse, R12, R11 ;  /* 0x0000000c09087224 */ /* 0x040fe400078e020b */
[----:B------:R-:W-:Y:S02]  /*4fe0*/  @!P2 IMAD.IADD R4, R4, 0x1, -R9 ;  /* 0x000000010404a824 */ /* 0x000fe400078e0a09 */
[----:B------:R-:W-:Y:S01]  /*4ff0*/  IMAD.MOV R12, RZ, RZ, -R3 ;  /* 0x000000ffff0c7224 */ /* 0x000fe200078e0a03 */
[C---:B------:R-:W-:Y:S01]  /*5000*/  ISETP.GT.U32.AND P2, PT, R9.reuse, R8, PT ;  /* 0x000000080900720c */ /* 0x040fe20003f44070 */
[----:B------:R-:W-:Y:S01]  /*5010*/  @!P4 IMAD.IADD R6, R6, 0x1, -R9 ;  /* 0x000000010606c824 */ /* 0x000fe200078e0a09 */
[C---:B------:R-:W-:Y:S01]  /*5020*/  ISETP.GT.U32.AND P4, PT, R9.reuse, R129, PT ;  /* 0x000000810900720c */ /* 0x040fe20003f84070 */
[----:B------:R-:W-:Y:S02]  /*5030*/  IMAD R127, R9, R12, R127 ;  /* 0x0000000c097f7224 */ /* 0x000fe400078e027f */
[----:B------:R-:W-:-:S02]  /*5040*/  IMAD.MOV.U32 R14, RZ, RZ, R4 ;  /* 0x000000ffff0e7224 */ /* 0x000fc400078e0004 */
[----:B------:R-:W-:Y:S01]  /*5050*/  @!P1 IMAD.MOV R15, RZ, RZ, -R15 ;  /* 0x000000ffff0f9224 */ /* 0x000fe200078e0a0f */
[----:B------:R-:W-:Y:S01]  /*5060*/  ISETP.GE.AND P1, PT, R7, RZ, PT ;  /* 0x000000ff0700720c */ /* 0x000fe20003f26270 */
[----:B------:R-:W-:Y:S01]  /*5070*/  @!P6 IMAD.MOV R14, RZ, RZ, -R14 ;  /* 0x000000ffff0ee224 */ /* 0x000fe200078e0a0e */
[----:B------:R-:W-:Y:S01]  /*5080*/  ISETP.GT.U32.AND P6, PT, R9, R127, PT ;  /* 0x0000007f0900720c */ /* 0x000fe20003fc4070 */
[C---:B------:R-:W-:Y:S01]  /*5090*/  VIADD R7, R0.reuse, 0x5a ;  /* 0x0000005a00077836 */ /* 0x040fe20000000000 */
[----:B------:R0:W-:Y:S01]  /*50a0*/  STL [R1+0x2f0], R15 ;  /* 0x0002f00f01007387 */ /* 0x0001e20000100800 */
[----:B------:R-:W-:Y:S02]  /*50b0*/  VIADD R11, R0, 0x5b ;  /* 0x0000005b000b7836 */ /* 0x000fe40000000000 */
[--C-:B------:R-:W-:Y:S01]  /*50c0*/  @!P4 IMAD.IADD R129, R129, 0x1, -R9.reuse ;  /* 0x000000018181c824 */ /* 0x100fe200078e0a09 */
[----:B------:R-:W-:Y:S01]  /*50d0*/  IABS R125, R7 ;  /* 0x00000007007d7213 */ /* 0x000fe20000000000 */
[--C-:B------:R-:W-:Y:S01]  /*50e0*/  @!P2 IMAD.IADD R8, R8, 0x1, -R9.reuse ;  /* 0x000000010808a824 */ /* 0x100fe200078e0a09 */
[----:B------:R-:W-:Y:S01]  /*50f0*/  IABS R123, R11 ;  /* 0x0000000b007b7213 */ /* 0x000fe20000000000 */
[----:B------:R-:W-:Y:S01]  /*5100*/  IMAD.MOV.U32 R13, RZ, RZ, R6 ;  /* 0x000000ffff0d7224 */ /* 0x000fe200078e0006 */
[C---:B------:R-:W-:Y:S01]  /*5110*/  ISETP.GT.U32.AND P4, PT, R9.reuse, R129, PT ;  /* 0x000000810900720c */ /* 0x040fe20003f84070 */
[----:B------:R-:W-:Y:S01]  /*5120*/  IMAD.HI.U32 R2, R10, R125, RZ ;  /* 0x0000007d0a027227 */ /* 0x000fe200078e00ff */
[----:B------:R-:W-:Y:S01]  /*5130*/  ISETP.GT.U32.AND P2, PT, R9, R8, PT ;  /* 0x000000080900720c */ /* 0x000fe20003f44070 */
[----:B------:R1:W-:Y:S02]  /*5140*/  STL [R1+0x2f4], R14 ;  /* 0x0002f40e01007387 */ /* 0x0003e40000100800 */
[----:B------:R-:W-:-:S02]  /*5150*/  @!P6 IMAD.IADD R127, R127, 0x1, -R9 ;  /* 0x000000017f7fe824 */ /* 0x000fc400078e0a09 */
[----:B------:R-:W-:Y:S02]  /*5160*/  IMAD.MOV R2, RZ, RZ, -R2 ;  /* 0x000000ffff027224 */ /* 0x000fe400078e0a02 */
[----:B0-----:R-:W-:Y:S01]  /*5170*/  VIADD R15, R0, 0x5c ;  /* 0x0000005c000f7836 */ /* 0x001fe20000000000 */
[----:B------:R-:W-:Y:S01]  /*5180*/  ISETP.GT.U32.AND P6, PT, R9, R127, PT ;  /* 0x0000007f0900720c */ /* 0x000fe20003fc4070 */
[----:B------:R-:W-:-:S03]  /*5190*/  IMAD.HI.U32 R3, R10, R123, RZ ;  /* 0x0000007b0a037227 */ /* 0x000fc600078e00ff */
[----:B------:R-:W-:Y:S01]  /*51a0*/  IABS R6, R15 ;  /* 0x0000000f00067213 */ /* 0x000fe20000000000 */
[----:B------:R-:W-:Y:S02]  /*51b0*/  IMAD R125, R9, R2, R125 ;  /* 0x00000002097d7224 */ /* 0x000fe400078e027d */
[----:B------:R-:W-:Y:S02]  /*51c0*/  IMAD.MOV R4, RZ, RZ, -R3 ;  /* 0x000000ffff047224 */ /* 0x000fe400078e0a03 */
[----:B------:R-:W-:Y:S02]  /*51d0*/  VIADD R16, R0, 0x5d ;  /* 0x0000005d00107836 */ /* 0x000fe40000000000 */
[----:B------:R-:W-:Y:S01]  /*51e0*/  @!P4 IMAD.IADD R129, R129, 0x1, -R9 ;  /* 0x000000018181c824 */ /* 0x000fe200078e0a09 */
[----:B------:R-:W-:Y:S01]  /*51f0*/  ISETP.GT.U32.AND P4, PT, R9, R125, PT ;  /* 0x0000007d0900720c */ /* 0x000fe20003f84070 */
[----:B------:R-:W-:-:S04]  /*5200*/  IMAD.HI.U32 R2, R10, R6, RZ ;  /* 0x000000060a027227 */ /* 0x000fc800078e00ff */
[----:B------:R-:W-:Y:S01]  /*5210*/  @!P3 IMAD.MOV R13, RZ, RZ, -R13 ;  /* 0x000000ffff0db224 */ /* 0x000fe200078e0a0d */
[----:B------:R-:W-:Y:S01]  /*5220*/  ISETP.GE.AND P3, PT, R7, RZ, PT ;  /* 0x000000ff0700720c */ /* 0x000fe20003f66270 */
[----:B------:R-:W-:Y:S01]  /*5230*/  VIADD R17, R0, 0x5e ;  /* 0x0000005e00117836 */ /* 0x000fe20000000000 */
[----:B------:R-:W-:Y:S01]  /*5240*/  IABS R7, R16 ;  /* 0x0000001000077213 */ /* 0x000fe20000000000 */
[----:B------:R-:W-:Y:S01]  /*5250*/  IMAD R123, R9, R4, R123 ;  /* 0x00000004097b7224 */ /* 0x000fe200078e027b */
[----:B------:R0:W-:Y:S01]  /*5260*/  STL [R1+0x2f8], R13 ;  /* 0x0002f80d01007387 */ /* 0x0001e20000100800 */
[--C-:B------:R-:W-:Y:S01]  /*5270*/  @!P2 IMAD.IADD R8, R8, 0x1, -R9.reuse ;  /* 0x000000010808a824 */ /* 0x100fe200078e0a09 */
[----:B------:R-:W-:Y:S01]  /*5280*/  ISETP.GE.AND P2, PT, R11, RZ, PT ;  /* 0x000000ff0b00720c */ /* 0x000fe20003f46270 */
[----:B------:R-:W-:Y:S01]  /*5290*/  IMAD.MOV R2, RZ, RZ, -R2 ;  /* 0x000000ffff027224 */ /* 0x000fe200078e0a02 */
[----:B------:R-:W-:Y:S01]  /*52a0*/  IABS R11, R17 ;  /* 0x00000011000b7213 */ /* 0x000fe20000000000 */
[----:B------:R-:W-:Y:S01]  /*52b0*/  @!P6 IMAD.IADD R127, R127, 0x1, -R9 ;  /* 0x000000017f7fe824 */ /* 0x000fe200078e0a09 */
[----:B------:R-:W-:Y:S01]  /*52c0*/  ISETP.GT.U32.AND P6, PT, R9, R123, PT ;  /* 0x0000007b0900720c */ /* 0x000fe20003fc4070 */
[----:B------:R-:W-:-:S04]  /*52d0*/  IMAD.HI.U32 R3, R10, R7, RZ ;  /* 0x000000070a037227 */ /* 0x000fc800078e00ff */
[----:B------:R-:W-:Y:S02]  /*52e0*/  IMAD R2, R9, R2, R6 ;  /* 0x0000000209027224 */ /* 0x000fe400078e0206 */
[----:B------:R-:W-:-:S04]  /*52f0*/  IMAD.HI.U32 R4, R10, R11, RZ ;  /* 0x0000000b0a047227 */ /* 0x000fc800078e00ff */
[----:B------:R-:W-:Y:S02]  /*5300*/  VIADD R18, R0, 0x5f ;  /* 0x0000005f00127836 */ /* 0x000fe40000000000 */
[----:B------:R-:W-:Y:S02]  /*5310*/  IMAD.MOV R12, RZ, RZ, -R3 ;  /* 0x000000ffff0c7224 */ /* 0x000fe400078e0a03 */
[----:B------:R-:W-:Y:S01]  /*5320*/  @!P4 IMAD.IADD R125, R125, 0x1, -R9 ;  /* 0x000000017d7dc824 */ /* 0x000fe200078e0a09 */
[C---:B------:R-:W-:Y:S01]  /*5330*/  ISETP.GT.U32.AND P4, PT, R9.reuse, R2, PT ;  /* 0x000000020900720c */ /* 0x040fe20003f84070 */
[----:B-1----:R-:W-:Y:S01]  /*5340*/  IMAD.MOV R14, RZ, RZ, -R4 ;  /* 0x000000ffff0e7224 */ /* 0x002fe200078e0a04 */
[----:B0-----:R-:W-:Y:S01]  /*5350*/  IABS R13, R18 ;  /* 0x00000012000d7213 */ /* 0x001fe20000000000 */
[----:B------:R-:W-:Y:S02]  /*5360*/  IMAD R4, R9, R12, R7 ;  /* 0x0000000c09047224 */ /* 0x000fe400078e0207 */
[----:B------:R-:W-:-:S02]  /*5370*/  @!P6 IMAD.IADD R123, R123, 0x1, -R9 ;  /* 0x000000017b7be824 */ /* 0x000fc400078e0a09 */
[----:B------:R-:W-:Y:S01]  /*5380*/  VIADD R19, R0, 0x60 ;  /* 0x0000006000137836 */ /* 0x000fe20000000000 */
[----:B------:R-:W-:Y:S01]  /*5390*/  ISETP.GT.U32.AND P6, PT, R9, R4, PT ;  /* 0x000000040900720c */ /* 0x000fe20003fc4070 */
[----:B------:R-:W-:-:S03]  /*53a0*/  IMAD.HI.U32 R6, R10, R13, RZ ;  /* 0x0000000d0a067227 */ /* 0x000fc600078e00ff */
[----:B------:R-:W-:Y:S01]  /*53b0*/  IABS R121, R19 ;  /* 0x0000001300797213 */ /* 0x000fe20000000000 */
[----:B------:R-:W-:Y:S02]  /*53c0*/  IMAD.MOV R12, RZ, RZ, -R6 ;  /* 0x000000ffff0c7224 */ /* 0x000fe400078e0a06 */
[----:B------:R-:W-:Y:S01]  /*53d0*/  @!P4 IMAD.IADD R2, R2, 0x1, -R9 ;  /* 0x000000010202c824 */ /* 0x000fe200078e0a09 */
[C---:B------:R-:W-:Y:S01]  /*53e0*/  ISETP.GT.U32.AND P4, PT, R9.reuse, R123, PT ;  /* 0x0000007b0900720c */ /* 0x040fe20003f84070 */
[C---:B------:R-:W-:Y:S02]  /*53f0*/  IMAD R6, R9.reuse, R14, R11 ;  /* 0x0000000e09067224 */ /* 0x040fe400078e020b */
[----:B------:R-:W-:Y:S02]  /*5400*/  IMAD.MOV.U32 R20, RZ, RZ, R8 ;  /* 0x000000ffff147224 */ /* 0x000fe400078e0008 */
[----:B------:R-:W-:Y:S01]  /*5410*/  @!P5 IMAD.MOV R129, RZ, RZ, -R129 ;  /* 0x000000ffff81d224 */ /* 0x000fe200078e0a81 */
[C---:B------:R-:W-:Y:S01]  /*5420*/  ISETP.GT.U32.AND P5, PT, R9.reuse, R2, PT ;  /* 0x000000020900720c */ /* 0x040fe20003fa4070 */
[----:B------:R-:W-:Y:S01]  /*5430*/  @!P0 IMAD.MOV R20, RZ, RZ, -R20 ;  /* 0x000000ffff148224 */ /* 0x000fe200078e0a14 */
[C---:B------:R-:W-:Y:S01]  /*5440*/  ISETP.GT.U32.AND P0, PT, R9.reuse, R125, PT ;  /* 0x0000007d0900720c */ /* 0x040fe20003f04070 */
[----:B------:R-:W-:Y:S01]  /*5450*/  @!P1 IMAD.MOV R127, RZ, RZ, -R127 ;  /* 0x000000ffff7f9224 */ /* 0x000fe200078e0a7f */
[----:B------:R-:W-:Y:S01]  /*5460*/  ISETP.GT.U32.AND P1, PT, R9, R6, PT ;  /* 0x000000060900720c */ /* 0x000fe20003f24070 */
[----:B------:R-:W-:Y:S01]  /*5470*/  IMAD.HI.U32 R3, R10, R121, RZ ;  /* 0x000000790a037227 */ /* 0x000fe200078e00ff */
[----:B------:R0:W-:Y:S03]  /*5480*/  STL [R1+0x2fc], R20 ;  /* 0x0002fc1401007387 */ /* 0x0001e60000100800 */
[----:B------:R-:W-:-:S02]  /*5490*/  @!P6 IMAD.IADD R4, R4, 0x1, -R9 ;  /* 0x000000010404e824 */ /* 0x000fc400078e0a09 */
[----:B------:R-:W-:Y:S02]  /*54a0*/  IMAD.MOV R14, RZ, RZ, -R3 ;  /* 0x000000ffff0e7224 */ /* 0x000fe400078e0a03 */
[C---:B------:R-:W-:Y:S01]  /*54b0*/  IMAD R12, R9.reuse, R12, R13 ;  /* 0x0000000c090c7224 */ /* 0x040fe200078e020d */
[C---:B------:R-:W-:Y:S01]  /*54c0*/  ISETP.GT.U32.AND P6, PT, R9.reuse, R4, PT ;  /* 0x000000040900720c */ /* 0x040fe20003fc4070 */
[C---:B------:R-:W-:Y:S02]  /*54d0*/  IMAD R121, R9.reuse, R14, R121 ;  /* 0x0000000e09797224 */ /* 0x040fe400078e0279 */
[C---:B------:R-:W-:Y:S02]  /*54e0*/  VIADD R13, R0.reuse, 0x62 ;  /* 0x00000062000d7836 */ /* 0x040fe40000000000 */
[----:B------:R-:W-:Y:S02]  /*54f0*/  VIADD R11, R0, 0x61 ;  /* 0x00000061000b7836 */ /* 0x000fe40000000000 */
[--C-:B------:R-:W-:Y:S01]  /*5500*/  @!P5 IMAD.IADD R2, R2, 0x1, -R9.reuse ;  /* 0x000000010202d824 */ /* 0x100fe200078e0a09 */
[----:B------:R-:W-:Y:S01]  /*5510*/  ISETP.GT.U32.AND P5, PT, R9, R121, PT ;  /* 0x000000790900720c */ /* 0x000fe20003fa4070 */
[--C-:B------:R-:W-:Y:S01]  /*5520*/  @!P0 IMAD.IADD R125, R125, 0x1, -R9.reuse ;  /* 0x000000017d7d8824 */ /* 0x100fe200078e0a09 */
[----:B------:R-:W-:Y:S01]  /*5530*/  IABS R117, R13 ;  /* 0x0000000d00757213 */ /* 0x000fe20000000000 */
[----:B------:R-:W-:Y:S01]  /*5540*/  @!P1 IMAD.IADD R6, R6, 0x1, -R9 ;  /* 0x0000000106069824 */ /* 0x000fe200078e0a09 */
[----:B------:R-:W-:Y:S01]  /*5550*/  IABS R119, R11 ;  /* 0x0000000b00777213 */ /* 0x000fe20000000000 */
[----:B------:R-:W-:Y:S01]  /*5560*/  @!P3 IMAD.MOV R125, RZ, RZ, -R125 ;  /* 0x000000ffff7db224 */ /* 0x000fe200078e0a7d */
[----:B------:R-:W-:Y:S01]  /*5570*/  ISETP.GT.U32.AND P0, PT, R9, R12, PT ;  /* 0x0000000c0900720c */ /* 0x000fe20003f04070 */
[----:B------:R-:W-:Y:S01]  /*5580*/  @!P4 IMAD.IADD R123, R123, 0x1, -R9 ;  /* 0x000000017b7bc824 */ /* 0x000fe200078e0a09 */
[----:B------:R-:W-:Y:S01]  /*5590*/  ISETP.GT.U32.AND P3, PT, R9, R6, PT ;  /* 0x000000060900720c */ /* 0x000fe20003f64070 */
[----:B------:R-:W-:Y:S01]  /*55a0*/  IMAD.HI.U32 R7, R10, R117, RZ ;  /* 0x000000750a077227 */ /* 0x000fe200078e00ff */
[----:B------:R-:W-:-:S02]  /*55b0*/  ISETP.GE.AND P4, PT, R15, RZ, PT ;  /* 0x000000ff0f00720c */ /* 0x000fc40003f86270 */
[----:B------:R-:W-:Y:S01]  /*55c0*/  ISETP.GE.AND P1, PT, R17, RZ, PT ;  /* 0x000000ff1100720c */ /* 0x000fe20003f26270 */
[----:B------:R-:W-:Y:S01]  /*55d0*/  @!P6 IMAD.IADD R4, R4, 0x1, -R9 ;  /* 0x000000010404e824 */ /* 0x000fe200078e0a09 */
[----:B------:R-:W-:Y:S01]  /*55e0*/  ISETP.GE.AND P6, PT, R16, RZ, PT ;  /* 0x000000ff1000720c */ /* 0x000fe20003fc6270 */
[----:B------:R-:W-:-:S04]  /*55f0*/  IMAD.HI.U32 R3, R10, R119, RZ ;  /* 0x000000770a037227 */ /* 0x000fc800078e00ff */
[----:B------:R-:W-:Y:S02]  /*5600*/  IMAD.MOV R14, RZ, RZ, -R7 ;  /* 0x000000ffff0e7224 */ /* 0x000fe400078e0a07 */
[----:B------:R-:W-:Y:S02]  /*5610*/  IMAD.MOV R8, RZ, RZ, -R3 ;  /* 0x000000ffff087224 */ /* 0x000fe400078e0a03 */
[----:B------:R-:W-:Y:S02]  /*5620*/  VIADD R3, R0, 0x63 ;  /* 0x0000006300037836 */ /* 0x000fe40000000000 */
[----:B------:R-:W-:Y:S02]  /*5630*/  @!P5 IMAD.IADD R121, R121, 0x1, -R9 ;  /* 0x000000017979d824 */ /* 0x000fe400078e0a09 */
[C---:B------:R-:W-:Y:S01]  /*5640*/  IMAD R117, R9.reuse, R14, R117 ;  /* 0x0000000e09757224 */ /* 0x040fe200078e0275 */
[----:B------:R-:W-:Y:S01]  /*5650*/  IABS R111, R3 ;  /* 0x00000003006f7213 */ /* 0x000fe20000000000 */
[C---:B------:R-:W-:Y:S01]  /*5660*/  IMAD R119, R9.reuse, R8, R119 ;  /* 0x0000000809777224 */ /* 0x040fe200078e0277 */
[----:B------:R-:W-:Y:S01]  /*5670*/  ISETP.GT.U32.AND P5, PT, R9, R121, PT ;  /* 0x000000790900720c */ /* 0x000fe20003fa4070 */
[----:B------:R-:W-:-:S02]  /*5680*/  IMAD.MOV.U32 R21, RZ, RZ, R2 ;  /* 0x000000ffff157224 */ /* 0x000fc400078e0002 */
[----:B0-----:R-:W-:Y:S02]  /*5690*/  IMAD.MOV.U32 R20, RZ, RZ, R4 ;  /* 0x000000ffff147224 */ /* 0x001fe400078e0004 */
[----:B------:R-:W-:Y:S01]  /*56a0*/  @!P3 IMAD.IADD R6, R6, 0x1, -R9 ;  /* 0x000000010606b824 */ /* 0x000fe200078e0a09 */
[C---:B------:R-:W-:Y:S01]  /*56b0*/  ISETP.GT.U32.AND P3, PT, R9.reuse, R117, PT ;  /* 0x000000750900720c */ /* 0x040fe20003f64070 */
[----:B------:R-:W-:Y:S01]  /*56c0*/  @!P4 IMAD.MOV R21, RZ, RZ, -R21 ;  /* 0x000000ffff15c224 */ /* 0x000fe200078e0a15 */
[----:B------:R-:W-:Y:S01]  /*56d0*/  ISETP.GT.U32.AND P4, PT, R9, R119, PT ;  /* 0x000000770900720c */ /* 0x000fe20003f84070 */
[----:B------:R-:W-:Y:S01]  /*56e0*/  @!P6 IMAD.MOV R20, RZ, RZ, -R20 ;  /* 0x000000ffff14e224 */ /* 0x000fe200078e0a14 */
[----:B------:R-:W-:Y:S01]  /*56f0*/  ISETP.GE.AND P6, PT, R19, RZ, PT ;  /* 0x000000ff1300720c */ /* 0x000fe20003fc6270 */
[----:B------:R-:W-:Y:S01]  /*5700*/  @!P0 IMAD.IADD R12, R12, 0x1, -R9 ;  /* 0x000000010c0c8824 */ /* 0x000fe200078e0a09 */
[----:B------:R-:W-:Y:S01]  /*5710*/  ISETP.GE.AND P0, PT, R18, RZ, PT ;  /* 0x000000ff1200720c */ /* 0x000fe20003f06270 */
[----:B------:R-:W-:Y:S01]  /*5720*/  IMAD.HI.U32 R2, R10, R111, RZ ;  /* 0x0000006f0a027227 */ /* 0x000fe200078e00ff */
[----:B------:R-:W-:Y:S03]  /*5730*/  STL [R1+0x300], R21 ;  /* 0x0003001501007387 */ /* 0x000fe60000100800 */
[----:B------:R-:W-:Y:S01]  /*5740*/  @!P2 IMAD.MOV R123, RZ, RZ, -R123 ;  /* 0x000000ffff7ba224 */ /* 0x000fe200078e0a7b */
[----:B------:R-:W-:Y:S01]  /*5750*/  ISETP.GT.U32.AND P2, PT, R9, R12, PT ;  /* 0x0000000c0900720c */ /* 0x000fe20003f44070 */
[----:B------:R-:W-:Y:S01]  /*5760*/  VIADD R7, R0, 0x64 ;  /* 0x0000006400077836 */ /* 0x000fe20000000000 */
[----:B------:R-:W-:Y:S01]  /*5770*/  STL [R1+0x304], R20 ;  /* 0x0003041401007387 */ /* 0x000fe20000100800 */
[----:B------:R-:W-:-:S02]  /*5780*/  IMAD.MOV R2, RZ, RZ, -R2 ;  /* 0x000000ffff027224 */ /* 0x000fc400078e0a02 */
[----:B------:R-:W-:Y:S01]  /*5790*/  @!P5 IMAD.IADD R121, R121, 0x1, -R9 ;  /* 0x000000017979d824 */ /* 0x000fe200078e0a09 */
[----:B------:R-:W-:Y:S01]  /*57a0*/  IABS R4, R7 ;  /* 0x0000000700047213 */ /* 0x000fe20000000000 */
[----:B------:R-:W-:Y:S01]  /*57b0*/  IMAD R111, R9, R2, R111 ;  /* 0x00000002096f7224 */ /* 0x000fe200078e026f */
[----:B------:R-:W-:Y:S01]  /*57c0*/  ISETP.GE.AND P5, PT, R13, RZ, PT ;  /* 0x000000ff0d00720c */ /* 0x000fe20003fa6270 */
[--C-:B------:R-:W-:Y:S02]  /*57d0*/  @!P3 IMAD.IADD R117, R117, 0x1, -R9.reuse ;  /* 0x000000017575b824 */ /* 0x100fe400078e0a09 */
[----:B------:R-:W-:Y:S01]  /*57e0*/  @!P4 IMAD.IADD R119, R119, 0x1, -R9 ;  /* 0x000000017777c824 */ /* 0x000fe200078e0a09 */
[----:B------:R-:W-:Y:S01]  /*57f0*/  ISETP.GE.AND P4, PT, R3, RZ, PT ;  /* 0x000000ff0300720c */ /* 0x000fe20003f86270 */
[----:B------:R-:W-:Y:S01]  /*5800*/  IMAD.MOV.U32 R14, RZ, RZ, R6 ;  /* 0x000000ffff0e7224 */ /* 0x000fe200078e0006 */
[C---:B------:R-:W-:Y:S01]  /*5810*/  ISETP.GT.U32.AND P3, PT, R9.reuse, R117, PT ;  /* 0x000000750900720c */ /* 0x040fe20003f64070 */
[----:B------:R-:W-:Y:S01]  /*5820*/  @!P6 IMAD.MOV R121, RZ, RZ, -R121 ;  /* 0x000000ffff79e224 */ /* 0x000fe200078e0a79 */
[----:B------:R-:W-:Y:S01]  /*5830*/  ISETP.GT.U32.AND P6, PT, R9, R111, PT ;  /* 0x0000006f0900720c */ /* 0x000fe20003fc4070 */
[----:B------:R-:W-:-:S04]  /*5840*/  IMAD.HI.U32 R3, R10, R4, RZ ;  /* 0x000000040a037227 */ /* 0x000fc800078e00ff */
[----:B------:R-:W-:Y:S01]  /*5850*/  @!P1 IMAD.MOV R14, RZ, RZ, -R14 ;  /* 0x000000ffff0e9224 */ /* 0x000fe200078e0a0e */
[----:B------:R-:W-:Y:S01]  /*5860*/  ISETP.GT.U32.AND P1, PT, R9, R119, PT ;  /* 0x000000770900720c */ /* 0x000fe20003f24070 */
[----:B------:R-:W-:Y:S01]  /*5870*/  @!P2 IMAD.IADD R12, R12, 0x1, -R9 ;  /* 0x000000010c0ca824 */ /* 0x000fe200078e0a09 */
[----:B------:R-:W-:Y:S01]  /*5880*/  ISETP.GE.AND P2, PT, R11, RZ, PT ;  /* 0x000000ff0b00720c */ /* 0x000fe20003f46270 */
[----:B------:R-:W-:Y:S01]  /*5890*/  IMAD.MOV R3, RZ, RZ, -R3 ;  /* 0x000000ffff037224 */ /* 0x000fe200078e0a03 */
[----:B------:R0:W-:Y:S01]  /*58a0*/  STL [R1+0x308], R14 ;  /* 0x0003080e01007387 */ /* 0x0001e20000100800 */
[----:B------:R-:W-:Y:S02]  /*58b0*/  IMAD.MOV.U32 R8, RZ, RZ, R12 ;  /* 0x000000ffff087224 */ /* 0x000fe400078e000c */
[----:B------:R-:W-:Y:S02]  /*58c0*/  IMAD R2, R9, R3, R4 ;  /* 0x0000000309027224 */ /* 0x000fe400078e0204 */
[----:B------:R-:W-:-:S02]  /*58d0*/  VIADD R3, R0, 0x65 ;  /* 0x0000006500037836 */ /* 0x000fc40000000000 */
[----:B------:R-:W-:Y:S01]  /*58e0*/  @!P0 IMAD.MOV R8, RZ, RZ, -R8 ;  /* 0x000000ffff088224 */ /* 0x000fe200078e0a08 */
[----:B------:R-:W-:Y:S01]  /*58f0*/  ISETP.GE.AND P0, PT, R7, RZ, PT ;  /* 0x000000ff0700720c */ /* 0x000fe20003f06270 */
[C---:B------:R-:W-:Y:S01]  /*5900*/  VIADD R4, R0.reuse, 0x66 ;  /* 0x0000006600047836 */ /* 0x040fe20000000000 */
[----:B------:R-:W-:Y:S01]  /*5910*/  IABS R7, R3 ;  /* 0x0000000300077213 */ /* 0x000fe20000000000 */
[--C-:B------:R-:W-:Y:S01]  /*5920*/  @!P6 IMAD.IADD R111, R111, 0x1, -R9.reuse ;  /* 0x000000016f6fe824 */ /* 0x100fe200078e0a09 */
[----:B------:R1:W-:Y:S01]  /*5930*/  STL [R1+0x30c], R8 ;  /* 0x00030c0801007387 */ /* 0x0003e20000100800 */
[--C-:B------:R-:W-:Y:S01]  /*5940*/  @!P3 IMAD.IADD R117, R117, 0x1, -R9.reuse ;  /* 0x000000017575b824 */ /* 0x100fe200078e0a09 */
[----:B------:R-:W-:Y:S01]  /*5950*/  ISETP.GT.U32.AND P3, PT, R9, R2, PT ;  /* 0x000000020900720c */ /* 0x000fe20003f64070 */
[----:B------:R-:W-:Y:S01]  /*5960*/  @!P1 IMAD.IADD R119, R119, 0x1, -R9 ;  /* 0x0000000177779824 */ /* 0x000fe200078e0a09 */
[----:B------:R-:W-:Y:S01]  /*5970*/  IABS R11, R4 ;  /* 0x00000004000b7213 */ /* 0x000fe20000000000 */
[----:B0-----:R-:W-:Y:S01]  /*5980*/  VIADD R14, R0, 0x67 ;  /* 0x00000067000e7836 */ /* 0x001fe20000000000 */
[----:B------:R-:W-:Y:S01]  /*5990*/  ISETP.GE.AND P1, PT, R3, RZ, PT ;  /* 0x000000ff0300720c */ /* 0x000fe20003f26270 */
[----:B------:R-:W-:Y:S01]  /*59a0*/  IMAD.HI.U32 R3, R10, R7, RZ ;  /* 0x000000070a037227 */ /* 0x000fe200078e00ff */
[----:B------:R-:W-:-:S02]  /*59b0*/  ISETP.GT.U32.AND P6, PT, R9, R111, PT ;  /* 0x0000006f0900720c */ /* 0x000fc40003fc4070 */
[----:B------:R-:W-:Y:S01]  /*59c0*/  IABS R13, R14 ;  /* 0x0000000e000d7213 */ /* 0x000fe20000000000 */
[----:B------:R-:W-:Y:S01]  /*59d0*/  @!P2 IMAD.MOV R119, RZ, RZ, -R119 ;  /* 0x000000ffff77a224 */ /* 0x000fe200078e0a77 */
[----:B------:R-:W-:Y:S01]  /*59e0*/  ISETP.GE.AND P2, PT, R4, RZ, PT ;  /* 0x000000ff0400720c */ /* 0x000fe20003f46270 */
[----:B------:R-:W-:-:S04]  /*59f0*/  IMAD.HI.U32 R4, R10, R11, RZ ;  /* 0x0000000b0a047227 */ /* 0x000fc800078e00ff */
[----:B-1----:R-:W-:Y:S02]  /*5a00*/  IMAD.MOV R8, RZ, RZ, -R3 ;  /* 0x000000ffff087224 */ /* 0x002fe400078e0a03 */
[----:B------:R-:W-:Y:S02]  /*5a10*/  IMAD.MOV R12, RZ, RZ, -R4 ;  /* 0x000000ffff0c7224 */ /* 0x000fe400078e0a04 */
[----:B------:R-:W-:Y:S02]  /*5a20*/  IMAD R4, R9, R8, R7 ;  /* 0x0000000809047224 */ /* 0x000fe400078e0207 */
[--C-:B------:R-:W-:Y:S02]  /*5a30*/  @!P3 IMAD.IADD R2, R2, 0x1, -R9.reuse ;  /* 0x000000010202b824 */ /* 0x100fe400078e0a09 */
[----:B------:R-:W-:Y:S01]  /*5a40*/  @!P6 IMAD.IADD R111, R111, 0x1, -R9 ;  /* 0x000000016f6fe824 */ /* 0x000fe200078e0a09 */
[C---:B------:R-:W-:Y:S01]  /*5a50*/  ISETP.GT.U32.AND P6, PT, R9.reuse, R4, PT ;  /* 0x000000040900720c */ /* 0x040fe20003fc4070 */
[----:B------:R-:W-:Y:S01]  /*5a60*/  IMAD.HI.U32 R6, R10, R13, RZ ;  /* 0x0000000d0a067227 */ /* 0x000fe200078e00ff */
[----:B------:R-:W-:-:S03]  /*5a70*/  ISETP.GT.U32.AND P3, PT, R9, R2, PT ;  /* 0x000000020900720c */ /* 0x000fc60003f64070 */
[----:B------:R-:W-:Y:S02]  /*5a80*/  IMAD.MOV R8, RZ, RZ, -R6 ;  /* 0x000000ffff087224 */ /* 0x000fe400078e0a06 */
[C---:B------:R-:W-:Y:S02]  /*5a90*/  IMAD R6, R9.reuse, R12, R11 ;  /* 0x0000000c09067224 */ /* 0x040fe400078e020b */
[C---:B------:R-:W-:Y:S02]  /*5aa0*/  IMAD R8, R9.reuse, R8, R13 ;  /* 0x0000000809087224 */ /* 0x040fe400078e020d */
[----:B------:R-:W-:Y:S02]  /*5ab0*/  VIADD R7, R0, 0x68 ;  /* 0x0000006800077836 */ /* 0x000fe40000000000 */
[--C-:B------:R-:W-:Y:S01]  /*5ac0*/  @!P6 IMAD.IADD R4, R4, 0x1, -R9.reuse ;  /* 0x000000010404e824 */ /* 0x100fe200078e0a09 */
[C---:B------:R-:W-:Y:S01]  /*5ad0*/  ISETP.GT.U32.AND P6, PT, R9.reuse, R8, PT ;  /* 0x000000080900720c */ /* 0x040fe20003fc4070 */
[----:B------:R-:W-:Y:S01]  /*5ae0*/  @!P3 IMAD.IADD R2, R2, 0x1, -R9 ;  /* 0x000000010202b824 */ /* 0x000fe200078e0a09 */
[----:B------:R-:W-:Y:S01]  /*5af0*/  ISETP.GT.U32.AND P3, PT, R9, R6, PT ;  /* 0x000000060900720c */ /* 0x000fe20003f64070 */
[C---:B------:R-:W-:Y:S01]  /*5b00*/  VIADD R11, R0.reuse, 0x69 ;  /* 0x00000069000b7836 */ /* 0x040fe20000000000 */
[----:B------:R-:W-:Y:S01]  /*5b10*/  IABS R109, R7 ;  /* 0x00000007006d7213 */ /* 0x000fe20000000000 */
[----:B------:R-:W-:-:S02]  /*5b20*/  VIADD R13, R0, 0x6a ;  /* 0x0000006a000d7836 */ /* 0x000fc40000000000 */
[----:B------:R-:W-:Y:S01]  /*5b30*/  @!P5 IMAD.MOV R117, RZ, RZ, -R117 ;  /* 0x000000ffff75d224 */ /* 0x000fe200078e0a75 */
[----:B------:R-:W-:Y:S01]  /*5b40*/  ISETP.GE.AND P5, PT, R14, RZ, PT ;  /* 0x000000ff0e00720c */ /* 0x000fe20003fa6270 */
[----:B------:R-:W-:Y:S01]  /*5b50*/  IMAD.HI.U32 R3, R10, R109, RZ ;  /* 0x0000006d0a037227 */ /* 0x000fe200078e00ff */
[----:B------:R-:W-:Y:S02]  /*5b60*/  IABS R107, R11 ;  /* 0x0000000b006b7213 */ /* 0x000fe40000000000 */
[----:B------:R-:W-:Y:S01]  /*5b70*/  IABS R105, R13 ;  /* 0x0000000d00697213 */ /* 0x000fe20000000000 */
[--C-:B------:R-:W-:Y:S02]  /*5b80*/  @!P6 IMAD.IADD R8, R8, 0x1, -R9.reuse ;  /* 0x000000010808e824 */ /* 0x100fe400078e0a09 */
[----:B------:R-:W-:Y:S02]  /*5b90*/  @!P3 IMAD.IADD R6, R6, 0x1, -R9 ;  /* 0x000000010606b824 */ /* 0x000fe400078e0a09 */
[----:B------:R-:W-:Y:S01]  /*5ba0*/  @!P4 IMAD.MOV R111, RZ, RZ, -R111 ;  /* 0x000000ffff6fc224 */ /* 0x000fe200078e0a6f */
[C---:B------:R-:W-:Y:S01]  /*5bb0*/  ISETP.GT.U32.AND P4, PT, R9.reuse, R4, PT ;  /* 0x000000040900720c */ /* 0x040fe20003f84070 */
[----:B------:R-:W-:Y:S01]  /*5bc0*/  IMAD.MOV.U32 R15, RZ, RZ, R2 ;  /* 0x000000ffff0f7224 */ /* 0x000fe200078e0002 */
[C---:B------:R-:W-:Y:S01]  /*5bd0*/  ISETP.GT.U32.AND P6, PT, R9.reuse, R8, PT ;  /* 0x000000080900720c */ /* 0x040fe20003fc4070 */
[----:B------:R-:W-:Y:S01]  /*5be0*/  VIADD R14, R0, 0x6b ;  /* 0x0000006b000e7836 */ /* 0x000fe20000000000 */
[----:B------:R-:W-:Y:S01]  /*5bf0*/  ISETP.GT.U32.AND P3, PT, R9, R6, PT ;  /* 0x000000060900720c */ /* 0x000fe20003f64070 */
[----:B------:R-:W-:-:S02]  /*5c00*/  IMAD.MOV R2, RZ, RZ, -R3 ;  /* 0x000000ffff027224 */ /* 0x000fc400078e0a03 */
[----:B------:R-:W-:Y:S01]  /*5c10*/  IMAD.HI.U32 R3, R10, R105, RZ ;  /* 0x000000690a037227 */ /* 0x000fe200078e00ff */
[----:B------:R-:W-:-:S03]  /*5c20*/  IABS R103, R14 ;  /* 0x0000000e00677213 */ /* 0x000fc60000000000 */
[----:B------:R-:W-:Y:S02]  /*5c30*/  IMAD R109, R9, R2, R109 ;  /* 0x00000002096d7224 */ /* 0x000fe400078e026d */
[----:B------:R-:W-:-:S04]  /*5c40*/  IMAD.HI.U32 R2, R10, R107, RZ ;  /* 0x0000006b0a027227 */ /* 0x000fc800078e00ff */
[----:B------:R-:W-:Y:S01]  /*5c50*/  @!P0 IMAD.MOV R15, RZ, RZ, -R15 ;  /* 0x000000ffff0f8224 */ /* 0x000fe200078e0a0f */
[----:B------:R-:W-:Y:S01]  /*5c60*/  ISETP.GE.AND P0, PT, R7, RZ, PT ;  /* 0x000000ff0700720c */ /* 0x000fe20003f06270 */
[----:B------:R-:W-:Y:S02]  /*5c70*/  IMAD.MOV R2, RZ, RZ, -R2 ;  /* 0x000000ffff027224 */ /* 0x000fe400078e0a02 */
[----:B------:R-:W-:Y:S01]  /*5c80*/  IMAD.HI.U32 R7, R10, R103, RZ ;  /* 0x000000670a077227 */ /* 0x000fe200078e00ff */
[----:B------:R0:W-:Y:S03]  /*5c90*/  STL [R1+0x310], R15 ;  /* 0x0003100f01007387 */ /* 0x0001e60000100800 */
[----:B------:R-:W-:Y:S02]  /*5ca0*/  IMAD.MOV R12, RZ, RZ, -R3 ;  /* 0x000000ffff0c7224 */ /* 0x000fe400078e0a03 */
[----:B------:R-:W-:Y:S01]  /*5cb0*/  @!P4 IMAD.IADD R4, R4, 0x1, -R9 ;  /* 0x000000010404c824 */ /* 0x000fe200078e0a09 */
[C---:B------:R-:W-:Y:S01]  /*5cc0*/  ISETP.GT.U32.AND P4, PT, R9.reuse, R109, PT ;  /* 0x0000006d0900720c */ /* 0x040fe20003f84070 */
[----:B------:R-:W-:-:S02]  /*5cd0*/  IMAD R107, R9, R2, R107 ;  /* 0x00000002096b7224 */ /* 0x000fc400078e026b */
[----:B------:R-:W-:Y:S02]  /*5ce0*/  IMAD.MOV R2, RZ, RZ, -R7 ;  /* 0x000000ffff027224 */ /* 0x000fe400078e0a07 */
[C---:B------:R-:W-:Y:S02]  /*5cf0*/  IMAD R105, R9.reuse, R12, R105 ;  /* 0x0000000c09697224 */ /* 0x040fe400078e0269 */
[--C-:B------:R-:W-:Y:S02]  /*5d00*/  @!P6 IMAD.IADD R8, R8, 0x1, -R9.reuse ;  /* 0x000000010808e824 */ /* 0x100fe400078e0a09 */
[----:B------:R-:W-:Y:S01]  /*5d10*/  @!P3 IMAD.IADD R6, R6, 0x1, -R9 ;  /* 0x000000010606b824 */ /* 0x000fe200078e0a09 */
[----:B------:R-:W-:Y:S01]  /*5d20*/  ISETP.GT.U32.AND P6, PT, R9, R105, PT ;  /* 0x000000690900720c */ /* 0x000fe20003fc4070 */
[----:B0-----:R-:W-:Y:S01]  /*5d30*/  IMAD.MOV.U32 R15, RZ, RZ, R4 ;  /* 0x000000ffff0f7224 */ /* 0x001fe200078e0004 */
[----:B------:R-:W-:Y:S01]  /*5d40*/  ISETP.GE.AND P3, PT, R11, RZ, PT ;  /* 0x000000ff0b00720c */ /* 0x000fe20003f66270 */
[----:B------:R-:W-:-:S02]  /*5d50*/  IMAD R103, R9, R2, R103 ;  /* 0x0000000209677224 */ /* 0x000fc400078e0267 */
[----:B------:R-:W-:Y:S02]  /*5d60*/  IMAD.MOV.U32 R4, RZ, RZ, R8 ;  /* 0x000000ffff047224 */ /* 0x000fe400078e0008 */
[C---:B------:R-:W-:Y:S02]  /*5d70*/  VIADD R7, R0.reuse, 0x6c ;  /* 0x0000006c00077836 */ /* 0x040fe40000000000 */
[----:B------:R-:W-:Y:S02]  /*5d80*/  IMAD.MOV.U32 R2, RZ, RZ, R6 ;  /* 0x000000ffff027224 */ /* 0x000fe400078e0006 */
[----:B------:R-:W-:Y:S01]  /*5d90*/  @!P1 IMAD.MOV R15, RZ, RZ, -R15 ;  /* 0x000000ffff0f9224 */ /* 0x000fe200078e0a0f */
[C---:B------:R-:W-:Y:S01]  /*5da0*/  ISETP.GT.U32.AND P1, PT, R9.reuse, R107, PT ;  /* 0x0000006b0900720c */ /* 0x040fe20003f24070 */
[----:B------:R-:W-:Y:S01]  /*5db0*/  @!P5 IMAD.MOV R4, RZ, RZ, -R4 ;  /* 0x000000ffff04d224 */ /* 0x000fe200078e0a04 */
[----:B------:R-:W-:Y:S01]  /*5dc0*/  ISETP.GT.U32.AND P5, PT, R9, R103, PT ;  /* 0x000000670900720c */ /* 0x000fe20003fa4070 */
[----:B------:R-:W-:Y:S01]  /*5dd0*/  @!P2 IMAD.MOV R2, RZ, RZ, -R2 ;  /* 0x000000ffff02a224 */ /* 0x000fe200078e0a02 */
[----:B------:R-:W-:Y:S01]  /*5de0*/  IABS R3, R7 ;  /* 0x0000000700037213 */ /* 0x000fe20000000000 */
[----:B------:R-:W-:Y:S01]  /*5df0*/  STL [R1+0x314], R15 ;  /* 0x0003140f01007387 */ /* 0x000fe20000100800 */
[--C-:B------:R-:W-:Y:S01]  /*5e00*/  @!P4 IMAD.IADD R109, R109, 0x1, -R9.reuse ;  /* 0x000000016d6dc824 */ /* 0x100fe200078e0a09 */
[----:B------:R-:W-:Y:S01]  /*5e10*/  ISETP.GE.AND P2, PT, R13, RZ, PT ;  /* 0x000000ff0d00720c */ /* 0x000fe20003f46270 */
[C---:B------:R-:W-:Y:S01]  /*5e20*/  VIADD R6, R0.reuse, 0x6d ;  /* 0x0000006d00067836 */ /* 0x040fe20000000000 */
[----:B------:R0:W-:Y:S01]  /*5e30*/  STL [R1+0x318], R2 ;  /* 0x0003180201007387 */ /* 0x0001e20000100800 */
[--C-:B------:R-:W-:Y:S01]  /*5e40*/  @!P6 IMAD.IADD R105, R105, 0x1, -R9.reuse ;  /* 0x000000016969e824 */ /* 0x100fe200078e0a09 */
[----:B------:R-:W-:Y:S01]  /*5e50*/  ISETP.GT.U32.AND P4, PT, R9, R109, PT ;  /* 0x0000006d0900720c */ /* 0x000fe20003f84070 */
[C---:B------:R-:W-:Y:S01]  /*5e60*/  VIADD R13, R0.reuse, 0x6f ;  /* 0x0000006f000d7836 */ /* 0x040fe20000000000 */
[----:B------:R1:W-:Y:S01]  /*5e70*/  STL [R1+0x31c], R4 ;  /* 0x00031c0401007387 */ /* 0x0003e20000100800 */
[--C-:B------:R-:W-:Y:S01]  /*5e80*/  @!P1 IMAD.IADD R107, R107, 0x1, -R9.reuse ;  /* 0x000000016b6b9824 */ /* 0x100fe200078e0a09 */
[----:B------:R-:W-:Y:S01]  /*5e90*/  ISETP.GE.AND P1, PT, R7, RZ, PT ;  /* 0x000000ff0700720c */ /* 0x000fe20003f26270 */
[----:B------:R-:W-:Y:S01]  /*5ea0*/  @!P5 IMAD.IADD R103, R103, 0x1, -R9 ;  /* 0x000000016767d824 */ /* 0x000fe200078e0a09 */
[C---:B------:R-:W-:Y:S01]  /*5eb0*/  ISETP.GT.U32.AND P5, PT, R9.reuse, R105, PT ;  /* 0x000000690900720c */ /* 0x040fe20003fa4070 */
[----:B------:R-:W-:Y:S01]  /*5ec0*/  VIADD R7, R0, 0x6e ;  /* 0x0000006e00077836 */ /* 0x000fe20000000000 */
[----:B------:R-:W-:Y:S01]  /*5ed0*/  ISETP.GT.U32.AND P6, PT, R9, R107, PT ;  /* 0x0000006b0900720c */ /* 0x000fe20003fc4070 */
[----:B0-----:R-:W-:Y:S01]  /*5ee0*/  IMAD.HI.U32 R2, R10, R3, RZ ;  /* 0x000000030a027227 */ /* 0x001fe200078e00ff */
[----:B------:R-:W-:-:S02]  /*5ef0*/  IABS R11, R13 ;  /* 0x0000000d000b7213 */ /* 0x000fc40000000000 */
[----:B-1----:R-:W-:Y:S01]  /*5f00*/  IABS R4, R6 ;  /* 0x0000000600047213 */ /* 0x002fe20000000000 */
[----:B------:R-:W-:Y:S01]  /*5f10*/  IMAD.MOV R2, RZ, RZ, -R2 ;  /* 0x000000ffff027224 */ /* 0x000fe200078e0a02 */
[----:B------:R-:W-:Y:S01]  /*5f20*/  IABS R8, R7 ;  /* 0x0000000700087213 */ /* 0x000fe20000000000 */
[----:B------:R-:W-:Y:S01]  /*5f30*/  @!P4 IMAD.IADD R109, R109, 0x1, -R9 ;  /* 0x000000016d6dc824 */ /* 0x000fe200078e0a09 */
[----:B------:R-:W-:Y:S01]  /*5f40*/  ISETP.GE.AND P4, PT, R14, RZ, PT ;  /* 0x000000ff0e00720c */ /* 0x000fe20003f86270 */
[----:B------:R-:W-:Y:S02]  /*5f50*/  IMAD R2, R9, R2, R3 ;  /* 0x0000000209027224 */ /* 0x000fe400078e0203 */
[----:B------:R-:W-:-:S04]  /*5f60*/  IMAD.HI.U32 R3, R10, R4, RZ ;  /* 0x000000040a037227 */ /* 0x000fc800078e00ff */
[----:B------:R-:W-:Y:S02]  /*5f70*/  IMAD.MOV R3, RZ, RZ, -R3 ;  /* 0x000000ffff037224 */ /* 0x000fe400078e0a03 */
[----:B------:R-:W-:Y:S01]  /*5f80*/  @!P0 IMAD.MOV R109, RZ, RZ, -R109 ;  /* 0x000000ffff6d8224 */ /* 0x000fe200078e0a6d */
[C---:B------:R-:W-:Y:S01]  /*5f90*/  ISETP.GT.U32.AND P0, PT, R9.reuse, R103, PT ;  /* 0x000000670900720c */ /* 0x040fe20003f04070 */
[----:B------:R-:W-:Y:S02]  /*5fa0*/  IMAD R4, R9, R3, R4 ;  /* 0x0000000309047224 */ /* 0x000fe400078e0204 */
[--C-:B------:R-:W-:Y:S02]  /*5fb0*/  @!P5 IMAD.IADD R105, R105, 0x1, -R9.reuse ;  /* 0x000000016969d824 */ /* 0x100fe400078e0a09 */
[----:B------:R-:W-:Y:S01]  /*5fc0*/  @!P6 IMAD.IADD R107, R107, 0x1, -R9 ;  /* 0x000000016b6be824 */ /* 0x000fe200078e0a09 */
[C---:B------:R-:W-:Y:S01]  /*5fd0*/  ISETP.GT.U32.AND P5, PT, R9.reuse, R4, PT ;  /* 0x000000040900720c */ /* 0x040fe20003fa4070 */
[----:B------:R-:W-:Y:S01]  /*5fe0*/  VIADD R15, R0, 0x70 ;  /* 0x00000070000f7836 */ /* 0x000fe20000000000 */
[----:B------:R-:W-:Y:S01]  /*5ff0*/  ISETP.GT.U32.AND P6, PT, R9, R2, PT ;  /* 0x000000020900720c */ /* 0x000fe20003fc4070 */
[----:B------:R-:W-:-:S03]  /*6000*/  IMAD.HI.U32 R3, R10, R8, RZ ;  /* 0x000000080a037227 */ /* 0x000fc600078e00ff */
[----:B------:R-:W-:Y:S01]  /*6010*/  IABS R101, R15 ;  /* 0x0000000f00657213 */ /* 0x000fe20000000000 */
[----:B------:R-:W-:Y:S01]  /*6020*/  @!P0 IMAD.IADD R103, R103, 0x1, -R9 ;  /* 0x0000000167678824 */ /* 0x000fe200078e0a09 */
[----:B------:R-:W-:Y:S01]  /*6030*/  ISETP.GE.AND P0, PT, R6, RZ, PT ;  /* 0x000000ff0600720c */ /* 0x000fe20003f06270 */
[----:B------:R-:W-:-:S04]  /*6040*/  IMAD.HI.U32 R6, R10, R11, RZ ;  /* 0x0000000b0a067227 */ /* 0x000fc800078e00ff */
[--C-:B------:R-:W-:Y:S02]  /*6050*/  @!P5 IMAD.IADD R4, R4, 0x1, -R9.reuse ;  /* 0x000000010404d824 */ /* 0x100fe400078e0a09 */
[----:B------:R-:W-:Y:S01]  /*6060*/  @!P6 IMAD.IADD R2, R2, 0x1, -R9 ;  /* 0x000000010202e824 */ /* 0x000fe200078e0a09 */
[----:B------:R-:W-:Y:S01]  /*6070*/  ISETP.GE.AND P6, PT, R7, RZ, PT ;  /* 0x000000ff0700720c */ /* 0x000fe20003fc6270 */
[----:B------:R-:W-:Y:S01]  /*6080*/  IMAD.MOV R3, RZ, RZ, -R3 ;  /* 0x000000ffff037224 */ /* 0x000fe200078e0a03 */
[----:B------:R-:W-:Y:S01]  /*6090*/  ISETP.GT.U32.AND P5, PT, R9, R4, PT ;  /* 0x000000040900720c */ /* 0x000fe20003fa4070 */
[----:B------:R-:W-:-:S04]  /*60a0*/  IMAD.HI.U32 R7, R10, R101, RZ ;  /* 0x000000650a077227 */ /* 0x000fc800078e00ff */
[----:B------:R-:W-:Y:S02]  /*60b0*/  IMAD.MOV R12, RZ, RZ, -R6 ;  /* 0x000000ffff0c7224 */ /* 0x000fe400078e0a06 */
[C---:B------:R-:W-:Y:S02]  /*60c0*/  IMAD R6, R9.reuse, R3, R8 ;  /* 0x0000000309067224 */ /* 0x040fe400078e0208 */
[----:B------:R-:W-:Y:S02]  /*60d0*/  IMAD.MOV R14, RZ, RZ, -R7 ;  /* 0x000000ffff0e7224 */ /* 0x000fe400078e0a07 */
[C---:B------:R-:W-:Y:S02]  /*60e0*/  IMAD R8, R9.reuse, R12, R11 ;  /* 0x0000000c09087224 */ /* 0x040fe400078e020b */
[C---:B------:R-:W-:Y:S02]  /*60f0*/  IMAD R101, R9.reuse, R14, R101 ;  /* 0x0000000e09657224 */ /* 0x040fe400078e0265 */
[----:B------:R-:W-:Y:S01]  /*6100*/  @!P4 IMAD.MOV R103, RZ, RZ, -R103 ;  /* 0x000000ffff67c224 */ /* 0x000fe200078e0a67 */
[C---:B------:R-:W-:Y:S01]  /*6110*/  ISETP.GT.U32.AND P4, PT, R9.reuse, R8, PT ;  /* 0x000000080900720c */ /* 0x040fe20003f84070 */
[----:B------:R-:W-:Y:S01]  /*6120*/  @!P3 IMAD.MOV R107, RZ, RZ, -R107 ;  /* 0x000000ffff6bb224 */ /* 0x000fe200078e0a6b */
[C---:B------:R-:W-:Y:S01]  /*6130*/  ISETP.GT.U32.AND P3, PT, R9.reuse, R2, PT ;  /* 0x000000020900720c */ /* 0x040fe20003f64070 */
[----:B------:R-:W-:Y:S01]  /*6140*/  @!P5 IMAD.IADD R4, R4, 0x1, -R9 ;  /* 0x000000010404d824 */ /* 0x000fe200078e0a09 */
[----:B------:R-:W-:Y:S01]  /*6150*/  ISETP.GT.U32.AND P5, PT, R9, R101, PT ;  /* 0x000000650900720c */ /* 0x000fe20003fa4070 */
[----:B------:R-:W-:-:S02]  /*6160*/  VIADD R12, R0, 0x72 ;  /* 0x00000072000c7836 */ /* 0x000fc40000000000 */
[----:B------:R-:W-:Y:S01]  /*6170*/  @!P2 IMAD.MOV R105, RZ, RZ, -R105 ;  /* 0x000000ffff69a224 */ /* 0x000fe200078e0a69 */
[----:B------:R-:W-:Y:S01]  /*6180*/  ISETP.GT.U32.AND P2, PT, R9, R6, PT ;  /* 0x000000060900720c */ /* 0x000fe20003f44070 */
[C---:B------:R-:W-:Y:S01]  /*6190*/  VIADD R11, R0.reuse, 0x71 ;  /* 0x00000071000b7836 */ /* 0x040fe20000000000 */
[----:B------:R-:W-:Y:S01]  /*61a0*/  IABS R97, R12 ;  /* 0x0000000c00617213 */ /* 0x000fe20000000000 */
[----:B------:R-:W-:Y:S02]  /*61b0*/  VIADD R14, R0, 0x74 ;  /* 0x00000074000e7836 */ /* 0x000fe40000000000 */
[--C-:B------:R-:W-:Y:S01]  /*61c0*/  @!P4 IMAD.IADD R8, R8, 0x1, -R9.reuse ;  /* 0x000000010808c824 */ /* 0x100fe200078e0a09 */
[----:B------:R-:W-:Y:S01]  /*61d0*/  IABS R98, R11 ;  /* 0x0000000b00627213 */ /* 0x000fe20000000000 */
[--C-:B------:R-:W-:Y:S01]  /*61e0*/  @!P3 IMAD.IADD R2, R2, 0x1, -R9.reuse ;  /* 0x000000010202b824 */ /* 0x100fe200078e0a09 */
[----:B------:R-:W-:Y:S01]  /*61f0*/  ISETP.GE.AND P3, PT, R13, RZ, PT ;  /* 0x000000ff0d00720c */ /* 0x000fe20003f66270 */
[----:B------:R-:W-:Y:S01]  /*6200*/  @!P5 IMAD.IADD R101, R101, 0x1, -R9 ;  /* 0x000000016565d824 */ /* 0x000fe200078e0a09 */
[----:B------:R-:W-:Y:S01]  /*6210*/  ISETP.GT.U32.AND P5, PT, R9, R8, PT ;  /* 0x000000080900720c */ /* 0x000fe20003fa4070 */
[----:B------:R-:W-:Y:S01]  /*6220*/  IMAD.MOV.U32 R16, RZ, RZ, R2 ;  /* 0x000000ffff107224 */ /* 0x000fe200078e0002 */
[----:B------:R-:W-:Y:S01]  /*6230*/  IABS R7, R14 ;  /* 0x0000000e00077213 */ /* 0x000fe20000000000 */
[----:B------:R-:W-:-:S04]  /*6240*/  IMAD.HI.U32 R2, R10, R97, RZ ;  /* 0x000000610a027227 */ /* 0x000fc800078e00ff */
[----:B------:R-:W-:Y:S02]  /*6250*/  IMAD.MOV R2, RZ, RZ, -R2 ;  /* 0x000000ffff027224 */ /* 0x000fe400078e0a02 */
[----:B------:R-:W-:Y:S01]  /*6260*/  @!P2 IMAD.IADD R6, R6, 0x1, -R9 ;  /* 0x000000010606a824 */ /* 0x000fe200078e0a09 */
[----:B------:R-:W-:Y:S01]  /*6270*/  ISETP.GE.AND P2, PT, R15, RZ, PT ;  /* 0x000000ff0f00720c */ /* 0x000fe20003f46270 */
[C---:B------:R-:W-:Y:S02]  /*6280*/  IMAD R97, R9.reuse, R2, R97 ;  /* 0x0000000209617224 */ /* 0x040fe400078e0261 */
[----:B------:R-:W-:Y:S01]  /*6290*/  @!P5 IMAD.IADD R8, R8, 0x1, -R9 ;  /* 0x000000010808d824 */ /* 0x000fe200078e0a09 */
[C---:B------:R-:W-:Y:S01]  /*62a0*/  ISETP.GT.U32.AND P4, PT, R9.reuse, R6, PT ;  /* 0x000000060900720c */ /* 0x040fe20003f84070 */
[----:B------:R-:W-:Y:S01]  /*62b0*/  VIADD R13, R0, 0x73 ;  /* 0x00000073000d7836 */ /* 0x000fe20000000000 */
[----:B------:R-:W-:Y:S01]  /*62c0*/  ISETP.GT.U32.AND P5, PT, R9, R97, PT ;  /* 0x000000610900720c */ /* 0x000fe20003fa4070 */
[----:B------:R-:W-:-:S03]  /*62d0*/  IMAD.HI.U32 R3, R10, R98, RZ ;  /* 0x000000620a037227 */ /* 0x000fc600078e00ff */
[----:B------:R-:W-:Y:S01]  /*62e0*/  IABS R96, R13 ;  /* 0x0000000d00607213 */ /* 0x000fe20000000000 */
[----:B------:R-:W-:Y:S02]  /*62f0*/  IMAD.MOV R3, RZ, RZ, -R3 ;  /* 0x000000ffff037224 */ /* 0x000fe400078e0a03 */
[----:B------:R-:W-:Y:S01]  /*6300*/  @!P1 IMAD.MOV R16, RZ, RZ, -R16 ;  /* 0x000000ffff109224 */ /* 0x000fe200078e0a10 */
[----:B------:R-:W-:Y:S01]  /*6310*/  ISETP.GT.U32.AND P1, PT, R9, R101, PT ;  /* 0x000000650900720c */ /* 0x000fe20003f24070 */
[----:B------:R-:W-:-:S03]  /*6320*/  IMAD.HI.U32 R2, R10, R96, RZ ;  /* 0x000000600a027227 */ /* 0x000fc600078e00ff */
[----:B------:R0:W-:Y:S01]  /*6330*/  STL [R1+0x320], R16 ;  /* 0x0003201001007387 */ /* 0x0001e20000100800 */
[----:B------:R-:W-:Y:S02]  /*6340*/  @!P5 IMAD.IADD R97, R97, 0x1, -R9 ;  /* 0x000000016161d824 */ /* 0x000fe400078e0a09 */
[C---:B------:R-:W-:Y:S02]  /*6350*/  IMAD R98, R9.reuse, R3, R98 ;  /* 0x0000000309627224 */ /* 0x040fe400078e0262 */
[----:B------:R-:W-:Y:S01]  /*6360*/  IMAD.MOV R3, RZ, RZ, -R2 ;  /* 0x000000ffff037224 */ /* 0x000fe200078e0a02 */
[----:B------:R-:W-:Y:S01]  /*6370*/  ISETP.GT.U32.AND P5, PT, R9, R97, PT ;  /* 0x000000610900720c */ /* 0x000fe20003fa4070 */
[----:B------:R-:W-:-:S04]  /*6380*/  IMAD.HI.U32 R2, R10, R7, RZ ;  /* 0x000000070a027227 */ /* 0x000fc800078e00ff */
[--C-:B------:R-:W-:Y:S01]  /*6390*/  @!P4 IMAD.IADD R6, R6, 0x1, -R9.reuse ;  /* 0x000000010606c824 */ /* 0x100fe200078e0a09 */
[----:B------:R-:W-:Y:S01]  /*63a0*/  ISETP.GT.U32.AND P4, PT, R9, R98, PT ;  /* 0x000000620900720c */ /* 0x000fe20003f84070 */
[----:B------:R-:W-:Y:S02]  /*63b0*/  IMAD.MOV R2, RZ, RZ, -R2 ;  /* 0x000000ffff027224 */ /* 0x000fe400078e0a02 */
[----:B------:R-:W-:Y:S02]  /*63c0*/  VIADD R15, R0, 0x75 ;  /* 0x00000075000f7836 */ /* 0x000fe40000000000 */
[----:B0-----:R-:W-:Y:S02]  /*63d0*/  IMAD.MOV.U32 R16, RZ, RZ, R4 ;  /* 0x000000ffff107224 */ /* 0x001fe400078e0004 */
[----:B------:R-:W-:Y:S01]  /*63e0*/  @!P1 IMAD.IADD R101, R101, 0x1, -R9 ;  /* 0x0000000165659824 */ /* 0x000fe200078e0a09 */
[----:B------:R-:W-:Y:S01]  /*63f0*/  ISETP.GE.AND P1, PT, R11, RZ, PT ;  /* 0x000000ff0b00720c */ /* 0x000fe20003f26270 */
[C---:B------:R-:W-:Y:S01]  /*6400*/  IMAD R96, R9.reuse, R3, R96 ;  /* 0x0000000309607224 */ /* 0x040fe200078e0260 */
[----:B------:R-:W-:Y:S01]  /*6410*/  IABS R11, R15 ;  /* 0x0000000f000b7213 */ /* 0x000fe20000000000 */
[----:B------:R-:W-:-:S02]  /*6420*/  IMAD R2, R9, R2, R7 ;  /* 0x0000000209027224 */ /* 0x000fc400078e0207 */
[----:B------:R-:W-:Y:S02]  /*6430*/  IMAD.MOV.U32 R3, RZ, RZ, R8 ;  /* 0x000000ffff037224 */ /* 0x000fe400078e0008 */
[----:B------:R-:W-:Y:S02]  /*6440*/  @!P0 IMAD.MOV R16, RZ, RZ, -R16 ;  /* 0x000000ffff108224 */ /* 0x000fe400078e0a10 */
[----:B------:R-:W-:Y:S01]  /*6450*/  @!P6 IMAD.MOV R6, RZ, RZ, -R6 ;  /* 0x000000ffff06e224 */ /* 0x000fe200078e0a06 */
[----:B------:R-:W-:Y:S01]  /*6460*/  ISETP.GT.U32.AND P6, PT, R9, R96, PT ;  /* 0x000000600900720c */ /* 0x000fe20003fc4070 */
[----:B------:R-:W-:Y:S01]  /*6470*/  @!P5 IMAD.IADD R97, R97, 0x1, -R9 ;  /* 0x000000016161d824 */ /* 0x000fe200078e0a09 */
[----:B------:R-:W-:Y:S01]  /*6480*/  ISETP.GT.U32.AND P5, PT, R9, R2, PT ;  /* 0x000000020900720c */ /* 0x000fe20003fa4070 */
[----:B------:R-:W-:Y:S01]  /*6490*/  @!P3 IMAD.MOV R3, RZ, RZ, -R3 ;  /* 0x000000ffff03b224 */ /* 0x000fe200078e0a03 */
[----:B------:R-:W-:Y:S01]  /*64a0*/  STL [R1+0x324], R16 ;  /* 0x0003241001007387 */ /* 0x000fe20000100800 */
[----:B------:R-:W-:Y:S01]  /*64b0*/  IMAD.MOV.U32 R4, RZ, RZ, R11 ;  /* 0x000000ffff047224 */ /* 0x000fe200078e000b */
[----:B------:R-:W-:Y:S01]  /*64c0*/  ISETP.GE.AND P3, PT, R13, RZ, PT ;  /* 0x000000ff0d00720c */ /* 0x000fe20003f66270 */
[----:B------:R-:W-:Y:S01]  /*64d0*/  @!P4 IMAD.IADD R98, R98, 0x1, -R9 ;  /* 0x000000016262c824 */ /* 0x000fe200078e0a09 */
[----:B------:R0:W-:Y:S01]  /*64e0*/  STL [R1+0x328], R6 ;  /* 0x0003280601007387 */ /* 0x0001e20000100800 */
[----:B------:R-:W-:Y:S01]  /*64f0*/  ISETP.GE.AND P4, PT, R12, RZ, PT ;  /* 0x000000ff0c00720c */ /* 0x000fe20003f86270 */
[----:B------:R-:W-:-:S02]  /*6500*/  VIADD R7, R0, 0x76 ;  /* 0x0000007600077836 */ /* 0x000fc40000000000 */
[----:B------:R1:W-:Y:S01]  /*6510*/  STL [R1+0x32c], R3 ;  /* 0x00032c0301007387 */ /* 0x0003e20000100800 */
[C---:B------:R-:W-:Y:S01]  /*6520*/  ISETP.GT.U32.AND P0, PT, R9.reuse, R98, PT ;  /* 0x000000620900720c */ /* 0x040fe20003f04070 */
[--C-:B------:R-:W-:Y:S02]  /*6530*/  @!P6 IMAD.IADD R96, R96, 0x1, -R9.reuse ;  /* 0x000000016060e824 */ /* 0x100fe400078e0a09 */
[----:B------:R-:W-:Y:S01]  /*6540*/  @!P5 IMAD.IADD R2, R2, 0x1, -R9 ;  /* 0x000000010202d824 */ /* 0x000fe200078e0a09 */
[----:B0-----:R-:W-:Y:S01]  /*6550*/  IABS R6, R7 ;  /* 0x0000000700067213 */ /* 0x001fe20000000000 */
[C---:B------:R-:W-:Y:S01]  /*6560*/  VIADD R11, R0.reuse, 0x78 ;  /* 0x00000078000b7836 */ /* 0x040fe20000000000 */
[C---:B------:R-:W-:Y:S01]  /*6570*/  ISETP.GT.U32.AND P6, PT, R9.reuse, R96, PT ;  /* 0x000000600900720c */ /* 0x040fe20003fc4070 */
[----:B------:R-:W-:Y:S01]  /*6580*/  VIADD R12, R0, 0x79 ;  /* 0x00000079000c7836 */ /* 0x000fe20000000000 */
[----:B------:R-:W-:Y:S01]  /*6590*/  ISETP.GT.U32.AND P5, PT, R9, R2, PT ;  /* 0x000000020900720c */ /* 0x000fe20003fa4070 */
[----:B-1----:R-:W-:Y:S01]  /*65a0*/  IMAD.HI.U32 R3, R10, R4, RZ ;  /* 0x000000040a037227 */ /* 0x002fe200078e00ff */
[----:B------:R-:W-:-:S02]  /*65b0*/  IABS R94, R11 ;  /* 0x0000000b005e7213 */ /* 0x000fc40000000000 */
[----:B------:R-:W-:Y:S01]  /*65c0*/  IABS R93, R12 ;  /* 0x0000000c005d7213 */ /* 0x000fe20000000000 */
[----:B------:R-:W-:Y:S02]  /*65d0*/  IMAD.MOV R3, RZ, RZ, -R3 ;  /* 0x000000ffff037224 */ /* 0x000fe400078e0a03 */
[----:B------:R-:W-:Y:S02]  /*65e0*/  @!P4 IMAD.MOV R97, RZ, RZ, -R97 ;  /* 0x000000ffff61c224 */ /* 0x000fe400078e0a61 */
[----:B------:R-:W-:Y:S02]  /*65f0*/  IMAD R4, R9, R3, R4 ;  /* 0x0000000309047224 */ /* 0x000fe400078e0204 */
[----:B------:R-:W-:-:S03]  /*6600*/  IMAD.HI.U32 R3, R10, R6, RZ ;  /* 0x000000060a037227 */ /* 0x000fc600078e00ff */
[----:B------:R-:W-:Y:S01]  /*6610*/  ISETP.GT.U32.AND P4, PT, R9, R4, PT ;  /* 0x000000040900720c */ /* 0x000fe20003f84070 */
[----:B------:R-:W-:Y:S01]  /*6620*/  @!P0 IMAD.IADD R98, R98, 0x1, -R9 ;  /* 0x0000000162628824 */ /* 0x000fe200078e0a09 */
[----:B------:R-:W-:Y:S01]  /*6630*/  ISETP.GE.AND P0, PT, R15, RZ, PT ;  /* 0x000000ff0f00720c */ /* 0x000fe20003f06270 */
[----:B------:R-:W-:Y:S02]  /*6640*/  IMAD.MOV R3, RZ, RZ, -R3 ;  /* 0x000000ffff037224 */ /* 0x000fe400078e0a03 */
[----:B------:R-:W-:Y:S01]  /*6650*/  @!P1 IMAD.MOV R98, RZ, RZ, -R98 ;  /* 0x000000ffff629224 */ /* 0x000fe200078e0a62 */
[----:B------:R-:W-:Y:S01]  /*6660*/  ISETP.GE.AND P1, PT, R7, RZ, PT ;  /* 0x000000ff0700720c */ /* 0x000fe20003f26270 */
[C---:B------:R-:W-:Y:S02]  /*6670*/  IMAD R6, R9.reuse, R3, R6 ;  /* 0x0000000309067224 */ /* 0x040fe400078e0206 */
[----:B------:R-:W-:Y:S02]  /*6680*/  VIADD R7, R0, 0x77 ;  /* 0x0000007700077836 */ /* 0x000fe40000000000 */
[--C-:B------:R-:W-:Y:S01]  /*6690*/  @!P5 IMAD.IADD R2, R2, 0x1, -R9.reuse ;  /* 0x000000010202d824 */ /* 0x100fe200078e0a09 */
[----:B------:R-:W-:Y:S01]  /*66a0*/  ISETP.GT.U32.AND P5, PT, R9, R6, PT ;  /* 0x000000060900720c */ /* 0x000fe20003fa4070 */
[--C-:B------:R-:W-:Y:S01]  /*66b0*/  @!P4 IMAD.IADD R4, R4, 0x1, -R9.reuse ;  /* 0x000000010404c824 */ /* 0x100fe200078e0a09 */
[----:B------:R-:W-:Y:S01]  /*66c0*/  IABS R8, R7 ;  /* 0x0000000700087213 */ /* 0x000fe20000000000 */
[----:B------:R-:W-:Y:S01]  /*66d0*/  @!P6 IMAD.IADD R96, R96, 0x1, -R9 ;  /* 0x000000016060e824 */ /* 0x000fe200078e0a09 */
[----:B------:R-:W-:Y:S01]  /*66e0*/  ISETP.GE.AND P6, PT, R7, RZ, PT ;  /* 0x000000ff0700720c */ /* 0x000fe20003fc6270 */
[----:B------:R-:W-:Y:S01]  /*66f0*/  IMAD.HI.U32 R7, R10, R94, RZ ;  /* 0x0000005e0a077227 */ /* 0x000fe200078e00ff */
[----:B------:R-:W-:-:S03]  /*6700*/  ISETP.GT.U32.AND P4, PT, R9, R4, PT ;  /* 0x000000040900720c */ /* 0x000fc60003f84070 */
[----:B------:R-:W-:-:S04]  /*6710*/  IMAD.HI.U32 R3, R10, R8, RZ ;  /* 0x000000080a037227 */ /* 0x000fc800078e00ff */
[----:B------:R-:W-:Y:S02]  /*6720*/  IMAD.MOV R3, RZ, RZ, -R3 ;  /* 0x000000ffff037224 */ /* 0x000fe400078e0a03 */
[----:B------:R-:W-:Y:S02]  /*6730*/  @!P5 IMAD.IADD R6, R6, 0x1, -R9 ;  /* 0x000000010606d824 */ /* 0x000fe400078e0a09 */
[----:B------:R-:W-:Y:S02]  /*6740*/  IMAD.MOV.U32 R16, RZ, RZ, R2 ;  /* 0x000000ffff107224 */ /* 0x000fe400078e0002 */
[C---:B------:R-:W-:Y:S01]  /*6750*/  IMAD R2, R9.reuse, R3, R8 ;  /* 0x0000000309027224 */ /* 0x040fe200078e0208 */
[C---:B------:R-:W-:Y:S01]  /*6760*/  ISETP.GT.U32.AND P5, PT, R9.reuse, R6, PT ;  /* 0x000000060900720c */ /* 0x040fe20003fa4070 */
[----:B------:R-:W-:Y:S02]  /*6770*/  IMAD.MOV R7, RZ, RZ, -R7 ;  /* 0x000000ffff077224 */ /* 0x000fe400078e0a07 */
[----:B------:R-:W-:Y:S01]  /*6780*/  @!P4 IMAD.IADD R4, R4, 0x1, -R9 ;  /* 0x000000010404c824 */ /* 0x000fe200078e0a09 */
[----:B------:R-:W-:Y:S01]  /*6790*/  ISETP.GT.U32.AND P4, PT, R9, R2, PT ;  /* 0x000000020900720c */ /* 0x000fe20003f84070 */
[----:B------:R-:W-:-:S04]  /*67a0*/  IMAD.HI.U32 R3, R10, R93, RZ ;  /* 0x0000005d0a037227 */ /* 0x000fc800078e00ff */
[C---:B------:R-:W-:Y:S02]  /*67b0*/  IMAD R94, R9.reuse, R7, R94 ;  /* 0x00000007095e7224 */ /* 0x040fe400078e025e */
[----:B------:R-:W-:Y:S02]  /*67c0*/  IMAD.MOV.U32 R13, RZ, RZ, R4 ;  /* 0x000000ffff0d7224 */ /* 0x000fe400078e0004 */
[----:B------:R-:W-:Y:S02]  /*67d0*/  IMAD.MOV R4, RZ, RZ, -R3 ;  /* 0x000000ffff047224 */ /* 0x000fe400078e0a03 */
[----:B------:R-:W-:Y:S01]  /*67e0*/  @!P2 IMAD.MOV R101, RZ, RZ, -R101 ;  /* 0x000000ffff65a224 */ /* 0x000fe200078e0a65 */
[----:B------:R-:W-:Y:S01]  /*67f0*/  ISETP.GE.AND P2, PT, R14, RZ, PT ;  /* 0x000000ff0e00720c */ /* 0x000fe20003f46270 */
[----:B------:R-:W-:Y:S01]  /*6800*/  @!P0 IMAD.MOV R13, RZ, RZ, -R13 ;  /* 0x000000ffff0d8224 */ /* 0x000fe200078e0a0d */
[C---:B------:R-:W-:Y:S01]  /*6810*/  ISETP.GT.U32.AND P0, PT, R9.reuse, R94, PT ;  /* 0x0000005e0900720c */ /* 0x040fe20003f04070 */
[----:B------:R-:W-:-:S02]  /*6820*/  IMAD R93, R9, R4, R93 ;  /* 0x00000004095d7224 */ /* 0x000fc400078e025d */
[--C-:B------:R-:W-:Y:S02]  /*6830*/  @!P5 IMAD.IADD R6, R6, 0x1, -R9.reuse ;  /* 0x000000010606d824 */ /* 0x100fe400078e0a09 */
[--C-:B------:R-:W-:Y:S01]  /*6840*/  @!P4 IMAD.IADD R2, R2, 0x1, -R9.reuse ;  /* 0x000000010202c824 */ /* 0x100fe200078e0a09 */
[----:B------:R-:W-:Y:S01]  /*6850*/  ISETP.GT.U32.AND P5, PT, R9, R93, PT ;  /* 0x0000005d0900720c */ /* 0x000fe20003fa4070 */
[----:B------:R-:W-:Y:S01]  /*6860*/  @!P3 IMAD.MOV R96, RZ, RZ, -R96 ;  /* 0x000000ffff60b224 */ /* 0x000fe200078e0a60 */
[----:B------:R-:W-:Y:S01]  /*6870*/  ISETP.GE.AND P3, PT, R11, RZ, PT ;  /* 0x000000ff0b00720c */ /* 0x000fe20003f66270 */
[C---:B------:R-:W-:Y:S01]  /*6880*/  VIADD R8, R0.reuse, 0x7a ;  /* 0x0000007a00087836 */ /* 0x040fe20000000000 */
[C---:B------:R-:W-:Y:S01]  /*6890*/  ISETP.GT.U32.AND P4, PT, R9.reuse, R2, PT ;  /* 0x000000020900720c */ /* 0x040fe20003f84070 */
[----:B------:R-:W-:Y:S02]  /*68a0*/  VIADD R11, R0, 0x7b ;  /* 0x0000007b000b7836 */ /* 0x000fe40000000000 */
[----:B------:R-:W-:Y:S01]  /*68b0*/  @!P2 IMAD.MOV R16, RZ, RZ, -R16 ;  /* 0x000000ffff10a224 */ /* 0x000fe200078e0a10 */
[----:B------:R-:W-:Y:S01]  /*68c0*/  ISETP.GE.AND P2, PT, R12, RZ, PT ;  /* 0x000000ff0c00720c */ /* 0x000fe20003f46270 */
[--C-:B------:R-:W-:Y:S01]  /*68d0*/  @!P0 IMAD.IADD R94, R94, 0x1, -R9.reuse ;  /* 0x000000015e5e8824 */ /* 0x100fe200078e0a09 */
[----:B------:R-:W-:Y:S01]  /*68e0*/  IABS R92, R8 ;  /* 0x00000008005c7213 */ /* 0x000fe20000000000 */
[----:B------:R-:W-:Y:S01]  /*68f0*/  VIADD R12, R0, 0x7c ;  /* 0x0000007c000c7836 */ /* 0x000fe20000000000 */
[----:B------:R-:W-:Y:S01]  /*6900*/  IABS R90, R11 ;  /* 0x0000000b005a7213 */ /* 0x000fe20000000000 */
[----:B------:R-:W-:Y:S01]  /*6910*/  STL [R1+0x334], R16 ;  /* 0x0003341001007387 */ /* 0x000fe20000100800 */
[----:B------:R-:W-:Y:S01]  /*6920*/  ISETP.GT.U32.AND P0, PT, R9, R94, PT ;  /* 0x0000005e0900720c */ /* 0x000fe20003f04070 */
[----:B------:R-:W-:Y:S01]  /*6930*/  @!P5 IMAD.IADD R93, R93, 0x1, -R9 ;  /* 0x000000015d5dd824 */ /* 0x000fe200078e0a09 */
[----:B------:R-:W-:Y:S01]  /*6940*/  IABS R7, R12 ;  /* 0x0000000c00077213 */ /* 0x000fe20000000000 */
[----:B------:R0:W-:Y:S01]  /*6950*/  STL [R1+0x338], R13 ;  /* 0x0003380d01007387 */ /* 0x0001e20000100800 */
[----:B------:R-:W-:-:S02]  /*6960*/  IMAD.HI.U32 R3, R10, R92, RZ ;  /* 0x0000005c0a037227 */ /* 0x000fc400078e00ff */
[----:B------:R-:W-:Y:S02]  /*6970*/  ISETP.GT.U32.AND P5, PT, R9, R93, PT ;  /* 0x0000005d0900720c */ /* 0x000fe40003fa4070 */
[----:B------:R-:W-:-:S04]  /*6980*/  IMAD.HI.U32 R4, R10, R90, RZ ;  /* 0x0000005a0a047227 */ /* 0x000fc800078e00ff */
[----:B------:R-:W-:Y:S02]  /*6990*/  IMAD.MOV R3, RZ, RZ, -R3 ;  /* 0x000000ffff037224 */ /* 0x000fe400078e0a03 */
[----:B0-----:R-:W-:Y:S02]  /*69a0*/  IMAD.MOV.U32 R13, RZ, RZ, R6 ;  /* 0x000000ffff0d7224 */ /* 0x001fe400078e0006 */
[----:B------:R-:W-:-:S04]  /*69b0*/  IMAD.HI.U32 R6, R10, R7, RZ ;  /* 0x000000070a067227 */ /* 0x000fc800078e00ff */
[----:B------:R-:W-:Y:S01]  /*69c0*/  @!P1 IMAD.MOV R13, RZ, RZ, -R13 ;  /* 0x000000ffff0d9224 */ /* 0x000fe200078e0a0d */
[----:B------:R-:W-:Y:S01]  /*69d0*/  ISETP.GE.AND P1, PT, R8, RZ, PT ;  /* 0x000000ff0800720c */ /* 0x000fe20003f26270 */
[----:B------:R-:W-:Y:S02]  /*69e0*/  IMAD.MOV R4, RZ, RZ, -R4 ;  /* 0x000000ffff047224 */ /* 0x000fe400078e0a04 */
[----:B------:R-:W-:Y:S01]  /*69f0*/  @!P4 IMAD.IADD R2, R2, 0x1, -R9 ;  /* 0x000000010202c824 */ /* 0x000fe200078e0a09 */
[----:B------:R0:W-:Y:S01]  /*6a00*/  STL [R1+0x33c], R13 ;  /* 0x00033c0d01007387 */ /* 0x0001e20000100800 */
[----:B------:R-:W-:Y:S01]  /*6a10*/  IMAD R92, R9, R3, R92 ;  /* 0x00000003095c7224 */ /* 0x000fe200078e025c */
[----:B------:R-:W-:Y:S01]  /*6a20*/  ISETP.GE.AND P4, PT, R11, RZ, PT ;  /* 0x000000ff0b00720c */ /* 0x000fe20003f86270 */
[----:B------:R-:W-:Y:S02]  /*6a30*/  IMAD.MOV R6, RZ, RZ, -R6 ;  /* 0x000000ffff067224 */ /* 0x000fe400078e0a06 */
[----:B------:R-:W-:-:S02]  /*6a40*/  IMAD R90, R9, R4, R90 ;  /* 0x00000004095a7224 */ /* 0x000fc400078e025a */
[----:B------:R-:W-:Y:S01]  /*6a50*/  @!P0 IMAD.IADD R94, R94, 0x1, -R9 ;  /* 0x000000015e5e8824 */ /* 0x000fe200078e0a09 */
[C---:B------:R-:W-:Y:S01]  /*6a60*/  ISETP.GT.U32.AND P0, PT, R9.reuse, R92, PT ;  /* 0x0000005c0900720c */ /* 0x040fe20003f04070 */
[----:B------:R-:W-:Y:S02]  /*6a70*/  IMAD R4, R9, R6, R7 ;  /* 0x0000000609047224 */ /* 0x000fe400078e0207 */
[----:B0-----:R-:W-:Y:S02]  /*6a80*/  IMAD.MOV.U32 R13, RZ, RZ, R2 ;  /* 0x000000ffff0d7224 */ /* 0x001fe400078e0002 */
[----:B------:R-:W-:Y:S01]  /*6a90*/  @!P5 IMAD.IADD R93, R93, 0x1, -R9 ;  /* 0x000000015d5dd824 */ /* 0x000fe200078e0a09 */
[C---:B------:R-:W-:Y:S01]  /*6aa0*/  ISETP.GT.U32.AND P5, PT, R9.reuse, R4, PT ;  /* 0x000000040900720c */ /* 0x040fe20003fa4070 */
[----:B------:R-:W-:Y:S01]  /*6ab0*/  @!P6 IMAD.MOV R13, RZ, RZ, -R13 ;  /* 0x000000ffff0de224 */ /* 0x000fe200078e0a0d */
[----:B------:R-:W-:Y:S01]  /*6ac0*/  ISETP.GT.U32.AND P6, PT, R9, R90, PT ;  /* 0x0000005a0900720c */ /* 0x000fe20003fc4070 */
[----:B------:R-:W-:-:S02]  /*6ad0*/  VIADD R2, R0, 0x7e ;  /* 0x0000007e00027836 */ /* 0x000fc40000000000 */
[----:B------:R-:W-:Y:S01]  /*6ae0*/  VIADD R8, R0, 0x7f ;  /* 0x0000007f00087836 */ /* 0x000fe20000000000 */
[----:B------:R0:W-:Y:S01]  /*6af0*/  STL [R1+0x344], R13 ;  /* 0x0003440d01007387 */ /* 0x0001e20000100800 */
[----:B------:R-:W-:Y:S01]  /*6b00*/  @!P0 IMAD.IADD R92, R92, 0x1, -R9 ;  /* 0x000000015c5c8824 */ /* 0x000fe200078e0a09 */
[----:B------:R-:W-:Y:S01]  /*6b10*/  IABS R6, R2 ;  /* 0x0000000200067213 */ /* 0x000fe20000000000 */
[----:B------:R-:W-:Y:S01]  /*6b20*/  @!P2 IMAD.MOV R93, RZ, RZ, -R93 ;  /* 0x000000ffff5da224 */ /* 0x000fe200078e0a5d */
[----:B------:R-:W-:Y:S01]  /*6b30*/  ISETP.GE.AND P0, PT, R2, RZ, PT ;  /* 0x000000ff0200720c */ /* 0x000fe20003f06270 */
[----:B------:R-:W-:Y:S01]  /*6b40*/  VIADD R11, R0, 0x80 ;  /* 0x00000080000b7836 */ /* 0x000fe20000000000 */
[----:B------:R-:W-:Y:S01]  /*6b50*/  IABS R7, R8 ;  /* 0x0000000800077213 */ /* 0x000fe20000000000 */
[----:B------:R-:W-:-:S03]  /*6b60*/  IMAD.HI.U32 R2, R10, R6, RZ ;  /* 0x000000060a027227 */ /* 0x000fc600078e00ff */
[----:B------:R-:W-:Y:S01]  /*6b70*/  IABS R89, R11 ;  /* 0x0000000b00597213 */ /* 0x000fe20000000000 */
[--C-:B------:R-:W-:Y:S01]  /*6b80*/  @!P6 IMAD.IADD R90, R90, 0x1, -R9.reuse ;  /* 0x000000015a5ae824 */ /* 0x100fe200078e0a09 */
[C---:B------:R-:W-:Y:S01]  /*6b90*/  ISETP.GT.U32.AND P6, PT, R9.reuse, R92, PT ;  /* 0x0000005c0900720c */ /* 0x040fe20003fc4070 */
[----:B------:R-:W-:Y:S02]  /*6ba0*/  @!P5 IMAD.IADD R4, R4, 0x1, -R9 ;  /* 0x000000010404d824 */ /* 0x000fe400078e0a09 */
[----:B------:R-:W-:Y:S01]  /*6bb0*/  IMAD.MOV R2, RZ, RZ, -R2 ;  /* 0x000000ffff027224 */ /* 0x000fe200078e0a02 */
[C---:B------:R-:W-:Y:S01]  /*6bc0*/  ISETP.GT.U32.AND P5, PT, R9.reuse, R90, PT ;  /* 0x0000005a0900720c */ /* 0x040fe20003fa4070 */
[----:B------:R-:W-:Y:S01]  /*6bd0*/  IMAD.HI.U32 R3, R10, R7, RZ ;  /* 0x000000070a037227 */ /* 0x000fe200078e00ff */
[----:B------:R-:W-:-:S03]  /*6be0*/  ISETP.GT.U32.AND P2, PT, R9, R4, PT ;  /* 0x000000040900720c */ /* 0x000fc60003f44070 */
[C---:B------:R-:W-:Y:S02]  /*6bf0*/  IMAD R2, R9.reuse, R2, R6 ;  /* 0x0000000209027224 */ /* 0x040fe400078e0206 */
[----:B------:R-:W-:Y:S02]  /*6c00*/  IMAD.MOV R6, RZ, RZ, -R3 ;  /* 0x000000ffff067224 */ /* 0x000fe400078e0a03 */
[----:B------:R-:W-:Y:S01]  /*6c10*/  @!P3 IMAD.MOV R94, RZ, RZ, -R94 ;  /* 0x000000ffff5eb224 */ /* 0x000fe200078e0a5e */
[----:B------:R-:W-:Y:S01]  /*6c20*/  ISETP.GE.AND P3, PT, R12, RZ, PT ;  /* 0x000000ff0c00720c */ /* 0x000fe20003f66270 */
[C---:B------:R-:W-:Y:S02]  /*6c30*/  IMAD R6, R9.reuse, R6, R7 ;  /* 0x0000000609067224 */ /* 0x040fe400078e0207 */
[--C-:B------:R-:W-:Y:S02]  /*6c40*/  @!P5 IMAD.IADD R90, R90, 0x1, -R9.reuse ;  /* 0x000000015a5ad824 */ /* 0x100fe400078e0a09 */
[----:B------:R-:W-:Y:S01]  /*6c50*/  VIADD R12, R0, 0x81 ;  /* 0x00000081000c7836 */ /* 0x000fe20000000000 */
[C---:B------:R-:W-:Y:S01]  /*6c60*/  ISETP.GT.U32.AND P5, PT, R9.reuse, R6, PT ;  /* 0x000000060900720c */ /* 0x040fe20003fa4070 */
[----:B------:R-:W-:Y:S01]  /*6c70*/  @!P6 IMAD.IADD R92, R92, 0x1, -R9 ;  /* 0x000000015c5ce824 */ /* 0x000fe200078e0a09 */
[----:B------:R-:W-:Y:S01]  /*6c80*/  ISETP.GT.U32.AND P6, PT, R9, R2, PT ;  /* 0x000000020900720c */ /* 0x000fe20003fc4070 */
[----:B------:R-:W-:Y:S01]  /*6c90*/  IMAD.HI.U32 R3, R10, R89, RZ ;  /* 0x000000590a037227 */ /* 0x000fe200078e00ff */
[----:B------:R-:W-:-:S03]  /*6ca0*/  IABS R88, R12 ;  /* 0x0000000c00587213 */ /* 0x000fc60000000000 */
[----:B------:R-:W-:Y:S01]  /*6cb0*/  @!P2 IMAD.IADD R4, R4, 0x1, -R9 ;  /* 0x000000010404a824 */ /* 0x000fe200078e0a09 */
[----:B------:R-:W-:Y:S01]  /*6cc0*/  ISETP.GE.AND P2, PT, R8, RZ, PT ;  /* 0x000000ff0800720c */ /* 0x000fe20003f46270 */
[----:B------:R-:W-:Y:S02]  /*6cd0*/  IMAD.MOV R8, RZ, RZ, -R3 ;  /* 0x000000ffff087224 */ /* 0x000fe400078e0a03 */
[----:B------:R-:W-:-:S04]  /*6ce0*/  IMAD.HI.U32 R3, R10, R88, RZ ;  /* 0x000000580a037227 */ /* 0x000fc800078e00ff */
[--C-:B------:R-:W-:Y:S02]  /*6cf0*/  @!P5 IMAD.IADD R6, R6, 0x1, -R9.reuse ;  /* 0x000000010606d824 */ /* 0x100fe400078e0a09 */
[----:B0-----:R-:W-:Y:S02]  /*6d00*/  VIADD R13, R0, 0x82 ;  /* 0x00000082000d7836 */ /* 0x001fe40000000000 */
[----:B------:R-:W-:Y:S01]  /*6d10*/  @!P6 IMAD.IADD R2, R2, 0x1, -R9 ;  /* 0x000000010202e824 */ /* 0x000fe200078e0a09 */
[C---:B------:R-:W-:Y:S01]  /*6d20*/  ISETP.GT.U32.AND P5, PT, R9.reuse, R6, PT ;  /* 0x000000060900720c */ /* 0x040fe20003fa4070 */
[----:B------:R-:W-:Y:S01]  /*6d30*/  IMAD.MOV R3, RZ, RZ, -R3 ;  /* 0x000000ffff037224 */ /* 0x000fe200078e0a03 */
[----:B------:R-:W-:Y:S01]  /*6d40*/  IABS R86, R13 ;  /* 0x0000000d00567213 */ /* 0x000fe20000000000 */
[----:B------:R-:W-:Y:S01]  /*6d50*/  @!P1 IMAD.MOV R92, RZ, RZ, -R92 ;  /* 0x000000ffff5c9224 */ /* 0x000fe200078e0a5c */
[C---:B------:R-:W-:Y:S01]  /*6d60*/  ISETP.GT.U32.AND P1, PT, R9.reuse, R2, PT ;  /* 0x000000020900720c */ /* 0x040fe20003f24070 */
[----:B------:R-:W-:Y:S01]  /*6d70*/  IMAD R89, R9, R8, R89 ;  /* 0x0000000809597224 */ /* 0x000fe200078e0259 */
[----:B------:R-:W-:Y:S01]  /*6d80*/  ISETP.GE.AND P6, PT, R11, RZ, PT ;  /* 0x000000ff0b00720c */ /* 0x000fe20003fc6270 */
[----:B------:R-:W-:-:S02]  /*6d90*/  IMAD R88, R9, R3, R88 ;  /* 0x0000000309587224 */ /* 0x000fc400078e0258 */
[----:B------:R-:W-:Y:S01]  /*6da0*/  @!P4 IMAD.MOV R90, RZ, RZ, -R90 ;  /* 0x000000ffff5ac224 */ /* 0x000fe200078e0a5a */
[----:B------:R-:W-:Y:S01]  /*6db0*/  ISETP.GT.U32.AND P4, PT, R9, R89, PT ;  /* 0x000000590900720c */ /* 0x000fe20003f84070 */
[----:B------:R-:W-:-:S04]  /*6dc0*/  IMAD.HI.U32 R7, R10, R86, RZ ;  /* 0x000000560a077227 */ /* 0x000fc800078e00ff */
[----:B------:R-:W-:Y:S01]  /*6dd0*/  @!P5 IMAD.IADD R6, R6, 0x1, -R9 ;  /* 0x000000010606d824 */ /* 0x000fe200078e0a09 */
[C---:B------:R-:W-:Y:S01]  /*6de0*/  ISETP.GT.U32.AND P5, PT, R9.reuse, R88, PT ;  /* 0x000000580900720c */ /* 0x040fe20003fa4070 */
[----:B------:R-:W-:Y:S02]  /*6df0*/  IMAD.MOV.U32 R14, RZ, RZ, R4 ;  /* 0x000000ffff0e7224 */ /* 0x000fe400078e0004 */
[----:B------:R-:W-:Y:S02]  /*6e00*/  IMAD.MOV R7, RZ, RZ, -R7 ;  /* 0x000000ffff077224 */ /* 0x000fe400078e0a07 */
[----:B------:R-:W-:Y:S01]  /*6e10*/  @!P3 IMAD.MOV R14, RZ, RZ, -R14 ;  /* 0x000000ffff0eb224 */ /* 0x000fe200078e0a0e */
[----:B------:R-:W-:Y:S01]  /*6e20*/  ISETP.GE.AND P3, PT, R12, RZ, PT ;  /* 0x000000ff0c00720c */ /* 0x000fe20003f66270 */
[----:B------:R-:W-:Y:S02]  /*6e30*/  IMAD R86, R9, R7, R86 ;  /* 0x0000000709567224 */ /* 0x000fe400078e0256 */
[----:B------:R-:W-:Y:S01]  /*6e40*/  @!P1 IMAD.IADD R2, R2, 0x1, -R9 ;  /* 0x0000000102029824 */ /* 0x000fe200078e0a09 */
[----:B------:R0:W-:Y:S01]  /*6e50*/  STL [R1+0x348], R14 ;  /* 0x0003480e01007387 */ /* 0x0001e20000100800 */
[C---:B------:R-:W-:Y:S01]  /*6e60*/  VIADD R7, R0.reuse, 0x83 ;  /* 0x0000008300077836 */ /* 0x040fe20000000000 */
[----:B------:R-:W-:Y:S01]  /*6e70*/  ISETP.GE.AND P1, PT, R13, RZ, PT ;  /* 0x000000ff0d00720c */ /* 0x000fe20003f26270 */
[----:B------:R-:W-:-:S02]  /*6e80*/  VIADD R8, R0, 0x84 ;  /* 0x0000008400087836 */ /* 0x000fc40000000000 */
[--C-:B------:R-:W-:Y:S01]  /*6e90*/  @!P4 IMAD.IADD R89, R89, 0x1, -R9.reuse ;  /* 0x000000015959c824 */ /* 0x100fe200078e0a09 */
[----:B------:R-:W-:Y:S01]  /*6ea0*/  IABS R85, R7 ;  /* 0x0000000700557213 */ /* 0x000fe20000000000 */
[----:B------:R-:W-:Y:S01]  /*6eb0*/  @!P5 IMAD.IADD R88, R88, 0x1, -R9 ;  /* 0x000000015858d824 */ /* 0x000fe200078e0a09 */
[----:B------:R-:W-:Y:S01]  /*6ec0*/  IABS R4, R8 ;  /* 0x0000000800047213 */ /* 0x000fe20000000000 */
[----:B------:R-:W-:Y:S01]  /*6ed0*/  @!P2 IMAD.MOV R6, RZ, RZ, -R6 ;  /* 0x000000ffff06a224 */ /* 0x000fe200078e0a06 */
[C---:B------:R-:W-:Y:S01]  /*6ee0*/  ISETP.GT.U32.AND P4, PT, R9.reuse, R86, PT ;  /* 0x000000560900720c */ /* 0x040fe20003f84070 */
[----:B0-----:R-:W-:Y:S01]  /*6ef0*/  IMAD.MOV.U32 R14, RZ, RZ, R2 ;  /* 0x000000ffff0e7224 */ /* 0x001fe200078e0002 */
[----:B------:R-:W-:Y:S01]  /*6f00*/  ISETP.GT.U32.AND P2, PT, R9, R88, PT ;  /* 0x000000580900720c */ /* 0x000fe20003f44070 */
[----:B------:R-:W-:Y:S01]  /*6f10*/  IMAD.HI.U32 R2, R10, R85, RZ ;  /* 0x000000550a027227 */ /* 0x000fe200078e00ff */
[----:B------:R-:W-:-:S03]  /*6f20*/  ISETP.GE.AND P5, PT, R7, RZ, PT ;  /* 0x000000ff0700720c */ /* 0x000fc60003fa6270 */
[----:B------:R-:W-:Y:S01]  /*6f30*/  @!P0 IMAD.MOV R14, RZ, RZ, -R14 ;  /* 0x000000ffff0e8224 */ /* 0x000fe200078e0a0e */
[----:B------:R-:W-:Y:S01]  /*6f40*/  ISETP.GT.U32.AND P0, PT, R9, R89, PT ;  /* 0x000000590900720c */ /* 0x000fe20003f04070 */
[----:B------:R-:W-:-:S03]  /*6f50*/  IMAD.HI.U32 R3, R10, R4, RZ ;  /* 0x000000040a037227 */ /* 0x000fc600078e00ff */
[----:B------:R-:W-:Y:S01]  /*6f60*/  STL [R1+0x34c], R14 ;  /* 0x00034c0e01007387 */ /* 0x000fe20000100800 */
[----:B------:R-:W-:Y:S02]  /*6f70*/  IMAD.MOV R2, RZ, RZ, -R2 ;  /* 0x000000ffff027224 */ /* 0x000fe400078e0a02 */
[----:B------:R-:W-:Y:S01]  /*6f80*/  IMAD.MOV R3, RZ, RZ, -R3 ;  /* 0x000000ffff037224 */ /* 0x000fe200078e0a03 */
[----:B------:R0:W-:Y:S01]  /*6f90*/  STL [R1+0x354], R6 ;  /* 0x0003540601007387 */ /* 0x0001e20000100800 */
[C---:B------:R-:W-:Y:S02]  /*6fa0*/  IMAD R85, R9.reuse, R2, R85 ;  /* 0x0000000209557224 */ /* 0x040fe400078e0255 */
[----:B------:R-:W-:Y:S02]  /*6fb0*/  IMAD R2, R9, R3, R4 ;  /* 0x0000000309027224 */ /* 0x000fe400078e0204 */
[--C-:B------:R-:W-:Y:S01]  /*6fc0*/  @!P0 IMAD.IADD R89, R89, 0x1, -R9.reuse ;  /* 0x0000000159598824 */ /* 0x100fe200078e0a09 */
[----:B------:R-:W-:Y:S01]  /*6fd0*/  ISETP.GE.AND P0, PT, R8, RZ, PT ;  /* 0x000000ff0800720c */ /* 0x000fe20003f06270 */
[--C-:B------:R-:W-:Y:S01]  /*6fe0*/  @!P2 IMAD.IADD R88, R88, 0x1, -R9.reuse ;  /* 0x000000015858a824 */ /* 0x100fe200078e0a09 */
[----:B------:R-:W-:Y:S01]  /*6ff0*/  ISETP.GT.U32.AND P2, PT, R9, R85, PT ;  /* 0x000000550900720c */ /* 0x000fe20003f44070 */
[----:B------:R-:W-:-:S02]  /*7000*/  @!P4 IMAD.IADD R86, R86, 0x1, -R9 ;  /* 0x000000015656c824 */ /* 0x000fc400078e0a09 */
[----:B------:R-:W-:Y:S01]  /*7010*/  @!P6 IMAD.MOV R89, RZ, RZ, -R89 ;  /* 0x000000ffff59e224 */ /* 0x000fe200078e0a59 */
[C---:B------:R-:W-:Y:S01]  /*7020*/  ISETP.GT.U32.AND P6, PT, R9.reuse, R2, PT ;  /* 0x000000020900720c */ /* 0x040fe20003fc4070 */
[C---:B------:R-:W-:Y:S01]  /*7030*/  VIADD R11, R0.reuse, 0x85 ;  /* 0x00000085000b7836 */ /* 0x040fe20000000000 */
[----:B------:R-:W-:Y:S01]  /*7040*/  ISETP.GT.U32.AND P4, PT, R9, R86, PT ;  /* 0x000000560900720c */ /* 0x000fe20003f84070 */
[C---:B------:R-:W-:Y:S02]  /*7050*/  VIADD R4, R0.reuse, 0x86 ;  /* 0x0000008600047836 */ /* 0x040fe40000000000 */
[----:B------:R-:W-:Y:S01]  /*7060*/  VIADD R12, R0, 0x87 ;  /* 0x00000087000c7836 */ /* 0x000fe20000000000 */
[----:B0-----:R-:W-:Y:S01]  /*7070*/  IABS R6, R11 ;  /* 0x0000000b00067213 */ /* 0x001fe20000000000 */
[----:B------:R-:W-:Y:S01]  /*7080*/  @!P3 IMAD.MOV R88, RZ, RZ, -R88 ;  /* 0x000000ffff58b224 */ /* 0x000fe200078e0a58 */
[----:B------:R-:W-:Y:S01]  /*7090*/  IABS R7, R4 ;  /* 0x0000000400077213 */ /* 0x000fe20000000000 */
[----:B------:R-:W-:Y:S01]  /*70a0*/  @!P2 IMAD.IADD R85, R85, 0x1, -R9 ;  /* 0x000000015555a824 */ /* 0x000fe200078e0a09 */
[----:B------:R-:W-:Y:S01]  /*70b0*/  ISETP.GE.AND P3, PT, R11, RZ, PT ;  /* 0x000000ff0b00720c */ /* 0x000fe20003f66270 */
[----:B------:R-:W-:Y:S01]  /*70c0*/  IMAD.HI.U32 R3, R10, R6, RZ ;  /* 0x000000060a037227 */ /* 0x000fe200078e00ff */
[----:B------:R-:W-:-:S02]  /*70d0*/  IABS R8, R12 ;  /* 0x0000000c00087213 */ /* 0x000fc40000000000 */
[C---:B------:R-:W-:Y:S01]  /*70e0*/  ISETP.GT.U32.AND P2, PT, R9.reuse, R85, PT ;  /* 0x000000550900720c */ /* 0x040fe20003f44070 */
[----:B------:R-:W-:Y:S02]  /*70f0*/  @!P6 IMAD.IADD R2, R2, 0x1, -R9 ;  /* 0x000000010202e824 */ /* 0x000fe400078e0a09 */
[----:B------:R-:W-:Y:S02]  /*7100*/  IMAD.MOV R3, RZ, RZ, -R3 ;  /* 0x000000ffff037224 */ /* 0x000fe400078e0a03 */
[----:B------:R-:W-:Y:S01]  /*7110*/  @!P4 IMAD.IADD R86, R86, 0x1, -R9 ;  /* 0x000000015656c824 */ /* 0x000fe200078e0a09 */
[----:B------:R-:W-:Y:S01]  /*7120*/  ISETP.GE.AND P4, PT, R4, RZ, PT ;  /* 0x000000ff0400720c */ /* 0x000fe20003f86270 */
[C---:B------:R-:W-:Y:S01]  /*7130*/  IMAD R4, R9.reuse, R3, R6 ;  /* 0x0000000309047224 */ /* 0x040fe200078e0206 */
[----:B------:R-:W-:Y:S01]  /*7140*/  ISETP.GT.U32.AND P6, PT, R9, R2, PT ;  /* 0x000000020900720c */ /* 0x000fe20003fc4070 */
[----:B------:R-:W-:-:S04]  /*7150*/  IMAD.HI.U32 R3, R10, R7, RZ ;  /* 0x000000070a037227 */ /* 0x000fc800078e00ff */
[----:B------:R-:W-:Y:S02]  /*7160*/  VIADD R11, R0, 0x88 ;  /* 0x00000088000b7836 */ /* 0x000fe40000000000 */
[----:B------:R-:W-:Y:S02]  /*7170*/  IMAD.MOV R6, RZ, RZ, -R3 ;  /* 0x000000ffff067224 */ /* 0x000fe400078e0a03 */
[----:B------:R-:W-:Y:S01]  /*7180*/  @!P2 IMAD.IADD R85, R85, 0x1, -R9 ;  /* 0x000000015555a824 */ /* 0x000fe200078e0a09 */
[----:B------:R-:W-:Y:S01]  /*7190*/  IABS R84, R11 ;  /* 0x0000000b00547213 */ /* 0x000fe20000000000 */
[C---:B------:R-:W-:Y:S01]  /*71a0*/  IMAD R6, R9.reuse, R6, R7 ;  /* 0x0000000609067224 */ /* 0x040fe200078e0207 */
[----:B------:R-:W-:Y:S01]  /*71b0*/  ISETP.GT.U32.AND P2, PT, R9, R4, PT ;  /* 0x000000040900720c */ /* 0x000fe20003f44070 */
[----:B------:R-:W-:-:S04]  /*71c0*/  IMAD.HI.U32 R3, R10, R8, RZ ;  /* 0x000000080a037227 */ /* 0x000fc800078e00ff */
[----:B------:R-:W-:Y:S01]  /*71d0*/  @!P6 IMAD.IADD R2, R2, 0x1, -R9 ;  /* 0x000000010202e824 */ /* 0x000fe200078e0a09 */
[----:B------:R-:W-:Y:S01]  /*71e0*/  ISETP.GT.U32.AND P6, PT, R9, R6, PT ;  /* 0x000000060900720c */ /* 0x000fe20003fc4070 */
[----:B------:R-:W-:-:S04]  /*71f0*/  IMAD.HI.U32 R7, R10, R84, RZ ;  /* 0x000000540a077227 */ /* 0x000fc800078e00ff */
[----:B------:R-:W-:Y:S02]  /*7200*/  IMAD.MOV R3, RZ, RZ, -R3 ;  /* 0x000000ffff037224 */ /* 0x000fe400078e0a03 */
[----:B------:R-:W-:Y:S02]  /*7210*/  IMAD.MOV R7, RZ, RZ, -R7 ;  /* 0x000000ffff077224 */ /* 0x000fe400078e0a07 */
[C---:B------:R-:W-:Y:S02]  /*7220*/  IMAD R8, R9.reuse, R3, R8 ;  /* 0x0000000309087224 */ /* 0x040fe400078e0208 */
[C---:B------:R-:W-:Y:S02]  /*7230*/  IMAD R84, R9.reuse, R7, R84 ;  /* 0x0000000709547224 */ /* 0x040fe400078e0254 */
[----:B------:R-:W-:Y:S01]  /*7240*/  @!P2 IMAD.IADD R4, R4, 0x1, -R9 ;  /* 0x000000010404a824 */ /* 0x000fe200078e0a09 */
[----:B------:R-:W-:Y:S01]  /*7250*/  ISETP.GT.U32.AND P2, PT, R9, R8, PT ;  /* 0x000000080900720c */ /* 0x000fe20003f44070 */
[----:B------:R-:W-:-:S02]  /*7260*/  VIADD R13, R0, 0x89 ;  /* 0x00000089000d7836 */ /* 0x000fc40000000000 */
[--C-:B------:R-:W-:Y:S01]  /*7270*/  @!P6 IMAD.IADD R6, R6, 0x1, -R9.reuse ;  /* 0x000000010606e824 */ /* 0x100fe200078e0a09 */
[C---:B------:R-:W-:Y:S01]  /*7280*/  ISETP.GT.U32.AND P6, PT, R9.reuse, R84, PT ;  /* 0x000000540900720c */ /* 0x040fe20003fc4070 */
[C---:B------:R-:W-:Y:S01]  /*7290*/  VIADD R15, R0.reuse, 0x8b ;  /* 0x0000008b000f7836 */ /* 0x040fe20000000000 */
[----:B------:R-:W-:Y:S01]  /*72a0*/  IABS R82, R13 ;  /* 0x0000000d00527213 */ /* 0x000fe20000000000 */
[----:B------:R-:W-:Y:S02]  /*72b0*/  VIADD R14, R0, 0x8a ;  /* 0x0000008a000e7836 */ /* 0x000fe40000000000 */
[----:B------:R-:W-:Y:S01]  /*72c0*/  @!P1 IMAD.MOV R86, RZ, RZ, -R86 ;  /* 0x000000ffff569224 */ /* 0x000fe200078e0a56 */
[----:B------:R-:W-:Y:S01]  /*72d0*/  IABS R80, R15 ;  /* 0x0000000f00507213 */ /* 0x000fe20000000000 */
[----:B------:R-:W-:Y:S01]  /*72e0*/  IMAD.HI.U32 R3, R10, R82, RZ ;  /* 0x000000520a037227 */ /* 0x000fe200078e00ff */
[----:B------:R-:W-:Y:S02]  /*72f0*/  IABS R81, R14 ;  /* 0x0000000e00517213 */ /* 0x000fe40000000000 */
[C---:B------:R-:W-:Y:S01]  /*7300*/  ISETP.GT.U32.AND P1, PT, R9.reuse, R6, PT ;  /* 0x000000060900720c */ /* 0x040fe20003f24070 */
[----:B------:R-:W-:Y:S01]  /*7310*/  @!P2 IMAD.IADD R8, R8, 0x1, -R9 ;  /* 0x000000010808a824 */ /* 0x000fe200078e0a09 */
[----:B------:R-:W-:Y:S01]  /*7320*/  ISETP.GT.U32.AND P2, PT, R9, R4, PT ;  /* 0x000000040900720c */ /* 0x000fe20003f44070 */
[----:B------:R-:W-:-:S02]  /*7330*/  IMAD.MOV R3, RZ, RZ, -R3 ;  /* 0x000000ffff037224 */ /* 0x000fc400078e0a03 */
[----:B------:R-:W-:Y:S01]  /*7340*/  @!P6 IMAD.IADD R84, R84, 0x1, -R9 ;  /* 0x000000015454e824 */ /* 0x000fe200078e0a09 */
[C---:B------:R-:W-:Y:S01]  /*7350*/  ISETP.GT.U32.AND P6, PT, R9.reuse, R8, PT ;  /* 0x000000080900720c */ /* 0x040fe20003fc4070 */
[----:B------:R-:W-:Y:S02]  /*7360*/  IMAD R82, R9, R3, R82 ;  /* 0x0000000309527224 */ /* 0x000fe400078e0252 */
[----:B------:R-:W-:-:S04]  /*7370*/  IMAD.HI.U32 R3, R10, R80, RZ ;  /* 0x000000500a037227 */ /* 0x000fc800078e00ff */
[----:B------:R-:W-:Y:S02]  /*7380*/  IMAD.MOV R3, RZ, RZ, -R3 ;  /* 0x000000ffff037224 */ /* 0x000fe400078e0a03 */
[----:B------:R-:W-:-:S04]  /*7390*/  IMAD.HI.U32 R7, R10, R81, RZ ;  /* 0x000000510a077227 */ /* 0x000fc800078e00ff */
[C---:B------:R-:W-:Y:S02]  /*73a0*/  IMAD R80, R9.reuse, R3, R80 ;  /* 0x0000000309507224 */ /* 0x040fe400078e0250 */
[----:B------:R-:W-:Y:S02]  /*73b0*/  VIADD R16, R0, 0x8c ;  /* 0x0000008c00107836 */ /* 0x000fe40000000000 */
[----:B------:R-:W-:Y:S01]  /*73c0*/  @!P5 IMAD.MOV R85, RZ, RZ, -R85 ;  /* 0x000000ffff55d224 */ /* 0x000fe200078e0a55 */
[C---:B------:R-:W-:Y:S01]  /*73d0*/  ISETP.GT.U32.AND P5, PT, R9.reuse, R84, PT ;  /* 0x000000540900720c */ /* 0x040fe20003fa4070 */
[----:B------:R-:W-:Y:S01]  /*73e0*/  @!P6 IMAD.IADD R8, R8, 0x1, -R9 ;  /* 0x000000010808e824 */ /* 0x000fe200078e0a09 */
[----:B------:R-:W-:Y:S01]  /*73f0*/  ISETP.GT.U32.AND P6, PT, R9, R80, PT ;  /* 0x000000500900720c */ /* 0x000fe20003fc4070 */
[----:B------:R-:W-:Y:S01]  /*7400*/  IMAD.MOV R18, RZ, RZ, -R7 ;  /* 0x000000ffff127224 */ /* 0x000fe200078e0a07 */
[----:B------:R-:W-:Y:S01]  /*7410*/  IABS R7, R16 ;  /* 0x0000001000077213 */ /* 0x000fe20000000000 */
[----:B------:R-:W-:-:S02]  /*7420*/  IMAD.MOV.U32 R17, RZ, RZ, R2 ;  /* 0x000000ffff117224 */ /* 0x000fc400078e0002 */
[----:B------:R-:W-:Y:S01]  /*7430*/  @!P1 IMAD.IADD R6, R6, 0x1, -R9 ;  /* 0x0000000106069824 */ /* 0x000fe200078e0a09 */
[----:B------:R-:W-:Y:S01]  /*7440*/  ISETP.GE.AND P1, PT, R12, RZ, PT ;  /* 0x000000ff0c00720c */ /* 0x000fe20003f26270 */
[----:B------:R-:W-:Y:S02]  /*7450*/  IMAD.MOV.U32 R3, RZ, RZ, R7 ;  /* 0x000000ffff037224 */ /* 0x000fe400078e0007 */
[----:B------:R-:W-:Y:S01]  /*7460*/  @!P0 IMAD.MOV R17, RZ, RZ, -R17 ;  /* 0x000000ffff118224 */ /* 0x000fe200078e0a11 */
[----:B------:R-:W-:Y:S01]  /*7470*/  ISETP.GT.U32.AND P0, PT, R9, R82, PT ;  /* 0x000000520900720c */ /* 0x000fe20003f04070 */
[----:B------:R-:W-:Y:S02]  /*7480*/  VIADD R12, R0, 0x8d ;  /* 0x0000008d000c7836 */ /* 0x000fe40000000000 */
[----:B------:R-:W-:Y:S01]  /*7490*/  IMAD.HI.U32 R2, R10, R3, RZ ;  /* 0x000000030a027227 */ /* 0x000fe200078e00ff */
[----:B------:R0:W-:Y:S02]  /*74a0*/  STL [R1+0x358], R17 ;  /* 0x0003581101007387 */ /* 0x0001e40000100800 */
[----:B------:R-:W-:Y:S01]  /*74b0*/  IABS R7, R12 ;  /* 0x0000000c00077213 */ /* 0x000fe20000000000 */
[--C-:B------:R-:W-:Y:S01]  /*74c0*/  @!P5 IMAD.IADD R84, R84, 0x1, -R9.reuse ;  /* 0x000000015454d824 */ /* 0x100fe200078e0a09 */
[----:B------:R-:W-:Y:S01]  /*74d0*/  ISETP.GE.AND P5, PT, R11, RZ, PT ;  /* 0x000000ff0b00720c */ /* 0x000fe20003fa6270 */
[----:B------:R-:W-:-:S02]  /*74e0*/  @!P6 IMAD.IADD R80, R80, 0x1, -R9 ;  /* 0x000000015050e824 */ /* 0x000fc400078e0a09 */
[----:B------:R-:W-:Y:S02]  /*74f0*/  IMAD.MOV R2, RZ, RZ, -R2 ;  /* 0x000000ffff027224 */ /* 0x000fe400078e0a02 */
[----:B------:R-:W-:Y:S01]  /*7500*/  @!P2 IMAD.IADD R4, R4, 0x1, -R9 ;  /* 0x000000010404a824 */ /* 0x000fe200078e0a09 */
[C---:B------:R-:W-:Y:S01]  /*7510*/  ISETP.GT.U32.AND P6, PT, R9.reuse, R80, PT ;  /* 0x000000500900720c */ /* 0x040fe20003fc4070 */
[----:B------:R-:W-:Y:S02]  /*7520*/  IMAD R2, R9, R2, R3 ;  /* 0x0000000209027224 */ /* 0x000fe400078e0203 */
[----:B------:R-:W-:-:S04]  /*7530*/  IMAD.HI.U32 R3, R10, R7, RZ ;  /* 0x000000070a037227 */ /* 0x000fc800078e00ff */
[----:B------:R-:W-:Y:S02]  /*7540*/  IMAD R81, R9, R18, R81 ;  /* 0x0000001209517224 */ /* 0x000fe400078e0251 */
[----:B------:R-:W-:Y:S01]  /*7550*/  @!P0 IMAD.IADD R82, R82, 0x1, -R9 ;  /* 0x0000000152528824 */ /* 0x000fe200078e0a09 */
[----:B------:R-:W-:Y:S01]  /*7560*/  ISETP.GE.AND P0, PT, R13, RZ, PT ;  /* 0x000000ff0d00720c */ /* 0x000fe20003f06270 */
[----:B------:R-:W-:Y:S01]  /*7570*/  IMAD.MOV.U32 R18, RZ, RZ, R4 ;  /* 0x000000ffff127224 */ /* 0x000fe200078e0004 */
[C---:B------:R-:W-:Y:S01]  /*7580*/  ISETP.GT.U32.AND P2, PT, R9.reuse, R81, PT ;  /* 0x000000510900720c */ /* 0x040fe20003f44070 */
[----:B------:R-:W-:Y:S02]  /*7590*/  IMAD.MOV.U32 R4, RZ, RZ, R8 ;  /* 0x000000ffff047224 */ /* 0x000fe400078e0008 */
[----:B------:R-:W-:Y:S02]  /*75a0*/  IMAD.MOV R8, RZ, RZ, -R3 ;  /* 0x000000ffff087224 */ /* 0x000fe400078e0a03 */
[----:B------:R-:W-:Y:S01]  /*75b0*/  @!P3 IMAD.MOV R18, RZ, RZ, -R18 ;  /* 0x000000ffff12b224 */ /* 0x000fe200078e0a12 */
[C---:B------:R-:W-:Y:S01]  /*75c0*/  ISETP.GT.U32.AND P3, PT, R9.reuse, R82, PT ;  /* 0x000000520900720c */ /* 0x040fe20003f64070 */
[----:B------:R-:W-:Y:S01]  /*75d0*/  @!P5 IMAD.MOV R84, RZ, RZ, -R84 ;  /* 0x000000ffff54d224 */ /* 0x000fe200078e0a54 */
[C---:B------:R-:W-:Y:S01]  /*75e0*/  ISETP.GT.U32.AND P5, PT, R9.reuse, R2, PT ;  /* 0x000000020900720c */ /* 0x040fe20003fa4070 */
[----:B------:R-:W-:Y:S01]  /*75f0*/  IMAD R8, R9, R8, R7 ;  /* 0x0000000809087224 */ /* 0x000fe200078e0207 */
[----:B------:R-:W-:Y:S01]  /*7600*/  STL [R1+0x35c], R18 ;  /* 0x00035c1201007387 */ /* 0x000fe20000100800 */
[----:B------:R-:W-:-:S02]  /*7610*/  @!P6 IMAD.IADD R80, R80, 0x1, -R9 ;  /* 0x000000015050e824 */ /* 0x000fc400078e0a09 */
[----:B------:R-:W-:Y:S01]  /*7620*/  VIADD R11, R0, 0x8e ;  /* 0x0000008e000b7836 */ /* 0x000fe20000000000 */
[----:B------:R-:W-:Y:S01]  /*7630*/  ISETP.GT.U32.AND P6, PT, R9, R8, PT ;  /* 0x000000080900720c */ /* 0x000fe20003fc4070 */
[----:B0-----:R-:W-:Y:S02]  /*7640*/  IMAD.MOV.U32 R17, RZ, RZ, R6 ;  /* 0x000000ffff117224 */ /* 0x001fe400078e0006 */
[----:B------:R-:W-:Y:S01]  /*7650*/  @!P1 IMAD.MOV R4, RZ, RZ, -R4 ;  /* 0x000000ffff049224 */ /* 0x000fe200078e0a04 */
[----:B------:R-:W-:Y:S01]  /*7660*/  IABS R6, R11 ;  /* 0x0000000b00067213 */ /* 0x000fe20000000000 */
[----:B------:R-:W-:Y:S01]  /*7670*/  @!P4 IMAD.MOV R17, RZ, RZ, -R17 ;  /* 0x000000ffff11c224 */ /* 0x000fe200078e0a11 */
[----:B------:R-:W-:Y:S01]  /*7680*/  ISETP.GE.AND P1, PT, R15, RZ, PT ;  /* 0x000000ff0f00720c */ /* 0x000fe20003f26270 */
[--C-:B------:R-:W-:Y:S01]  /*7690*/  @!P3 IMAD.IADD R82, R82, 0x1, -R9.reuse ;  /* 0x000000015252b824 */ /* 0x100fe200078e0a09 */
[----:B------:R-:W-:Y:S01]  /*76a0*/  ISETP.GE.AND P3, PT, R16, RZ, PT ;  /* 0x000000ff1000720c */ /* 0x000fe20003f66270 */
[----:B------:R-:W-:Y:S01]  /*76b0*/  VIADD R16, R0, 0x8f ;  /* 0x0000008f00107836 */ /* 0x000fe20000000000 */
[----:B------:R-:W-:Y:S01]  /*76c0*/  STL [R1+0x364], R17 ;  /* 0x0003641101007387 */ /* 0x000fe20000100800 */
[--C-:B------:R-:W-:Y:S01]  /*76d0*/  @!P5 IMAD.IADD R2, R2, 0x1, -R9.reuse ;  /* 0x000000010202d824 */ /* 0x100fe200078e0a09 */
[----:B------:R-:W-:Y:S01]  /*76e0*/  ISETP.GE.AND P5, PT, R11, RZ, PT ;  /* 0x000000ff0b00720c */ /* 0x000fe20003fa6270 */
[----:B------:R-:W-:Y:S01]  /*76f0*/  IMAD.HI.U32 R3, R10, R6, RZ ;  /* 0x000000060a037227 */ /* 0x000fe200078e00ff */
[----:B------:R0:W-:Y:S03]  /*7700*/  STL [R1+0x368], R4 ;  /* 0x0003680401007387 */ /* 0x0001e60000100800 */
[----:B------:R-:W-:Y:S01]  /*7710*/  @!P0 IMAD.MOV R82, RZ, RZ, -R82 ;  /* 0x000000ffff528224 */ /* 0x000fe200078e0a52 */
[----:B------:R-:W-:Y:S01]  /*7720*/  ISETP.GT.U32.AND P0, PT, R9, R2, PT ;  /* 0x000000020900720c */ /* 0x000fe20003f04070 */
[----:B------:R-:W-:-:S02]  /*7730*/  @!P6 IMAD.IADD R8, R8, 0x1, -R9 ;  /* 0x000000010808e824 */ /* 0x000fc400078e0a09 */
[----:B------:R-:W-:Y:S02]  /*7740*/  IMAD.MOV R3, RZ, RZ, -R3 ;  /* 0x000000ffff037224 */ /* 0x000fe400078e0a03 */
[----:B------:R-:W-:Y:S01]  /*7750*/  @!P2 IMAD.IADD R81, R81, 0x1, -R9 ;  /* 0x000000015151a824 */ /* 0x000fe200078e0a09 */
[----:B0-----:R-:W-:Y:S01]  /*7760*/  IABS R4, R16 ;  /* 0x0000001000047213 */ /* 0x001fe20000000000 */
[C---:B------:R-:W-:Y:S01]  /*7770*/  IMAD R6, R9.reuse, R3, R6 ;  /* 0x0000000309067224 */ /* 0x040fe200078e0206 */
[C---:B------:R-:W-:Y:S01]  /*7780*/  ISETP.GT.U32.AND P6, PT, R9.reuse, R8, PT ;  /* 0x000000080900720c */ /* 0x040fe20003fc4070 */
[----:B------:R-:W-:Y:S01]  /*7790*/  VIADD R11, R0, 0x92 ;  /* 0x00000092000b7836 */ /* 0x000fe20000000000 */
[----:B------:R-:W-:Y:S01]  /*77a0*/  ISETP.GT.U32.AND P4, PT, R9, R81, PT ;  /* 0x000000510900720c */ /* 0x000fe20003f84070 */
[----:B------:R-:W-:Y:S01]  /*77b0*/  IMAD.HI.U32 R3, R10, R4, RZ ;  /* 0x000000040a037227 */ /* 0x000fe200078e00ff */
[----:B------:R-:W-:Y:S02]  /*77c0*/  ISETP.GE.AND P2, PT, R14, RZ, PT ;  /* 0x000000ff0e00720c */ /* 0x000fe40003f46270 */
[----:B------:R-:W-:Y:S01]  /*77d0*/  IABS R76, R11 ;  /* 0x0000000b004c7213 */ /* 0x000fe20000000000 */
[----:B------:R-:W-:-:S02]  /*77e0*/  IMAD.MOV R3, RZ, RZ, -R3 ;  /* 0x000000ffff037224 */ /* 0x000fc400078e0a03 */
[--C-:B------:R-:W-:Y:S01]  /*77f0*/  @!P0 IMAD.IADD R2, R2, 0x1, -R9.reuse ;  /* 0x0000000102028824 */ /* 0x100fe200078e0a09 */
[C---:B------:R-:W-:Y:S01]  /*7800*/  ISETP.GT.U32.AND P0, PT, R9.reuse, R6, PT ;  /* 0x000000060900720c */ /* 0x040fe20003f04070 */
[----:B------:R-:W-:Y:S02]  /*7810*/  IMAD R4, R9, R3, R4 ;  /* 0x0000000309047224 */ /* 0x000fe400078e0204 */
[--C-:B------:R-:W-:Y:S02]  /*7820*/  @!P6 IMAD.IADD R8, R8, 0x1, -R9.reuse ;  /* 0x000000010808e824 */ /* 0x100fe400078e0a09 */
[----:B------:R-:W-:Y:S01]  /*7830*/  @!P4 IMAD.IADD R81, R81, 0x1, -R9 ;  /* 0x000000015151c824 */ /* 0x000fe200078e0a09 */
[----:B------:R-:W-:Y:S01]  /*7840*/  ISETP.GT.U32.AND P6, PT, R9, R4, PT ;  /* 0x000000040900720c */ /* 0x000fe20003fc4070 */
[----:B------:R-:W-:Y:S01]  /*7850*/  VIADD R7, R0, 0x90 ;  /* 0x0000009000077836 */ /* 0x000fe20000000000 */
[----:B------:R-:W-:Y:S01]  /*7860*/  ISETP.GE.AND P4, PT, R12, RZ, PT ;  /* 0x000000ff0c00720c */ /* 0x000fe20003f86270 */
[----:B------:R-:W-:-:S02]  /*7870*/  VIADD R12, R0, 0x91 ;  /* 0x00000091000c7836 */ /* 0x000fc40000000000 */
[----:B------:R-:W-:Y:S01]  /*7880*/  IMAD.HI.U32 R15, R10, R76, RZ ;  /* 0x0000004c0a0f7227 */ /* 0x000fe200078e00ff */
[----:B------:R-:W-:Y:S02]  /*7890*/  IABS R78, R7 ;  /* 0x00000007004e7213 */ /* 0x000fe40000000000 */
[----:B------:R-:W-:Y:S01]  /*78a0*/  IABS R77, R12 ;  /* 0x0000000c004d7213 */ /* 0x000fe20000000000 */
[----:B------:R-:W-:Y:S01]  /*78b0*/  @!P0 IMAD.IADD R6, R6, 0x1, -R9 ;  /* 0x0000000106068824 */ /* 0x000fe200078e0a09 */
[----:B------:R-:W-:Y:S01]  /*78c0*/  ISETP.GE.AND P0, PT, R16, RZ, PT ;  /* 0x000000ff1000720c */ /* 0x000fe20003f06270 */
[----:B------:R-:W-:Y:S02]  /*78d0*/  IMAD.MOV R15, RZ, RZ, -R15 ;  /* 0x000000ffff0f7224 */ /* 0x000fe400078e0a0f */
[----:B------:R-:W-:Y:S01]  /*78e0*/  @!P6 IMAD.IADD R4, R4, 0x1, -R9 ;  /* 0x000000010404e824 */ /* 0x000fe200078e0a09 */
[----:B------:R-:W-:Y:S01]  /*78f0*/  ISETP.GT.U32.AND P6, PT, R9, R6, PT ;  /* 0x000000060900720c */ /* 0x000fe20003fc4070 */
[----:B------:R-:W-:-:S04]  /*7900*/  IMAD.HI.U32 R13, R10, R78, RZ ;  /* 0x0000004e0a0d7227 */ /* 0x000fc800078e00ff */
[----:B------:R-:W-:Y:S02]  /*7910*/  IMAD R76, R9, R15, R76 ;  /* 0x0000000f094c7224 */ /* 0x000fe400078e024c */
[----:B------:R-:W-:-:S04]  /*7920*/  IMAD.HI.U32 R14, R10, R77, RZ ;  /* 0x0000004d0a0e7227 */ /* 0x000fc800078e00ff */
[----:B------:R-:W-:Y:S02]  /*7930*/  IMAD.MOV R13, RZ, RZ, -R13 ;  /* 0x000000ffff0d7224 */ /* 0x000fe400078e0a0d */
[----:B------:R-:W-:Y:S01]  /*7940*/  @!P6 IMAD.IADD R6, R6, 0x1, -R9 ;  /* 0x000000010606e824 */ /* 0x000fe200078e0a09 */
[C---:B------:R-:W-:Y:S01]  /*7950*/  ISETP.GT.U32.AND P6, PT, R9.reuse, R76, PT ;  /* 0x0000004c0900720c */ /* 0x040fe20003fc4070 */
[----:B------:R-:W-:Y:S02]  /*7960*/  VIADD R3, R0, 0x93 ;  /* 0x0000009300037836 */ /* 0x000fe40000000000 */
[----:B------:R-:W-:Y:S02]  /*7970*/  IMAD.MOV R14, RZ, RZ, -R14 ;  /* 0x000000ffff0e7224 */ /* 0x000fe400078e0a0e */
[----:B------:R-:W-:Y:S01]  /*7980*/  IMAD R78, R9, R13, R78 ;  /* 0x0000000d094e7224 */ /* 0x000fe200078e024e */
[----:B------:R-:W-:Y:S01]  /*7990*/  IABS R74, R3 ;  /* 0x00000003004a7213 */ /* 0x000fe20000000000 */
[----:B------:R-:W-:-:S02]  /*79a0*/  IMAD.MOV.U32 R17, RZ, RZ, R8 ;  /* 0x000000ffff117224 */ /* 0x000fc400078e0008 */
[C---:B------:R-:W-:Y:S02]  /*79b0*/  IMAD R77, R9.reuse, R14, R77 ;  /* 0x0000000e094d7224 */ /* 0x040fe400078e024d */
[----:B------:R-:W-:Y:S02]  /*79c0*/  IMAD.MOV.U32 R18, RZ, RZ, R2 ;  /* 0x000000ffff127224 */ /* 0x000fe400078e0002 */
[----:B------:R-:W-:Y:S01]  /*79d0*/  @!P1 IMAD.MOV R80, RZ, RZ, -R80 ;  /* 0x000000ffff509224 */ /* 0x000fe200078e0a50 */
[----:B------:R-:W-:Y:S01]  /*79e0*/  ISETP.GT.U32.AND P1, PT, R9, R78, PT ;  /* 0x0000004e0900720c */ /* 0x000fe20003f24070 */
[----:B------:R-:W-:Y:S01]  /*79f0*/  @!P4 IMAD.MOV R17, RZ, RZ, -R17 ;  /* 0x000000ffff11c224 */ /* 0x000fe200078e0a11 */
[----:B------:R-:W-:Y:S01]  /*7a00*/  ISETP.GE.AND P4, PT, R7, RZ, PT ;  /* 0x000000ff0700720c */ /* 0x000fe20003f86270 */
[----:B------:R-:W-:Y:S01]  /*7a10*/  @!P2 IMAD.MOV R81, RZ, RZ, -R81 ;  /* 0x000000ffff51a224 */ /* 0x000fe200078e0a51 */
[C---:B------:R-:W-:Y:S01]  /*7a20*/  ISETP.GT.U32.AND P2, PT, R9.reuse, R4, PT ;  /* 0x000000040900720c */ /* 0x040fe20003f44070 */
[----:B------:R-:W-:Y:S01]  /*7a30*/  @!P3 IMAD.MOV R18, RZ, RZ, -R18 ;  /* 0x000000ffff12b224 */ /* 0x000fe200078e0a12 */
[----:B------:R-:W-:Y:S01]  /*7a40*/  ISETP.GT.U32.AND P3, PT, R9, R77, PT ;  /* 0x0000004d0900720c */ /* 0x000fe20003f64070 */
[----:B------:R-:W-:-:S02]  /*7a50*/  VIADD R7, R0, 0x94 ;  /* 0x0000009400077836 */ /* 0x000fc40000000000 */
[----:B------:R-:W-:Y:S01]  /*7a60*/  IMAD.HI.U32 R2, R10, R74, RZ ;  /* 0x0000004a0a027227 */ /* 0x000fe200078e00ff */
[----:B------:R-:W-:Y:S02]  /*7a70*/  STL [R1+0x5b8], R18 ;  /* 0x0005b81201007387 */ /* 0x000fe40000100800 */
[----:B------:R-:W-:Y:S01]  /*7a80*/  IABS R14, R7 ;  /* 0x00000007000e7213 */ /* 0x000fe20000000000 */
[--C-:B------:R-:W-:Y:S01]  /*7a90*/  @!P6 IMAD.IADD R76, R76, 0x1, -R9.reuse ;  /* 0x000000014c4ce824 */ /* 0x100fe200078e0a09 */
[----:B------:R-:W-:Y:S01]  /*7aa0*/  STL [R1+0x5c4], R17 ;  /* 0x0005c41101007387 */ /* 0x000fe20000100800 */
[----:B------:R-:W-:Y:S02]  /*7ab0*/  IMAD.MOV R2, RZ, RZ, -R2 ;  /* 0x000000ffff027224 */ /* 0x000fe400078e0a02 */
[----:B------:R-:W-:Y:S01]  /*7ac0*/  @!P1 IMAD.IADD R78, R78, 0x1, -R9 ;  /* 0x000000014e4e9824 */ /* 0x000fe200078e0a09 */
[C---:B------:R-:W-:Y:S01]  /*7ad0*/  ISETP.GT.U32.AND P6, PT, R9.reuse, R76, PT ;  /* 0x0000004c0900720c */ /* 0x040fe20003fc4070 */
[----:B------:R-:W-:Y:S01]  /*7ae0*/  IMAD R74, R9, R2, R74 ;  /* 0x00000002094a7224 */ /* 0x000fe200078e024a */
[----:B------:R-:W-:Y:S01]  /*7af0*/  ISETP.GE.AND P1, PT, R11, RZ, PT ;  /* 0x000000ff0b00720c */ /* 0x000fe20003f26270 */
[----:B------:R-:W-:-:S04]  /*7b00*/  IMAD.HI.U32 R2, R10, R14, RZ ;  /* 0x0000000e0a027227 */ /* 0x000fc800078e00ff */
[----:B------:R-:W-:Y:S02]  /*7b10*/  IMAD.MOV.U32 R8, RZ, RZ, R6 ;  /* 0x000000ffff087224 */ /* 0x000fe400078e0006 */
[--C-:B------:R-:W-:Y:S01]  /*7b20*/  @!P2 IMAD.IADD R4, R4, 0x1, -R9.reuse ;  /* 0x000000010404a824 */ /* 0x100fe200078e0a09 */
[----:B------:R-:W-:Y:S01]  /*7b30*/  ISETP.GE.AND P2, PT, R12, RZ, PT ;  /* 0x000000ff0c00720c */ /* 0x000fe20003f46270 */
[--C-:B------:R-:W-:Y:S01]  /*7b40*/  @!P3 IMAD.IADD R77, R77, 0x1, -R9.reuse ;  /* 0x000000014d4db824 */ /* 0x100fe200078e0a09 */
[C---:B------:R-:W-:Y:S01]  /*7b50*/  ISETP.GT.U32.AND P3, PT, R9.reuse, R78, PT ;  /* 0x0000004e0900720c */ /* 0x040fe20003f64070 */
[----:B------:R-:W-:Y:S02]  /*7b60*/  VIADD R6, R0, 0x95 ;  /* 0x0000009500067836 */ /* 0x000fe40000000000 */
[----:B------:R-:W-:Y:S02]  /*7b70*/  IMAD.MOV R2, RZ, RZ, -R2 ;  /* 0x000000ffff027224 */ /* 0x000fe400078e0a02 */
[----:B------:R-:W-:Y:S01]  /*7b80*/  @!P5 IMAD.MOV R8, RZ, RZ, -R8 ;  /* 0x000000ffff08d224 */ /* 0x000fe200078e0a08 */
[C---:B------:R-:W-:Y:S01]  /*7b90*/  ISETP.GT.U32.AND P5, PT, R9.reuse, R77, PT ;  /* 0x0000004d0900720c */ /* 0x040fe20003fa4070 */
[----:B------:R-:W-:Y:S01]  /*7ba0*/  @!P0 IMAD.MOV R4, RZ, RZ, -R4 ;  /* 0x000000ffff048224 */ /* 0x000fe200078e0a04 */
[----:B------:R-:W-:Y:S01]  /*7bb0*/  IABS R12, R6 ;  /* 0x00000006000c7213 */ /* 0x000fe20000000000 */
[C---:B------:R-:W-:Y:S01]  /*7bc0*/  IMAD R14, R9.reuse, R2, R14 ;  /* 0x00000002090e7224 */ /* 0x040fe200078e020e */
[C---:B------:R-:W-:Y:S01]  /*7bd0*/  ISETP.GT.U32.AND P0, PT, R9.reuse, R74, PT ;  /* 0x0000004a0900720c */ /* 0x040fe20003f04070 */
[----:B------:R-:W-:Y:S01]  /*7be0*/  @!P6 IMAD.IADD R76, R76, 0x1, -R9 ;  /* 0x000000014c4ce824 */ /* 0x000fe200078e0a09 */
[----:B------:R0:W-:Y:S01]  /*7bf0*/  STL [R1+0x5cc], R8 ;  /* 0x0005cc0801007387 */ /* 0x0001e20000100800 */
[----:B------:R-:W-:Y:S01]  /*7c00*/  IMAD.HI.U32 R2, R10, R12, RZ ;  /* 0x0000000c0a027227 */ /* 0x000fe200078e00ff */
[----:B------:R-:W-:-:S02]  /*7c10*/  ISETP.GT.U32.AND P6, PT, R9, R14, PT ;  /* 0x0000000e0900720c */ /* 0x000fc40003fc4070 */
[----:B------:R1:W-:Y:S01]  /*7c20*/  STL [R1+0xac0], R4 ;  /* 0x000ac00401007387 */ /* 0x0003e20000100800 */
[----:B------:R-:W-:Y:S02]  /*7c30*/  IMAD.MOV R2, RZ, RZ, -R2 ;  /* 0x000000ffff027224 */ /* 0x000fe400078e0a02 */
[--C-:B------:R-:W-:Y:S01]  /*7c40*/  @!P3 IMAD.IADD R78, R78, 0x1, -R9.reuse ;  /* 0x000000014e4eb824 */ /* 0x100fe200078e0a09 */
[----:B------:R-:W-:Y:S01]  /*7c50*/  ISETP.GE.AND P3, PT, R3, RZ, PT ;  /* 0x000000ff0300720c */ /* 0x000fe20003f66270 */
[----:B------:R-:W-:Y:S02]  /*7c60*/  VIADD R3, R0, 0x96 ;  /* 0x0000009600037836 */ /* 0x000fe40000000000 */
[--C-:B------:R-:W-:Y:S01]  /*7c70*/  @!P5 IMAD.IADD R77, R77, 0x1, -R9.reuse ;  /* 0x000000014d4dd824 */ /* 0x100fe200078e0a09 */
[----:B------:R-:W-:Y:S01]  /*7c80*/  ISETP.GE.AND P5, PT, R7, RZ, PT ;  /* 0x000000ff0700720c */ /* 0x000fe20003fa6270 */
[--C-:B------:R-:W-:Y:S01]  /*7c90*/  @!P0 IMAD.IADD R74, R74, 0x1, -R9.reuse ;  /* 0x000000014a4a8824 */ /* 0x100fe200078e0a09 */
[----:B------:R-:W-:Y:S01]  /*7ca0*/  IABS R13, R3 ;  /* 0x00000003000d7213 */ /* 0x000fe20000000000 */
[C---:B------:R-:W-:Y:S01]  /*7cb0*/  IMAD R12, R9.reuse, R2, R12 ;  /* 0x00000002090c7224 */ /* 0x040fe200078e020c */
[----:B------:R-:W-:Y:S01]  /*7cc0*/  ISETP.GE.AND P0, PT, R6, RZ, PT ;  /* 0x000000ff0600720c */ /* 0x000fe20003f06270 */
[----:B------:R-:W-:Y:S01]  /*7cd0*/  @!P6 IMAD.IADD R14, R14, 0x1, -R9 ;  /* 0x000000010e0ee824 */ /* 0x000fe200078e0a09 */
[C---:B------:R-:W-:Y:S01]  /*7ce0*/  ISETP.GT.U32.AND P6, PT, R9.reuse, R74, PT ;  /* 0x0000004a0900720c */ /* 0x040fe20003fc4070 */
[----:B------:R-:W-:Y:S01]  /*7cf0*/  @!P2 IMAD.MOV R77, RZ, RZ, -R77 ;  /* 0x000000ffff4da224 */ /* 0x000fe200078e0a4d */
[----:B------:R-:W-:Y:S01]  /*7d00*/  ISETP.GT.U32.AND P2, PT, R9, R12, PT ;  /* 0x0000000c0900720c */ /* 0x000fe20003f44070 */
[----:B0-----:R-:W-:-:S04]  /*7d10*/  IMAD.HI.U32 R8, R10, R13, RZ ;  /* 0x0000000d0a087227 */ /* 0x001fc800078e00ff */
[C---:B------:R-:W-:Y:S02]  /*7d20*/  VIADD R7, R0.reuse, 0x98 ;  /* 0x0000009800077836 */ /* 0x040fe40000000000 */
[----:B-1----:R-:W-:Y:S02]  /*7d30*/  VIADD R4, R0, 0x97 ;  /* 0x0000009700047836 */ /* 0x002fe40000000000 */
[----:B------:R-:W-:Y:S01]  /*7d40*/  @!P4 IMAD.MOV R78, RZ, RZ, -R78 ;  /* 0x000000ffff4ec224 */ /* 0x000fe200078e0a4e */
[C---:B------:R-:W-:Y:S01]  /*7d50*/  ISETP.GT.U32.AND P4, PT, R9.reuse, R14, PT ;  /* 0x0000000e0900720c */ /* 0x040fe20003f84070 */
[----:B------:R-:W-:Y:S01]  /*7d60*/  IMAD.MOV R8, RZ, RZ, -R8 ;  /* 0x000000ffff087224 */ /* 0x000fe200078e0a08 */
[----:B------:R-:W-:Y:S01]  /*7d70*/  IABS R2, R7 ;  /* 0x0000000700027213 */ /* 0x000fe20000000000 */
[----:B------:R-:W-:Y:S01]  /*7d80*/  @!P6 IMAD.IADD R74, R74, 0x1, -R9 ;  /* 0x000000014a4ae824 */ /* 0x000fe200078e0a09 */
[----:B------:R-:W-:Y:S01]  /*7d90*/  IABS R6, R4 ;  /* 0x0000000400067213 */ /* 0x000fe20000000000 */
[----:B------:R-:W-:-:S02]  /*7da0*/  IMAD R13, R9, R8, R13 ;  /* 0x00000008090d7224 */ /* 0x000fc400078e020d */
[----:B------:R-:W-:Y:S01]  /*7db0*/  @!P2 IMAD.IADD R12, R12, 0x1, -R9 ;  /* 0x000000010c0ca824 */ /* 0x000fe200078e0a09 */
[----:B------:R-:W-:Y:S01]  /*7dc0*/  ISETP.GE.AND P2, PT, R7, RZ, PT ;  /* 0x000000ff0700720c */ /* 0x000fe20003f46270 */
[----:B------:R-:W-:Y:S01]  /*7dd0*/  @!P1 IMAD.MOV R76, RZ, RZ, -R76 ;  /* 0x000000ffff4c9224 */ /* 0x000fe200078e0a4c */
[----:B------:R-:W-:Y:S01]  /*7de0*/  ISETP.GE.AND P1, PT, R3, RZ, PT ;  /* 0x000000ff0300720c */ /* 0x000fe20003f26270 */
[----:B------:R-:W-:Y:S01]  /*7df0*/  @!P3 IMAD.MOV R74, RZ, RZ, -R74 ;  /* 0x000000ffff4ab224 */ /* 0x000fe200078e0a4a */
[C---:B------:R-:W-:Y:S01]  /*7e00*/  ISETP.GT.U32.AND P6, PT, R9.reuse, R13, PT ;  /* 0x0000000d0900720c */ /* 0x040fe20003fc4070 */
[----:B------:R-:W-:Y:S01]  /*7e10*/  IMAD.HI.U32 R3, R10, R2, RZ ;  /* 0x000000020a037227 */ /* 0x000fe200078e00ff */
[----:B------:R-:W-:-:S03]  /*7e20*/  ISETP.GT.U32.AND P3, PT, R9, R12, PT ;  /* 0x0000000c0900720c */ /* 0x000fc60003f64070 */
[----:B------:R-:W-:-:S04]  /*7e30*/  IMAD.HI.U32 R8, R10, R6, RZ ;  /* 0x000000060a087227 */ /* 0x000fc800078e00ff */
[----:B------:R-:W-:Y:S02]  /*7e40*/  IMAD.MOV R73, RZ, RZ, -R3 ;  /* 0x000000ffff497224 */ /* 0x000fe400078e0a03 */
[----:B------:R-:W-:Y:S02]  /*7e50*/  IMAD.MOV R8, RZ, RZ, -R8 ;  /* 0x000000ffff087224 */ /* 0x000fe400078e0a08 */
[----:B------:R-:W-:Y:S01]  /*7e60*/  @!P4 IMAD.IADD R14, R14, 0x1, -R9 ;  /* 0x000000010e0ec824 */ /* 0x000fe200078e0a09 */
[----:B------:R-:W-:Y:S01]  /*7e70*/  ISETP.GE.AND P4, PT, R4, RZ, PT ;  /* 0x000000ff0400720c */ /* 0x000fe20003f86270 */
[----:B------:R-:W-:Y:S02]  /*7e80*/  VIADD R3, R0, 0x99 ;  /* 0x0000009900037836 */ /* 0x000fe40000000000 */
[C---:B------:R-:W-:Y:S02]  /*7e90*/  IMAD R6, R9.reuse, R8, R6 ;  /* 0x0000000809067224 */ /* 0x040fe400078e0206 */
[----:B------:R-:W-:Y:S01]  /*7ea0*/  IMAD R73, R9, R73, R2 ;  /* 0x0000004909497224 */ /* 0x000fe200078e0202 */
[----:B------:R-:W-:Y:S01]  /*7eb0*/  IABS R72, R3 ;  /* 0x0000000300487213 */ /* 0x000fe20000000000 */
[----:B------:R-:W-:-:S02]  /*7ec0*/  IMAD.MOV.U32 R15, RZ, RZ, R14 ;  /* 0x000000ffff0f7224 */ /* 0x000fc400078e000e */
[----:B------:R-:W-:Y:S02]  /*7ed0*/  @!P6 IMAD.IADD R13, R13, 0x1, -R9 ;  /* 0x000000010d0de824 */ /* 0x000fe400078e0a09 */
[----:B------:R-:W-:Y:S01]  /*7ee0*/  @!P5 IMAD.MOV R15, RZ, RZ, -R15 ;  /* 0x000000ffff0fd224 */ /* 0x000fe200078e0a0f */
[C---:B------:R-:W-:Y:S01]  /*7ef0*/  ISETP.GT.U32.AND P5, PT, R9.reuse, R6, PT ;  /* 0x000000060900720c */ /* 0x040fe20003fa4070 */
[----:B------:R-:W-:Y:S01]  /*7f00*/  @!P3 IMAD.IADD R12, R12, 0x1, -R9 ;  /* 0x000000010c0cb824 */ /* 0x000fe200078e0a09 */
[C---:B------:R-:W-:Y:S01]  /*7f10*/  ISETP.GT.U32.AND P3, PT, R9.reuse, R73, PT ;  /* 0x000000490900720c */ /* 0x040fe20003f64070 */
[----:B------:R-:W-:Y:S01]  /*7f20*/  IMAD.HI.U32 R11, R10, R72, RZ ;  /* 0x000000480a0b7227 */ /* 0x000fe200078e00ff */
[----:B------:R-:W-:Y:S01]  /*7f30*/  ISETP.GT.U32.AND P6, PT, R9, R13, PT ;  /* 0x0000000d0900720c */ /* 0x000fe20003fc4070 */
[----:B------:R-:W-:Y:S02]  /*7f40*/  STL [R1+0xac8], R15 ;  /* 0x000ac80f01007387 */ /* 0x000fe40000100800 */
[----:B------:R-:W-:-:S02]  /*7f50*/  IMAD.MOV R11, RZ, RZ, -R11 ;  /* 0x000000ffff0b7224 */ /* 0x000fc400078e0a0b */
[----:B------:R-:W-:Y:S02]  /*7f60*/  VIADD R2, R0, 0x9b ;  /* 0x0000009b00027836 */ /* 0x000fe40000000000 */
[----:B------:R-:W-:Y:S02]  /*7f70*/  IMAD R72, R9, R11, R72 ;  /* 0x0000000b09487224 */ /* 0x000fe400078e0248 */
[--C-:B------:R-:W-:Y:S01]  /*7f80*/  @!P5 IMAD.IADD R6, R6, 0x1, -R9.reuse ;  /* 0x000000010606d824 */ /* 0x100fe200078e0a09 */
[----:B------:R-:W-:Y:S01]  /*7f90*/  IABS R69, R2 ;  /* 0x0000000200457213 */ /* 0x000fe20000000000 */
[--C-:B------:R-:W-:Y:S01]  /*7fa0*/  @!P3 IMAD.IADD R73, R73, 0x1, -R9.reuse ;  /* 0x000000014949b824 */ /* 0x100fe200078e0a09 */
[----:B------:R-:W-:Y:S01]  /*7fb0*/  ISETP.GT.U32.AND P5, PT, R9, R72, PT ;  /* 0x000000480900720c */ /* 0x000fe20003fa4070 */
[----:B------:R-:W-:Y:S02]  /*7fc0*/  VIADD R4, R0, 0x9c ;  /* 0x0000009c00047836 */ /* 0x000fe40000000000 */
[----:B------:R-:W-:Y:S01]  /*7fd0*/  @!P6 IMAD.IADD R13, R13, 0x1, -R9 ;  /* 0x000000010d0de824 */ /* 0x000fe200078e0a09 */
[----:B------:R-:W-:Y:S01]  /*7fe0*/  ISETP.GE.AND P6, PT, R3, RZ, PT ;  /* 0x000000ff0300720c */ /* 0x000fe20003fc6270 */
[----:B------:R-:W-:Y:S01]  /*7ff0*/  IMAD.HI.U32 R3, R10, R69, RZ ;  /* 0x000000450a037227 */ /* 0x000fe200078e00ff */
[----:B------:R-:W-:-:S02]  /*8000*/  ISETP.GT.U32.AND P3, PT, R9, R73, PT ;  /* 0x000000490900720c */ /* 0x000fc40003f64070 */
[----:B------:R-:W-:Y:S01]  /*8010*/  IABS R7, R4 ;  /* 0x0000000400077213 */ /* 0x000fe20000000000 */
[----:B------:R-:W-:Y:S02]  /*8020*/  VIADD R8, R0, 0x9a ;  /* 0x0000009a00087836 */ /* 0x000fe40000000000 */
[----:B------:R-:W-:Y:S02]  /*8030*/  IMAD.MOV R3, RZ, RZ, -R3 ;  /* 0x000000ffff037224 */ /* 0x000fe400078e0a03 */
[----:B------:R-:W-:Y:S01]  /*8040*/  IMAD.MOV.U32 R14, RZ, RZ, R12 ;  /* 0x000000ffff0e7224 */ /* 0x000fe200078e000c */
[----:B------:R-:W-:Y:S01]  /*8050*/  IABS R70, R8 ;  /* 0x0000000800467213 */ /* 0x000fe20000000000 */
[----:B------:R-:W-:-:S04]  /*8060*/  IMAD.HI.U32 R12, R10, R7, RZ ;  /* 0x000000070a0c7227 */ /* 0x000fc800078e00ff */
[----:B------:R-:W-:Y:S01]  /*8070*/  @!P1 IMAD.MOV R13, RZ, RZ, -R13 ;  /* 0x000000ffff0d9224 */ /* 0x000fe200078e0a0d */
[----:B------:R-:W-:Y:S01]  /*8080*/  ISETP.GE.AND P1, PT, R8, RZ, PT ;  /* 0x000000ff0800720c */ /* 0x000fe20003f26270 */
[----:B------:R-:W-:Y:S02]  /*8090*/  @!P5 IMAD.IADD R72, R72, 0x1, -R9 ;  /* 0x000000014848d824 */ /* 0x000fe400078e0a09 */
[C---:B------:R-:W-:Y:S02]  /*80a0*/  IMAD R69, R9.reuse, R3, R69 ;  /* 0x0000000309457224 */ /* 0x040fe400078e0245 */
[----:B------:R-:W-:Y:S01]  /*80b0*/  @!P0 IMAD.MOV R14, RZ, RZ, -R14 ;  /* 0x000000ffff0e8224 */ /* 0x000fe200078e0a0e */
[C---:B------:R-:W-:Y:S01]  /*80c0*/  ISETP.GT.U32.AND P0, PT, R9.reuse, R6, PT ;  /* 0x000000060900720c */ /* 0x040fe20003f04070 */
[----:B------:R-:W-:Y:S01]  /*80d0*/  IMAD.MOV R8, RZ, RZ, -R12 ;  /* 0x000000ffff087224 */ /* 0x000fe200078e0a0c */
[----:B------:R-:W-:Y:S01]  /*80e0*/  ISETP.GT.U32.AND P5, PT, R9, R72, PT ;  /* 0x000000480900720c */ /* 0x000fe20003fa4070 */
[----:B------:R-:W-:Y:S01]  /*80f0*/  @!P3 IMAD.IADD R73, R73, 0x1, -R9 ;  /* 0x000000014949b824 */ /* 0x000fe200078e0a09 */
[C---:B------:R-:W-:Y:S01]  /*8100*/  ISETP.GT.U32.AND P3, PT, R9.reuse, R69, PT ;  /* 0x000000450900720c */ /* 0x040fe20003f64070 */
[----:B------:R-:W-:Y:S01]  /*8110*/  IMAD R7, R9, R8, R7 ;  /* 0x0000000809077224 */ /* 0x000fe200078e0207 */
[----:B------:R-:W-:Y:S01]  /*8120*/  STL [R1+0xae4], R14 ;  /* 0x000ae40e01007387 */ /* 0x000fe20000100800 */
[----:B------:R-:W-:-:S03]  /*8130*/  IMAD.HI.U32 R11, R10, R70, RZ ;  /* 0x000000460a0b7227 */ /* 0x000fc600078e00ff */
[----:B------:R0:W-:Y:S01]  /*8140*/  STL [R1+0xb0c], R13 ;  /* 0x000b0c0d01007387 */ /* 0x0001e20000100800 */
[----:B------:R-:W-:Y:S01]  /*8150*/  @!P2 IMAD.MOV R73, RZ, RZ, -R73 ;  /* 0x000000ffff49a224 */ /* 0x000fe200078e0a49 */
[C---:B------:R-:W-:Y:S01]  /*8160*/  ISETP.GT.U32.AND P2, PT, R9.reuse, R7, PT ;  /* 0x000000070900720c */ /* 0x040fe20003f44070 */
[----:B------:R-:W-:Y:S02]  /*8170*/  VIADD R3, R0, 0x9d ;  /* 0x0000009d00037836 */ /* 0x000fe40000000000 */
[----:B------:R-:W-:Y:S02]  /*8180*/  IMAD.MOV R11, RZ, RZ, -R11 ;  /* 0x000000ffff0b7224 */ /* 0x000fe400078e0a0b */
[--C-:B------:R-:W-:Y:S01]  /*8190*/  @!P0 IMAD.IADD R6, R6, 0x1, -R9.reuse ;  /* 0x0000000106068824 */ /* 0x100fe200078e0a09 */
[----:B------:R-:W-:Y:S01]  /*81a0*/  IABS R8, R3 ;  /* 0x0000000300087213 */ /* 0x000fe20000000000 */
[----:B------:R-:W-:Y:S02]  /*81b0*/  IMAD R70, R9, R11, R70 ;  /* 0x0000000b09467224 */ /* 0x000fe400078e0246 */
[--C-:B------:R-:W-:Y:S01]  /*81c0*/  @!P5 IMAD.IADD R72, R72, 0x1, -R9.reuse ;  /* 0x000000014848d824 */ /* 0x100fe200078e0a09 */
[----:B------:R-:W-:Y:S01]  /*81d0*/  ISETP.GE.AND P5, PT, R4, RZ, PT ;  /* 0x000000ff0400720c */ /* 0x000fe20003fa6270 */
[----:B------:R-:W-:Y:S01]  /*81e0*/  @!P3 IMAD.IADD R69, R69, 0x1, -R9 ;  /* 0x000000014545b824 */ /* 0x000fe200078e0a09 */
[----:B------:R-:W-:Y:S01]  /*81f0*/  ISETP.GT.U32.AND P0, PT, R9, R70, PT ;  /* 0x000000460900720c */ /* 0x000fe20003f04070 */
[----:B0-----:R-:W-:-:S02]  /*8200*/  IMAD.MOV.U32 R13, RZ, RZ, R6 ;  /* 0x000000ffff0d7224 */ /* 0x001fc400078e0006 */
[----:B------:R-:W-:Y:S01]  /*8210*/  VIADD R4, R0, 0x9e ;  /* 0x0000009e00047836 */ /* 0x000fe20000000000 */
[----:B------:R-:W-:Y:S01]  /*8220*/  ISETP.GT.U32.AND P3, PT, R9, R69, PT ;  /* 0x000000450900720c */ /* 0x000fe20003f64070 */
[----:B------:R-:W-:Y:S02]  /*8230*/  IMAD.MOV.U32 R6, RZ, RZ, R8 ;  /* 0x000000ffff067224 */ /* 0x000fe400078e0008 */
[----:B------:R-:W-:Y:S01]  /*8240*/  @!P4 IMAD.MOV R13, RZ, RZ, -R13 ;  /* 0x000000ffff0dc224 */ /* 0x000fe200078e0a0d */
[----:B------:R-:W-:Y:S01]  /*8250*/  ISETP.GE.AND P4, PT, R2, RZ, PT ;  /* 0x000000ff0200720c */ /* 0x000fe20003f86270 */
[----:B------:R-:W-:Y:S01]  /*8260*/  @!P2 IMAD.IADD R7, R7, 0x1, -R9 ;  /* 0x000000010707a824 */ /* 0x000fe200078e0a09 */
[----:B------:R-:W-:Y:S01]  /*8270*/  IABS R12, R4 ;  /* 0x00000004000c7213 */ /* 0x000fe20000000000 */
[----:B------:R-:W-:Y:S01]  /*8280*/  IMAD.HI.U32 R2, R10, R6, RZ ;  /* 0x000000060a027227 */ /* 0x000fe200078e00ff */
[----:B------:R0:W-:Y:S02]  /*8290*/  STL [R1+0xb10], R13 ;  /* 0x000b100d01007387 */ /* 0x0001e40000100800 */
[----:B------:R-:W-:Y:S01]  /*82a0*/  ISETP.GT.U32.AND P2, PT, R9, R7, PT ;  /* 0x000000070900720c */ /* 0x000fe20003f44070 */
[----:B------:R-:W-:-:S02]  /*82b0*/  IMAD.MOV R2, RZ, RZ, -R2 ;  /* 0x000000ffff027224 */ /* 0x000fc400078e0a02 */
[----:B------:R-:W-:Y:S02]  /*82c0*/  VIADD R11, R0, 0x9f ;  /* 0x0000009f000b7836 */ /* 0x000fe40000000000 */
[----:B------:R-:W-:Y:S02]  /*82d0*/  IMAD R6, R9, R2, R6 ;  /* 0x0000000209067224 */ /* 0x000fe400078e0206 */
[----:B------:R-:W-:Y:S01]  /*82e0*/  @!P0 IMAD.IADD R70, R70, 0x1, -R9 ;  /* 0x0000000146468824 */ /* 0x000fe200078e0a09 */
[----:B------:R-:W-:Y:S01]  /*82f0*/  IABS R2, R11 ;  /* 0x0000000b00027213 */ /* 0x000fe20000000000 */
[----:B0-----:R-:W-:-:S03]  /*8300*/  IMAD.HI.U32 R13, R10, R12, RZ ;  /* 0x0000000c0a0d7227 */ /* 0x001fc600078e00ff */
[----:B------:R-:W-:Y:S01]  /*8310*/  ISETP.GT.U32.AND P0, PT, R9, R70, PT ;  /* 0x000000460900720c */ /* 0x000fe20003f04070 */
[----:B------:R-:W-:Y:S02]  /*8320*/  IMAD.MOV R13, RZ, RZ, -R13 ;  /* 0x000000ffff0d7224 */ /* 0x000fe400078e0a0d */
[----:B------:R-:W-:Y:S01]  /*8330*/  @!P3 IMAD.IADD R69, R69, 0x1, -R9 ;  /* 0x000000014545b824 */ /* 0x000fe200078e0a09 */
[----:B------:R-:W-:Y:S01]  /*8340*/  ISETP.GE.AND P3, PT, R4, RZ, PT ;  /* 0x000000ff0400720c */ /* 0x000fe20003f66270 */
[C---:B------:R-:W-:Y:S02]  /*8350*/  IMAD R4, R9.reuse, R13, R12 ;  /* 0x0000000d09047224 */ /* 0x040fe400078e020c */
[----:B------:R-:W-:Y:S01]  /*8360*/  @!P6 IMAD.MOV R72, RZ, RZ, -R72 ;  /* 0x000000ffff48e224 */ /* 0x000fe200078e0a48 */
[----:B------:R-:W-:Y:S01]  /*8370*/  ISETP.GT.U32.AND P6, PT, R9, R6, PT ;  /* 0x000000060900720c */ /* 0x000fe20003fc4070 */
[----:B------:R-:W-:-:S04]  /*8380*/  IMAD.HI.U32 R8, R10, R2, RZ ;  /* 0x000000020a087227 */ /* 0x000fc800078e00ff */
[----:B------:R-:W-:Y:S01]  /*8390*/  @!P2 IMAD.IADD R7, R7, 0x1, -R9 ;  /* 0x000000010707a824 */ /* 0x000fe200078e0a09 */
[C---:B------:R-:W-:Y:S01]  /*83a0*/  ISETP.GT.U32.AND P2, PT, R9.reuse, R4, PT ;  /* 0x000000040900720c */ /* 0x040fe20003f44070 */
[----:B------:R-:W-:Y:S02]  /*83b0*/  IMAD.MOV R8, RZ, RZ, -R8 ;  /* 0x000000ffff087224 */ /* 0x000fe400078e0a08 */
[----:B------:R-:W-:Y:S02]  /*83c0*/  IMAD.MOV.U32 R14, RZ, RZ, R7 ;  /* 0x000000ffff0e7224 */ /* 0x000fe400078e0007 */
[C---:B------:R-:W-:Y:S02]  /*83d0*/  IMAD R2, R9.reuse, R8, R2 ;  /* 0x0000000809027224 */ /* 0x040fe400078e0202 */
[----:B------:R-:W-:Y:S02]  /*83e0*/  @!P5 IMAD.MOV R14, RZ, RZ, -R14 ;  /* 0x000000ffff0ed224 */ /* 0x000fe400078e0a0e */
[--C-:B------:R-:W-:Y:S01]  /*83f0*/  @!P0 IMAD.IADD R70, R70, 0x1, -R9.reuse ;  /* 0x0000000146468824 */ /* 0x100fe200078e0a09 */
[----:B------:R-:W-:Y:S01]  /*8400*/  ISETP.GT.U32.AND P5, PT, R9, R2, PT ;  /* 0x000000020900720c */ /* 0x000fe20003fa4070 */
[--C-:B------:R-:W-:Y:S01]  /*8410*/  @!P6 IMAD.IADD R6, R6, 0x1, -R9.reuse ;  /* 0x000000010606e824 */ /* 0x100fe200078e0a09 */
[----:B------:R-:W-:Y:S01]  /*8420*/  ISETP.GE.AND P0, PT, R3, RZ, PT ;  /* 0x000000ff0300720c */ /* 0x000fe20003f06270 */
[----:B------:R-:W-:Y:S01]  /*8430*/  VIADD R3, R0, 0xa0 ;  /* 0x000000a000037836 */ /* 0x000fe20000000000 */
[----:B------:R-:W-:Y:S01]  /*8440*/  STL [R1+0xafc], R14 ;  /* 0x000afc0e01007387 */ /* 0x000fe20000100800 */
[----:B------:R-:W-:Y:S01]  /*8450*/  @!P2 IMAD.IADD R4, R4, 0x1, -R9 ;  /* 0x000000010404a824 */ /* 0x000fe200078e0a09 */
[C---:B------:R-:W-:Y:S01]  /*8460*/  ISETP.GT.U32.AND P6, PT, R9.reuse, R6, PT ;  /* 0x000000060900720c */ /* 0x040fe20003fc4070 */
[C---:B------:R-:W-:Y:S01]  /*8470*/  VIADD R66, R0.reuse, 0xa1 ;  /* 0x000000a100427836 */ /* 0x040fe20000000000 */
[----:B------:R-:W-:Y:S01]  /*8480*/  IABS R68, R3 ;  /* 0x0000000300447213 */ /* 0x000fe20000000000 */
[----:B------:R-:W-:Y:S01]  /*8490*/  VIADD R7, R0, 0xa2 ;  /* 0x000000a200077836 */ /* 0x000fe20000000000 */
[----:B------:R-:W-:Y:S01]  /*84a0*/  ISETP.GT.U32.AND P2, PT, R9, R4, PT ;  /* 0x000000040900720c */ /* 0x000fe20003f44070 */
[----:B------:R-:W-:Y:S01]  /*84b0*/  @!P1 IMAD.MOV R70, RZ, RZ, -R70 ;  /* 0x000000ffff469224 */ /* 0x000fe200078e0a46 */
[----:B------:R-:W-:Y:S01]  /*84c0*/  ISETP.GE.AND P1, PT, R11, RZ, PT ;  /* 0x000000ff0b00720c */ /* 0x000fe20003f26270 */
[----:B------:R-:W-:Y:S01]  /*84d0*/  IMAD.HI.U32 R8, R10, R68, RZ ;  /* 0x000000440a087227 */ /* 0x000fe200078e00ff */
[----:B------:R-:W-:-:S03]  /*84e0*/  IABS R65, R7 ;  /* 0x0000000700417213 */ /* 0x000fc60000000000 */
[--C-:B------:R-:W-:Y:S02]  /*84f0*/  @!P5 IMAD.IADD R2, R2, 0x1, -R9.reuse ;  /* 0x000000010202d824 */ /* 0x100fe400078e0a09 */
[----:B------:R-:W-:Y:S02]  /*8500*/  IMAD.MOV R8, RZ, RZ, -R8 ;  /* 0x000000ffff087224 */ /* 0x000fe400078e0a08 */
[--C-:B------:R-:W-:Y:S01]  /*8510*/  @!P6 IMAD.IADD R6, R6, 0x1, -R9.reuse ;  /* 0x000000010606e824 */ /* 0x100fe200078e0a09 */
[C---:B------:R-:W-:Y:S01]  /*8520*/  ISETP.GT.U32.AND P5, PT, R9.reuse, R2, PT ;  /* 0x000000020900720c */ /* 0x040fe20003fa4070 */
[C---:B------:R-:W-:Y:S01]  /*8530*/  IMAD R68, R9.reuse, R8, R68 ;  /* 0x0000000809447224 */ /* 0x040fe200078e0244 */
[----:B------:R-:W-:Y:S01]  /*8540*/  ISETP.GE.AND P6, PT, R66, RZ, PT ;  /* 0x000000ff4200720c */ /* 0x000fe20003fc6270 */
[----:B------:R-:W-:Y:S01]  /*8550*/  @!P2 IMAD.IADD R4, R4, 0x1, -R9 ;  /* 0x000000010404a824 */ /* 0x000fe200078e0a09 */
[----:B------:R-:W-:Y:S01]  /*8560*/  IABS R66, R66 ;  /* 0x0000004200427213 */ /* 0x000fe20000000000 */
[----:B------:R-:W-:Y:S01]  /*8570*/  IMAD.MOV.U32 R11, RZ, RZ, R6 ;  /* 0x000000ffff0b7224 */ /* 0x000fe200078e0006 */
[----:B------:R-:W-:Y:S01]  /*8580*/  ISETP.GT.U32.AND P2, PT, R9, R68, PT ;  /* 0x000000440900720c */ /* 0x000fe20003f44070 */
[----:B------:R-:W-:-:S02]  /*8590*/  IMAD.MOV.U32 R8, RZ, RZ, R4 ;  /* 0x000000ffff087224 */ /* 0x000fc400078e0004 */
[----:B------:R-:W-:-:S04]  /*85a0*/  IMAD.HI.U32 R6, R10, R66, RZ ;  /* 0x000000420a067227 */ /* 0x000fc800078e00ff */
[----:B------:R-:W-:-:S04]  /*85b0*/  IMAD.HI.U32 R4, R10, R65, RZ ;  /* 0x000000410a047227 */ /* 0x000fc800078e00ff */
[----:B------:R-:W-:Y:S02]  /*85c0*/  IMAD.MOV R6, RZ, RZ, -R6 ;  /* 0x000000ffff067224 */ /* 0x000fe400078e0a06 */
[----:B------:R-:W-:Y:S02]  /*85d0*/  IMAD.MOV R4, RZ, RZ, -R4 ;  /* 0x000000ffff047224 */ /* 0x000fe400078e0a04 */
[----:B------:R-:W-:Y:S02]  /*85e0*/  @!P5 IMAD.IADD R2, R2, 0x1, -R9 ;  /* 0x000000010202d824 */ /* 0x000fe400078e0a09 */
[----:B------:R-:W-:Y:S01]  /*85f0*/  @!P4 IMAD.MOV R69, RZ, RZ, -R69 ;  /* 0x000000ffff45c224 */ /* 0x000fe200078e0a45 */
[----:B------:R-:W-:Y:S01]  /*8600*/  ISETP.GE.AND P4, PT, R3, RZ, PT ;  /* 0x000000ff0300720c */ /* 0x000fe20003f86270 */
[----:B------:R-:W-:Y:S02]  /*8610*/  VIADD R3, R0, 0xa3 ;  /* 0x000000a300037836 */ /* 0x000fe40000000000 */
[----:B------:R-:W-:-:S02]  /*8620*/  IMAD R66, R9, R6, R66 ;  /* 0x0000000609427224 */ /* 0x000fc400078e0242 */
[C---:B------:R-:W-:Y:S01]  /*8630*/  IMAD R65, R9.reuse, R4, R65 ;  /* 0x0000000409417224 */ /* 0x040fe200078e0241 */
[----:B------:R-:W-:Y:S01]  /*8640*/  IABS R64, R3 ;  /* 0x0000000300407213 */ /* 0x000fe20000000000 */
[----:B------:R-:W-:Y:S01]  /*8650*/  IMAD.MOV.U32 R6, RZ, RZ, R2 ;  /* 0x000000ffff067224 */ /* 0x000fe200078e0002 */
[C---:B------:R-:W-:Y:S01]  /*8660*/  ISETP.GT.U32.AND P5, PT, R9.reuse, R66, PT ;  /* 0x000000420900720c */ /* 0x040fe20003fa4070 */
[----:B------:R-:W-:Y:S02]  /*8670*/  @!P2 IMAD.IADD R68, R68, 0x1, -R9 ;  /* 0x000000014444a824 */ /* 0x000fe400078e0a09 */
[----:B------:R-:W-:Y:S01]  /*8680*/  @!P1 IMAD.MOV R6, RZ, RZ, -R6 ;  /* 0x000000ffff069224 */ /* 0x000fe200078e0a06 */
[----:B------:R-:W-:Y:S01]  /*8690*/  ISETP.GT.U32.AND P1, PT, R9, R65, PT ;  /* 0x000000410900720c */ /* 0x000fe20003f24070 */
[----:B------:R-:W-:Y:S01]  /*86a0*/  @!P3 IMAD.MOV R8, RZ, RZ, -R8 ;  /* 0x000000ffff08b224 */ /* 0x000fe200078e0a08 */
[----:B------:R-:W-:Y:S01]  /*86b0*/  ISETP.GE.AND P3, PT, R3, RZ, PT ;  /* 0x000000ff0300720c */ /* 0x000fe20003f66270 */
[----:B------:R-:W-:Y:S01]  /*86c0*/  IMAD.HI.U32 R3, R10, R64, RZ ;  /* 0x000000400a037227 */ /* 0x000fe200078e00ff */
[----:B------:R-:W-:-:S03]  /*86d0*/  ISETP.GT.U32.AND P2, PT, R9, R68, PT ;  /* 0x000000440900720c */ /* 0x000fc60003f44070 */
[----:B------:R-:W-:Y:S01]  /*86e0*/  @!P0 IMAD.MOV R11, RZ, RZ, -R11 ;  /* 0x000000ffff0b8224 */ /* 0x000fe200078e0a0b */
[----:B------:R-:W-:Y:S01]  /*86f0*/  ISETP.GE.AND P0, PT, R7, RZ, PT ;  /* 0x000000ff0700720c */ /* 0x000fe20003f06270 */
[----:B------:R-:W-:Y:S02]  /*8700*/  IMAD.MOV R2, RZ, RZ, -R3 ;  /* 0x000000ffff027224 */ /* 0x000fe400078e0a03 */
[--C-:B------:R-:W-:Y:S01]  /*8710*/  @!P5 IMAD.IADD R66, R66, 0x1, -R9.reuse ;  /* 0x000000014242d824 */ /* 0x100fe200078e0a09 */
[----:B------:R0:W-:Y:S01]  /*8720*/  STL [R1+0xb00], R11 ;  /* 0x000b000b01007387 */ /* 0x0001e20000100800 */
[----:B------:R-:W-:Y:S02]  /*8730*/  IMAD R64, R9, R2, R64 ;  /* 0x0000000209407224 */ /* 0x000fe400078e0240 */
[--C-:B------:R-:W-:Y:S01]  /*8740*/  @!P1 IMAD.IADD R65, R65, 0x1, -R9.reuse ;  /* 0x0000000141419824 */ /* 0x100fe200078e0a09 */
[----:B------:R-:W-:Y:S01]  /*8750*/  STL [R1+0xb08], R8 ;  /* 0x000b080801007387 */ /* 0x000fe20000100800 */
[----:B------:R-:W-:Y:S01]  /*8760*/  @!P2 IMAD.IADD R68, R68, 0x1, -R9 ;  /* 0x000000014444a824 */ /* 0x000fe200078e0a09 */
[C---:B------:R-:W-:Y:S01]  /*8770*/  ISETP.GT.U32.AND P2, PT, R9.reuse, R64, PT ;  /* 0x000000400900720c */ /* 0x040fe20003f44070 */
[C---:B------:R-:W-:Y:S01]  /*8780*/  VIADD R3, R0.reuse, 0xa4 ;  /* 0x000000a400037836 */ /* 0x040fe20000000000 */
[----:B------:R1:W-:Y:S01]  /*8790*/  STL [R1+0xb04], R6 ;  /* 0x000b040601007387 */ /* 0x0003e20000100800 */
[C---:B------:R-:W-:Y:S01]  /*87a0*/  ISETP.GT.U32.AND P1, PT, R9.reuse, R65, PT ;  /* 0x000000410900720c */ /* 0x040fe20003f24070 */
[C---:B------:R-:W-:Y:S01]  /*87b0*/  VIADD R2, R0.reuse, 0xa6 ;  /* 0x000000a600027836 */ /* 0x040fe20000000000 */
[----:B------:R-:W-:Y:S01]  /*87c0*/  ISETP.GT.U32.AND P5, PT, R9, R66, PT ;  /* 0x000000420900720c */ /* 0x000fe20003fa4070 */
[----:B------:R-:W-:Y:S01]  /*87d0*/  @!P4 IMAD.MOV R68, RZ, RZ, -R68 ;  /* 0x000000ffff44c224 */ /* 0x000fe200078e0a44 */
[----:B------:R-:W-:Y:S01]  /*87e0*/  IABS R12, R3 ;  /* 0x00000003000c7213 */ /* 0x000fe20000000000 */
[C---:B------:R-:W-:Y:S01]  /*87f0*/  VIADD R50, R0.reuse, 0xb9 ;  /* 0x000000b900327836 */ /* 0x040fe20000000000 */
[----:B0-----:R-:W-:Y:S01]  /*8800*/  IABS R11, R2 ;  /* 0x00000002000b7213 */ /* 0x001fe20000000000 */
[C---:B------:R-:W-:Y:S01]  /*8810*/  VIADD R49, R0.reuse, 0xba ;  /* 0x000000ba00317836 */ /* 0x040fe20000000000 */
[----:B------:R-:W-:Y:S01]  /*8820*/  ISETP.GE.AND P4, PT, R3, RZ, PT ;  /* 0x000000ff0300720c */ /* 0x000fe20003f86270 */
[----:B-1----:R-:W-:-:S02]  /*8830*/  VIADD R6, R0, 0xa5 ;  /* 0x000000a500067836 */ /* 0x002fc40000000000 */
[--C-:B------:R-:W-:Y:S02]  /*8840*/  @!P2 IMAD.IADD R64, R64, 0x1, -R9.reuse ;  /* 0x000000014040a824 */ /* 0x100fe400078e0a09 */
[----:B------:R-:W-:Y:S01]  /*8850*/  @!P1 IMAD.IADD R65, R65, 0x1, -R9 ;  /* 0x0000000141419824 */ /* 0x000fe200078e0a09 */
[----:B------:R-:W-:Y:S01]  /*8860*/  IABS R4, R6 ;  /* 0x0000000600047213 */ /* 0x000fe20000000000 */
[----:B------:R-:W-:Y:S01]  /*8870*/  IMAD.HI.U32 R7, R10, R12, RZ ;  /* 0x0000000c0a077227 */ /* 0x000fe200078e00ff */
[----:B------:R-:W-:-:S03]  /*8880*/  ISETP.GT.U32.AND P2, PT, R9, R64, PT ;  /* 0x000000400900720c */ /* 0x000fc60003f44070 */
[----:B------:R-:W-:-:S04]  /*8890*/  IMAD.HI.U32 R8, R10, R4, RZ ;  /* 0x000000040a087227 */ /* 0x000fc800078e00ff */
[----:B------:R-:W-:Y:S02]  /*88a0*/  IMAD.MOV R8, RZ, RZ, -R8 ;  /* 0x000000ffff087224 */ /* 0x000fe400078e0a08 */
[----:B------:R-:W-:Y:S02]  /*88b0*/  @!P0 IMAD.MOV R65, RZ, RZ, -R65 ;  /* 0x000000ffff418224 */ /* 0x000fe400078e0a41 */
[C---:B------:R-:W-:Y:S02]  /*88c0*/  IMAD R4, R9.reuse, R8, R4 ;  /* 0x0000000809047224 */ /* 0x040fe400078e0204 */
[----:B------:R-:W-:Y:S02]  /*88d0*/  VIADD R8, R0, 0xa7 ;  /* 0x000000a700087836 */ /* 0x000fe40000000000 */
[----:B------:R-:W-:Y:S01]  /*88e0*/  IMAD.MOV.U32 R3, RZ, RZ, R11 ;  /* 0x000000ffff037224 */ /* 0x000fe200078e000b */
[----:B------:R-:W-:Y:S01]  /*88f0*/  ISETP.GT.U32.AND P0, PT, R9, R4, PT ;  /* 0x000000040900720c */ /* 0x000fe20003f04070 */
[----:B------:R-:W-:-:S02]  /*8900*/  IMAD.MOV R7, RZ, RZ, -R7 ;  /* 0x000000ffff077224 */ /* 0x000fc400078e0a07 */
[--C-:B------:R-:W-:Y:S01]  /*8910*/  @!P5 IMAD.IADD R66, R66, 0x1, -R9.reuse ;  /* 0x000000014242d824 */ /* 0x100fe200078e0a09 */
[----:B------:R-:W-:Y:S01]  /*8920*/  ISETP.GE.AND P5, PT, R6, RZ, PT ;  /* 0x000000ff0600720c */ /* 0x000fe20003fa6270 */
[----:B------:R-:W-:Y:S01]  /*8930*/  @!P2 IMAD.IADD R64, R64, 0x1, -R9 ;  /* 0x000000014040a824 */ /* 0x000fe200078e0a09 */
[----:B------:R-:W-:Y:S01]  /*8940*/  ISETP.GE.AND P2, PT, R8, RZ, PT ;  /* 0x000000ff0800720c */ /* 0x000fe20003f46270 */
[----:B------:R-:W-:Y:S01]  /*8950*/  IMAD R12, R9, R7, R12 ;  /* 0x00000007090c7224 */ /* 0x000fe200078e020c */
[----:B------:R-:W-:Y:S01]  /*8960*/  IABS R8, R8 ;  /* 0x0000000800087213 */ /* 0x000fe20000000000 */
[----:B------:R-:W-:-:S03]  /*8970*/  IMAD.HI.U32 R6, R10, R3, RZ ;  /* 0x000000030a067227 */ /* 0x000fc600078e00ff */
[C---:B------:R-:W-:Y:S01]  /*8980*/  ISETP.GT.U32.AND P1, PT, R9.reuse, R12, PT ;  /* 0x0000000c0900720c */ /* 0x040fe20003f24070 */
[----:B------:R-:W-:Y:S02]  /*8990*/  @!P0 IMAD.IADD R4, R4, 0x1, -R9 ;  /* 0x0000000104048824 */ /* 0x000fe400078e0a09 */
[----:B------:R-:W-:Y:S02]  /*89a0*/  IMAD.MOV R6, RZ, RZ, -R6 ;  /* 0x000000ffff067224 */ /* 0x000fe400078e0a06 */
[----:B------:R-:W-:Y:S01]  /*89b0*/  @!P6 IMAD.MOV R66, RZ, RZ, -R66 ;  /* 0x000000ffff42e224 */ /* 0x000fe200078e0a42 */
[----:B------:R-:W-:Y:S01]  /*89c0*/  ISETP.GT.U32.AND P0, PT, R9, R4, PT ;  /* 0x000000040900720c */ /* 0x000fe20003f04070 */
[----:B------:R-:W-:Y:S01]  /*89d0*/  IMAD.HI.U32 R14, R10, R8, RZ ;  /* 0x000000080a0e7227 */ /* 0x000fe200078e00ff */
[----:B------:R-:W-:-:S03]  /*89e0*/  ISETP.GE.AND P6, PT, R2, RZ, PT ;  /* 0x000000ff0200720c */ /* 0x000fc60003fc6270 */
[C---:B------:R-:W-:Y:S02]  /*89f0*/  IMAD R2, R9.reuse, R6, R3 ;  /* 0x0000000609027224 */ /* 0x040fe400078e0203 */
[----:B------:R-:W-:Y:S02]  /*8a00*/  IMAD.MOV R14, RZ, RZ, -R14 ;  /* 0x000000ffff0e7224 */ /* 0x000fe400078e0a0e */
[----:B------:R-:W-:Y:S01]  /*8a10*/  @!P3 IMAD.MOV R64, RZ, RZ, -R64 ;  /* 0x000000ffff40b224 */ /* 0x000fe200078e0a40 */
[C---:B------:R-:W-:Y:S01]  /*8a20*/  ISETP.GT.U32.AND P3, PT, R9.reuse, R2, PT ;  /* 0x000000020900720c */ /* 0x040fe20003f64070 */
[----:B------:R-:W-:Y:S02]  /*8a30*/  VIADD R6, R0, 0xa8 ;  /* 0x000000a800067836 */ /* 0x000fe40000000000 */
[C---:B------:R-:W-:Y:S02]  /*8a40*/  IMAD R8, R9.reuse, R14, R8 ;  /* 0x0000000e09087224 */ /* 0x040fe400078e0208 */
[--C-:B------:R-:W-:Y:S01]  /*8a50*/  @!P1 IMAD.IADD R12, R12, 0x1, -R9.reuse ;  /* 0x000000010c0c9824 */ /* 0x100fe200078e0a09 */
[----:B------:R-:W-:Y:S01]  /*8a60*/  IABS R7, R6 ;  /* 0x0000000600077213 */ /* 0x000fe20000000000 */
[----:B------:R-:W-:Y:S01]  /*8a70*/  @!P0 IMAD.IADD R4, R4, 0x1, -R9 ;  /* 0x0000000104048824 */ /* 0x000fe200078e0a09 */
[C---:B------:R-:W-:Y:S01]  /*8a80*/  ISETP.GT.U32.AND P0, PT, R9.reuse, R8, PT ;  /* 0x000000080900720c */ /* 0x040fe20003f04070 */
[----:B------:R-:W-:Y:S01]  /*8a90*/  VIADD R11, R0, 0xa9 ;  /* 0x000000a9000b7836 */ /* 0x000fe20000000000 */
[----:B------:R-:W-:Y:S01]  /*8aa0*/  ISETP.GT.U32.AND P1, PT, R9, R12, PT ;  /* 0x0000000c0900720c */ /* 0x000fe20003f24070 */
[----:B------:R-:W-:-:S03]  /*8ab0*/  IMAD.HI.U32 R15, R10, R7, RZ ;  /* 0x000000070a0f7227 */ /* 0x000fc600078e00ff */
[----:B------:R-:W-:Y:S01]  /*8ac0*/  IABS R16, R11 ;  /* 0x0000000b00107213 */ /* 0x000fe20000000000 */
[----:B------:R-:W-:Y:S02]  /*8ad0*/  @!P3 IMAD.IADD R2, R2, 0x1, -R9 ;  /* 0x000000010202b824 */ /* 0x000fe400078e0a09 */
[----:B------:R-:W-:Y:S02]  /*8ae0*/  IMAD.MOV R15, RZ, RZ, -R15 ;  /* 0x000000ffff0f7224 */ /* 0x000fe400078e0a0f */
[----:B------:R-:W-:Y:S01]  /*8af0*/  VIADD R3, R0, 0xaa ;  /* 0x000000aa00037836 */ /* 0x000fe20000000000 */
[C---:B------:R-:W-:Y:S01]  /*8b00*/  ISETP.GT.U32.AND P3, PT, R9.reuse, R2, PT ;  /* 0x000000020900720c */ /* 0x040fe20003f64070 */
[----:B------:R-:W-:Y:S02]  /*8b10*/  IMAD R15, R9, R15, R7 ;  /* 0x0000000f090f7224 */ /* 0x000fe400078e0207 */
[----:B------:R-:W-:Y:S01]  /*8b20*/  IMAD.HI.U32 R7, R10, R16, RZ ;  /* 0x000000100a077227 */ /* 0x000fe200078e00ff */
[----:B------:R-:W-:-:S03]  /*8b30*/  IABS R13, R3 ;  /* 0x00000003000d7213 */ /* 0x000fc60000000000 */
[--C-:B------:R-:W-:Y:S02]  /*8b40*/  @!P0 IMAD.IADD R8, R8, 0x1, -R9.reuse ;  /* 0x0000000108088824 */ /* 0x100fe400078e0a09 */
[----:B------:R-:W-:Y:S01]  /*8b50*/  @!P1 IMAD.IADD R12, R12, 0x1, -R9 ;  /* 0x000000010c0c9824 */ /* 0x000fe200078e0a09 */
[----:B------:R-:W-:Y:S01]  /*8b60*/  ISETP.GE.AND P1, PT, R6, RZ, PT ;  /* 0x000000ff0600720c */ /* 0x000fe20003f26270 */
[----:B------:R-:W-:Y:S01]  /*8b70*/  IMAD.MOV R7, RZ, RZ, -R7 ;  /* 0x000000ffff077224 */ /* 0x000fe200078e0a07 */
[----:B------:R-:W-:Y:S01]  /*8b80*/  ISETP.GT.U32.AND P0, PT, R9, R8, PT ;  /* 0x000000080900720c */ /* 0x000fe20003f04070 */
[----:B------:R-:W-:-:S04]  /*8b90*/  IMAD.HI.U32 R6, R10, R13, RZ ;  /* 0x0000000d0a067227 */ /* 0x000fc800078e00ff */
[C---:B------:R-:W-:Y:S02]  /*8ba0*/  IMAD R16, R9.reuse, R7, R16 ;  /* 0x0000000709107224 */ /* 0x040fe400078e0210 */
[----:B------:R-:W-:Y:S02]  /*8bb0*/  IMAD.MOV R6, RZ, RZ, -R6 ;  /* 0x000000ffff067224 */ /* 0x000fe400078e0a06 */
[----:B------:R-:W-:Y:S01]  /*8bc0*/  @!P3 IMAD.IADD R2, R2, 0x1, -R9 ;  /* 0x000000010202b824 */ /* 0x000fe200078e0a09 */
[C---:B------:R-:W-:Y:S01]  /*8bd0*/  ISETP.GT.U32.AND P3, PT, R9.reuse, R16, PT ;  /* 0x000000100900720c */ /* 0x040fe20003f64070 */
[----:B------:R-:W-:Y:S02]  /*8be0*/  IMAD.MOV.U32 R18, RZ, RZ, R12 ;  /* 0x000000ffff127224 */ /* 0x000fe400078e000c */
[C---:B------:R-:W-:Y:S02]  /*8bf0*/  IMAD R60, R9.reuse, R6, R13 ;  /* 0x00000006093c7224 */ /* 0x040fe400078e020d */
[----:B------:R-:W-:Y:S01]  /*8c00*/  @!P4 IMAD.MOV R18, RZ, RZ, -R18 ;  /* 0x000000ffff12c224 */ /* 0x000fe200078e0a12 */
[C---:B------:R-:W-:Y:S01]  /*8c10*/  ISETP.GT.U32.AND P4, PT, R9.reuse, R15, PT ;  /* 0x0000000f0900720c */ /* 0x040fe20003f84070 */
[----:B------:R-:W-:Y:S01]  /*8c20*/  @!P0 IMAD.IADD R8, R8, 0x1, -R9 ;  /* 0x0000000108088824 */ /* 0x000fe200078e0a09 */
[----:B------:R-:W-:Y:S01]  /*8c30*/  ISETP.GT.U32.AND P0, PT, R9, R60, PT ;  /* 0x0000003c0900720c */ /* 0x000fe20003f04070 */
[----:B------:R-:W-:Y:S01]  /*8c40*/  IMAD.MOV.U32 R17, RZ, RZ, R4 ;  /* 0x000000ffff117224 */ /* 0x000fe200078e0004 */
[----:B------:R-:W-:Y:S01]  /*8c50*/  STL [R1+0xaf4], R18 ;  /* 0x000af41201007387 */ /* 0x000fe20000100800 */
[----:B------:R-:W-:-:S02]  /*8c60*/  VIADD R4, R0, 0xab ;  /* 0x000000ab00047836 */ /* 0x000fc40000000000 */
[----:B------:R-:W-:Y:S02]  /*8c70*/  IMAD.MOV.U32 R12, RZ, RZ, R2 ;  /* 0x000000ffff0c7224 */ /* 0x000fe400078e0002 */
[--C-:B------:R-:W-:Y:S01]  /*8c80*/  @!P3 IMAD.IADD R16, R16, 0x1, -R9.reuse ;  /* 0x000000011010b824 */ /* 0x100fe200078e0a09 */
[----:B------:R-:W-:Y:S01]  /*8c90*/  IABS R58, R4 ;  /* 0x00000004003a7213 */ /* 0x000fe20000000000 */
[----:B------:R-:W-:Y:S01]  /*8ca0*/  @!P6 IMAD.MOV R12, RZ, RZ, -R12 ;  /* 0x000000ffff0ce224 */ /* 0x000fe200078e0a0c */
[----:B------:R-:W-:Y:S01]  /*8cb0*/  ISETP.GE.AND P6, PT, R3, RZ, PT ;  /* 0x000000ff0300720c */ /* 0x000fe20003fc6270 */
[----:B------:R-:W-:Y:S01]  /*8cc0*/  @!P4 IMAD.IADD R15, R15, 0x1, -R9 ;  /* 0x000000010f0fc824 */ /* 0x000fe200078e0a09 */
[C---:B------:R-:W-:Y:S01]  /*8cd0*/  ISETP.GT.U32.AND P3, PT, R9.reuse, R16, PT ;  /* 0x000000100900720c */ /* 0x040fe20003f64070 */
[----:B------:R-:W-:Y:S02]  /*8ce0*/  VIADD R6, R0, 0xac ;  /* 0x000000ac00067836 */ /* 0x000fe40000000000 */
[----:B------:R-:W-:Y:S01]  /*8cf0*/  IMAD.HI.U32 R3, R10, R58, RZ ;  /* 0x0000003a0a037227 */ /* 0x000fe200078e00ff */
[----:B------:R-:W-:-:S02]  /*8d00*/  ISETP.GT.U32.AND P4, PT, R9, R15, PT ;  /* 0x0000000f0900720c */ /* 0x000fc40003f84070 */
[----:B------:R-:W-:Y:S01]  /*8d10*/  IABS R7, R6 ;  /* 0x0000000600077213 */ /* 0x000fe20000000000 */
[----:B------:R-:W-:Y:S02]  /*8d20*/  @!P0 IMAD.IADD R60, R60, 0x1, -R9 ;  /* 0x000000013c3c8824 */ /* 0x000fe400078e0a09 */
[----:B------:R-:W-:Y:S02]  /*8d30*/  IMAD.MOV R3, RZ, RZ, -R3 ;  /* 0x000000ffff037224 */ /* 0x000fe400078e0a03 */
[----:B------:R-:W-:Y:S01]  /*8d40*/  IMAD.HI.U32 R2, R10, R7, RZ ;  /* 0x000000070a027227 */ /* 0x000fe200078e00ff */
[----:B------:R-:W-:-:S03]  /*8d50*/  ISETP.GT.U32.AND P0, PT, R9, R60, PT ;  /* 0x0000003c0900720c */ /* 0x000fc60003f04070 */
[C---:B------:R-:W-:Y:S02]  /*8d60*/  IMAD R58, R9.reuse, R3, R58 ;  /* 0x00000003093a7224 */ /* 0x040fe400078e023a */
[----:B------:R-:W-:Y:S02]  /*8d70*/  @!P3 IMAD.IADD R16, R16, 0x1, -R9 ;  /* 0x000000011010b824 */ /* 0x000fe400078e0a09 */
[----:B------:R-:W-:Y:S01]  /*8d80*/  @!P5 IMAD.MOV R17, RZ, RZ, -R17 ;  /* 0x000000ffff11d224 */ /* 0x000fe200078e0a11 */
[----:B------:R-:W-:Y:S01]  /*8d90*/  ISETP.GT.U32.AND P3, PT, R9, R58, PT ;  /* 0x0000003a0900720c */ /* 0x000fe20003f64070 */
[----:B------:R-:W-:Y:S01]  /*8da0*/  IMAD.MOV R2, RZ, RZ, -R2 ;  /* 0x000000ffff027224 */ /* 0x000fe200078e0a02 */
[----:B------:R-:W-:Y:S01]  /*8db0*/  ISETP.GE.AND P5, PT, R11, RZ, PT ;  /* 0x000000ff0b00720c */ /* 0x000fe20003fa6270 */
[----:B------:R-:W-:Y:S01]  /*8dc0*/  IMAD.MOV.U32 R11, RZ, RZ, R8 ;  /* 0x000000ffff0b7224 */ /* 0x000fe200078e0008 */
[----:B------:R-:W-:Y:S01]  /*8dd0*/  STL [R1+0xaf8], R17 ;  /* 0x000af81101007387 */ /* 0x000fe20000100800 */
[----:B------:R-:W-:Y:S01]  /*8de0*/  @!P4 IMAD.IADD R15, R15, 0x1, -R9 ;  /* 0x000000010f0fc824 */ /* 0x000fe200078e0a09 */
[----:B------:R-:W-:Y:S01]  /*8df0*/  ISETP.GE.AND P4, PT, R6, RZ, PT ;  /* 0x000000ff0600720c */ /* 0x000fe20003f86270 */
[----:B------:R-:W-:Y:S01]  /*8e00*/  IMAD R3, R9, R2, R7 ;  /* 0x0000000209037224 */ /* 0x000fe200078e0207 */
[----:B------:R-:W-:Y:S01]  /*8e10*/  STL [R1+0xaf0], R12 ;  /* 0x000af00c01007387 */ /* 0x000fe20000100800 */
[----:B------:R-:W-:-:S02]  /*8e20*/  @!P0 IMAD.IADD R60, R60, 0x1, -R9 ;  /* 0x000000013c3c8824 */ /* 0x000fc400078e0a09 */
[----:B------:R-:W-:Y:S01]  /*8e30*/  @!P2 IMAD.MOV R11, RZ, RZ, -R11 ;  /* 0x000000ffff0ba224 */ /* 0x000fe200078e0a0b */
[----:B------:R-:W-:Y:S01]  /*8e40*/  ISETP.GE.AND P2, PT, R4, RZ, PT ;  /* 0x000000ff0400720c */ /* 0x000fe20003f46270 */
[----:B------:R-:W-:Y:S02]  /*8e50*/  VIADD R4, R0, 0xad ;  /* 0x000000ad00047836 */ /* 0x000fe40000000000 */
[----:B------:R-:W-:Y:S01]  /*8e60*/  IMAD.MOV.U32 R62, RZ, RZ, R15 ;  /* 0x000000ffff3e7224 */ /* 0x000fe200078e000f */
[----:B------:R0:W-:Y:S01]  /*8e70*/  STL [R1+0xaec], R11 ;  /* 0x000aec0b01007387 */ /* 0x0001e20000100800 */
[----:B------:R-:W-:Y:S01]  /*8e80*/  @!P6 IMAD.MOV R60, RZ, RZ, -R60 ;  /* 0x000000ffff3ce224 */ /* 0x000fe200078e0a3c */
[----:B------:R-:W-:Y:S01]  /*8e90*/  ISETP.GT.U32.AND P6, PT, R9, R3, PT ;  /* 0x000000030900720c */ /* 0x000fe20003fc4070 */
[----:B------:R-:W-:Y:S01]  /*8ea0*/  @!P1 IMAD.MOV R62, RZ, RZ, -R62 ;  /* 0x000000ffff3e9224 */ /* 0x000fe200078e0a3e */
[----:B------:R-:W-:Y:S01]  /*8eb0*/  ISETP.GE.AND P1, PT, R4, RZ, PT ;  /* 0x000000ff0400720c */ /* 0x000fe20003f26270 */
[----:B------:R-:W-:Y:S01]  /*8ec0*/  @!P3 IMAD.IADD R58, R58, 0x1, -R9 ;  /* 0x000000013a3ab824 */ /* 0x000fe200078e0a09 */
[----:B------:R-:W-:Y:S01]  /*8ed0*/  IABS R4, R4 ;  /* 0x0000000400047213 */ /* 0x000fe20000000000 */
[----:B------:R-:W-:-:S02]  /*8ee0*/  VIADD R8, R0, 0xae ;  /* 0x000000ae00087836 */ /* 0x000fc40000000000 */
[----:B------:R-:W-:Y:S01]  /*8ef0*/  IMAD.MOV.U32 R61, RZ, RZ, R16 ;  /* 0x000000ffff3d7224 */ /* 0x000fe200078e0010 */
[----:B------:R-:W-:Y:S01]  /*8f00*/  ISETP.GT.U32.AND P3, PT, R9, R58, PT ;  /* 0x0000003a0900720c */ /* 0x000fe20003f64070 */
[----:B0-----:R-:W-:Y:S01]  /*8f10*/  IMAD.HI.U32 R11, R10, R4, RZ ;  /* 0x000000040a0b7227 */ /* 0x001fe200078e00ff */
[----:B------:R-:W-:-:S03]  /*8f20*/  IABS R14, R8 ;  /* 0x00000008000e7213 */ /* 0x000fc60000000000 */
[----:B------:R-:W-:Y:S02]  /*8f30*/  IMAD.MOV R11, RZ, RZ, -R11 ;  /* 0x000000ffff0b7224 */ /* 0x000fe400078e0a0b */
[----:B------:R-:W-:Y:S02]  /*8f40*/  @!P6 IMAD.IADD R3, R3, 0x1, -R9 ;  /* 0x000000010303e824 */ /* 0x000fe400078e0a09 */
[----:B------:R-:W-:Y:S02]  /*8f50*/  VIADD R6, R0, 0xaf ;  /* 0x000000af00067836 */ /* 0x000fe40000000000 */
[----:B------:R-:W-:Y:S01]  /*8f60*/  @!P5 IMAD.MOV R61, RZ, RZ, -R61 ;  /* 0x000000ffff3dd224 */ /* 0x000fe200078e0a3d */
[----:B------:R-:W-:Y:S01]  /*8f70*/  ISETP.GE.AND P5, PT, R8, RZ, PT ;  /* 0x000000ff0800720c */ /* 0x000fe20003fa6270 */
[C---:B------:R-:W-:Y:S01]  /*8f80*/  IMAD R4, R9.reuse, R11, R4 ;  /* 0x0000000b09047224 */ /* 0x040fe200078e0204 */
[----:B------:R-:W-:Y:S01]  /*8f90*/  ISETP.GT.U32.AND P6, PT, R9, R3, PT ;  /* 0x000000030900720c */ /* 0x000fe20003fc4070 */
[----:B------:R-:W-:Y:S01]  /*8fa0*/  IMAD.HI.U32 R8, R10, R14, RZ ;  /* 0x0000000e0a087227 */ /* 0x000fe200078e00ff */
[----:B------:R-:W-:-:S02]  /*8fb0*/  IABS R13, R6 ;  /* 0x00000006000d7213 */ /* 0x000fc40000000000 */
[----:B------:R-:W-:Y:S01]  /*8fc0*/  ISETP.GE.AND P0, PT, R6, RZ, PT ;  /* 0x000000ff0600720c */ /* 0x000fe20003f06270 */
[----:B------:R-:W-:Y:S02]  /*8fd0*/  VIADD R7, R0, 0xb0 ;  /* 0x000000b000077836 */ /* 0x000fe40000000000 */
[----:B------:R-:W-:Y:S01]  /*8fe0*/  @!P3 IMAD.IADD R58, R58, 0x1, -R9 ;  /* 0x000000013a3ab824 */ /* 0x000fe200078e0a09 */
[----:B------:R-:W-:Y:S01]  /*8ff0*/  ISETP.GT.U32.AND P3, PT, R9, R4, PT ;  /* 0x000000040900720c */ /* 0x000fe20003f64070 */
[----:B------:R-:W-:Y:S01]  /*9000*/  VIADD R2, R0, 0xb1 ;  /* 0x000000b100027836 */ /* 0x000fe20000000000 */
[----:B------:R-:W-:Y:S01]  /*9010*/  IABS R57, R7 ;  /* 0x0000000700397213 */ /* 0x000fe20000000000 */
[----:B------:R-:W-:Y:S02]  /*9020*/  IMAD.MOV R8, RZ, RZ, -R8 ;  /* 0x000000ffff087224 */ /* 0x000fe400078e0a08 */
[----:B------:R-:W-:Y:S01]  /*9030*/  IMAD.HI.U32 R6, R10, R13, RZ ;  /* 0x0000000d0a067227 */ /* 0x000fe200078e00ff */
[----:B------:R-:W-:-:S03]  /*9040*/  IABS R56, R2 ;  /* 0x0000000200387213 */ /* 0x000fc60000000000 */
[----:B------:R-:W-:Y:S02]  /*9050*/  IMAD R14, R9, R8, R14 ;  /* 0x00000008090e7224 */ /* 0x000fe400078e020e */
[----:B------:R-:W-:Y:S02]  /*9060*/  IMAD.MOV R6, RZ, RZ, -R6 ;  /* 0x000000ffff067224 */ /* 0x000fe400078e0a06 */
[----:B------:R-:W-:-:S04]  /*9070*/  IMAD.HI.U32 R11, R10, R57, RZ ;  /* 0x000000390a0b7227 */ /* 0x000fc800078e00ff */
[----:B------:R-:W-:Y:S01]  /*9080*/  @!P6 IMAD.IADD R3, R3, 0x1, -R9 ;  /* 0x000000010303e824 */ /* 0x000fe200078e0a09 */
[----:B------:R-:W-:Y:S01]  /*9090*/  ISETP.GT.U32.AND P6, PT, R9, R14, PT ;  /* 0x0000000e0900720c */ /* 0x000fe20003fc4070 */
[----:B------:R-:W-:-:S04]  /*90a0*/  IMAD.HI.U32 R8, R10, R56, RZ ;  /* 0x000000380a087227 */ /* 0x000fc800078e00ff */
[C---:B------:R-:W-:Y:S02]  /*90b0*/  IMAD R13, R9.reuse, R6, R13 ;  /* 0x00000006090d7224 */ /* 0x040fe400078e020d */
[----:B------:R-:W-:Y:S02]  /*90c0*/  IMAD.MOV R11, RZ, RZ, -R11 ;  /* 0x000000ffff0b7224 */ /* 0x000fe400078e0a0b */
[----:B------:R-:W-:Y:S02]  /*90d0*/  @!P3 IMAD.IADD R4, R4, 0x1, -R9 ;  /* 0x000000010404b824 */ /* 0x000fe400078e0a09 */
[----:B------:R-:W-:Y:S02]  /*90e0*/  IMAD.MOV R8, RZ, RZ, -R8 ;  /* 0x000000ffff087224 */ /* 0x000fe400078e0a08 */
[C---:B------:R-:W-:Y:S01]  /*90f0*/  IMAD R57, R9.reuse, R11, R57 ;  /* 0x0000000b09397224 */ /* 0x040fe200078e0239 */
[----:B------:R-:W-:Y:S01]  /*9100*/  ISETP.GT.U32.AND P3, PT, R9, R4, PT ;  /* 0x000000040900720c */ /* 0x000fe20003f64070 */
[----:B------:R-:W-:-:S02]  /*9110*/  IMAD.MOV.U32 R17, RZ, RZ, R3 ;  /* 0x000000ffff117224 */ /* 0x000fc400078e0003 */
[----:B------:R-:W-:Y:S01]  /*9120*/  @!P2 IMAD.MOV R58, RZ, RZ, -R58 ;  /* 0x000000ffff3aa224 */ /* 0x000fe200078e0a3a */
[C---:B------:R-:W-:Y:S01]  /*9130*/  ISETP.GT.U32.AND P2, PT, R9.reuse, R13, PT ;  /* 0x0000000d0900720c */ /* 0x040fe20003f44070 */
[C---:B------:R-:W-:Y:S02]  /*9140*/  IMAD R56, R9.reuse, R8, R56 ;  /* 0x0000000809387224 */ /* 0x040fe400078e0238 */
[----:B------:R-:W-:Y:S01]  /*9150*/  @!P4 IMAD.MOV R17, RZ, RZ, -R17 ;  /* 0x000000ffff11c224 */ /* 0x000fe200078e0a11 */
[C---:B------:R-:W-:Y:S01]  /*9160*/  ISETP.GT.U32.AND P4, PT, R9.reuse, R57, PT ;  /* 0x000000390900720c */ /* 0x040fe20003f84070 */
[----:B------:R-:W-:Y:S01]  /*9170*/  @!P6 IMAD.IADD R14, R14, 0x1, -R9 ;  /* 0x000000010e0ee824 */ /* 0x000fe200078e0a09 */
        /* <DEDUP_REMOVED lines=9> */
[----:B------:R-:W-:Y:S01]  /*9210*/  IABS R54, R12 ;  /* 0x0000000c00367213 */ /* 0x000fe20000000000 */
[--C-:B------:R-:W-:Y:S01]  /*9220*/  @!P4 IMAD.IADD R57, R57, 0x1, -R9.reuse ;  /* 0x000000013939c824 */ /* 0x100fe200078e0a09 */
[C---:B------:R-:W-:Y:S01]  /*9230*/  ISETP.GT.U32.AND P4, PT, R9.reuse, R13, PT ;  /* 0x0000000d0900720c */ /* 0x040fe20003f84070 */
[----:B------:R-:W-:Y:S01]  /*9240*/  IMAD.HI.U32 R11, R10, R53, RZ ;  /* 0x000000350a0b7227 */ /* 0x000fe200078e00ff */
[----:B------:R-:W-:Y:S02]  /*9250*/  IABS R3, R7 ;  /* 0x0000000700037213 */ /* 0x000fe40000000000 */
[----:B------:R-:W-:Y:S01]  /*9260*/  ISETP.GT.U32.AND P2, PT, R9, R14, PT ;  /* 0x0000000e0900720c */ /* 0x000fe20003f44070 */
[----:B------:R-:W-:-:S02]  /*9270*/  @!P6 IMAD.IADD R56, R56, 0x1, -R9 ;  /* 0x000000013838e824 */ /* 0x000fc400078e0a09 */
[----:B------:R-:W-:-:S03]  /*9280*/  IMAD.HI.U32 R8, R10, R54, RZ ;  /* 0x000000360a087227 */ /* 0x000fc600078e00ff */
[----:B------:R-:W-:Y:S01]  /*9290*/  ISETP.GT.U32.AND P6, PT, R9, R56, PT ;  /* 0x000000380900720c */ /* 0x000fe20003fc4070 */
[----:B------:R-:W-:Y:S02]  /*92a0*/  IMAD.MOV R11, RZ, RZ, -R11 ;  /* 0x000000ffff0b7224 */ /* 0x000fe400078e0a0b */
[----:B0-----:R-:W-:-:S04]  /*92b0*/  IMAD.HI.U32 R17, R10, R3, RZ ;  /* 0x000000030a117227 */ /* 0x001fc800078e00ff */
[----:B------:R-:W-:Y:S02]  /*92c0*/  IMAD.MOV R8, RZ, RZ, -R8 ;  /* 0x000000ffff087224 */ /* 0x000fe400078e0a08 */
[C---:B------:R-:W-:Y:S02]  /*92d0*/  IMAD R53, R9.reuse, R11, R53 ;  /* 0x0000000b09357224 */ /* 0x040fe400078e0235 */
[----:B------:R-:W-:Y:S02]  /*92e0*/  IMAD.MOV.U32 R16, RZ, RZ, R4 ;  /* 0x000000ffff107224 */ /* 0x000fe400078e0004 */
[----:B------:R-:W-:Y:S02]  /*92f0*/  IMAD.MOV R17, RZ, RZ, -R17 ;  /* 0x000000ffff117224 */ /* 0x000fe400078e0a11 */
[----:B------:R-:W-:Y:S02]  /*9300*/  IMAD R54, R9, R8, R54 ;  /* 0x0000000809367224 */ /* 0x000fe400078e0236 */
[----:B------:R-:W-:Y:S01]  /*9310*/  @!P4 IMAD.IADD R13, R13, 0x1, -R9 ;  /* 0x000000010d0dc824 */ /* 0x000fe200078e0a09 */
[C---:B------:R-:W-:Y:S01]  /*9320*/  ISETP.GT.U32.AND P4, PT, R9.reuse, R53, PT ;  /* 0x000000350900720c */ /* 0x040fe20003f84070 */
[----:B------:R-:W-:Y:S01]  /*9330*/  @!P1 IMAD.MOV R16, RZ, RZ, -R16 ;  /* 0x000000ffff109224 */ /* 0x000fe200078e0a10 */
[C---:B------:R-:W-:Y:S01]  /*9340*/  ISETP.GT.U32.AND P1, PT, R9.reuse, R57, PT ;  /* 0x000000390900720c */ /* 0x040fe20003f24070 */
[----:B------:R-:W-:-:S02]  /*9350*/  IMAD R3, R9, R17, R3 ;  /* 0x0000001109037224 */ /* 0x000fc400078e0203 */
[--C-:B------:R-:W-:Y:S01]  /*9360*/  @!P2 IMAD.IADD R14, R14, 0x1, -R9.reuse ;  /* 0x000000010e0ea824 */ /* 0x100fe200078e0a09 */
[C---:B------:R-:W-:Y:S01]  /*9370*/  ISETP.GT.U32.AND P2, PT, R9.reuse, R54, PT ;  /* 0x000000360900720c */ /* 0x040fe20003f44070 */
[----:B------:R-:W-:Y:S01]  /*9380*/  VIADD R8, R0, 0xb5 ;  /* 0x000000b500087836 */ /* 0x000fe20000000000 */
[----:B------:R0:W-:Y:S01]  /*9390*/  STL [R1+0xad0], R16 ;  /* 0x000ad01001007387 */ /* 0x0001e20000100800 */
[--C-:B------:R-:W-:Y:S01]  /*93a0*/  @!P6 IMAD.IADD R56, R56, 0x1, -R9.reuse ;  /* 0x000000013838e824 */ /* 0x100fe200078e0a09 */
[----:B------:R-:W-:Y:S01]  /*93b0*/  ISETP.GT.U32.AND P6, PT, R9, R3, PT ;  /* 0x000000030900720c */ /* 0x000fe20003fc4070 */
[----:B------:R-:W-:Y:S01]  /*93c0*/  VIADD R11, R0, 0xb6 ;  /* 0x000000b6000b7836 */ /* 0x000fe20000000000 */
[----:B------:R-:W-:Y:S01]  /*93d0*/  IABS R15, R8 ;  /* 0x00000008000f7213 */ /* 0x000fe20000000000 */
[----:B------:R-:W-:Y:S01]  /*93e0*/  @!P4 IMAD.IADD R53, R53, 0x1, -R9 ;  /* 0x000000013535c824 */ /* 0x000fe200078e0a09 */
[----:B------:R-:W-:Y:S01]  /*93f0*/  ISETP.GE.AND P4, PT, R6, RZ, PT ;  /* 0x000000ff0600720c */ /* 0x000fe20003f86270 */
[----:B------:R-:W-:Y:S01]  /*9400*/  IMAD.MOV.U32 R18, RZ, RZ, R13 ;  /* 0x000000ffff127224 */ /* 0x000fe200078e000d */
[----:B------:R-:W-:Y:S01]  /*9410*/  IABS R4, R11 ;  /* 0x0000000b00047213 */ /* 0x000fe20000000000 */
[----:B------:R-:W-:Y:S01]  /*9420*/  @!P1 IMAD.IADD R57, R57, 0x1, -R9 ;  /* 0x0000000139399824 */ /* 0x000fe200078e0a09 */
[----:B------:R-:W-:Y:S01]  /*9430*/  ISETP.GE.AND P1, PT, R2, RZ, PT ;  /* 0x000000ff0200720c */ /* 0x000fe20003f26270 */
[----:B0-----:R-:W-:-:S04]  /*9440*/  IMAD.HI.U32 R16, R10, R15, RZ ;  /* 0x0000000f0a107227 */ /* 0x001fc800078e00ff */
[----:B------:R-:W-:-:S04]  /*9450*/  IMAD.HI.U32 R2, R10, R4, RZ ;  /* 0x000000040a027227 */ /* 0x000fc800078e00ff */
[--C-:B------:R-:W-:Y:S01]  /*9460*/  @!P2 IMAD.IADD R54, R54, 0x1, -R9.reuse ;  /* 0x000000013636a824 */ /* 0x100fe200078e0a09 */
[----:B------:R-:W-:Y:S01]  /*9470*/  ISETP.GE.AND P2, PT, R12, RZ, PT ;  /* 0x000000ff0c00720c */ /* 0x000fe20003f46270 */
[----:B------:R-:W-:Y:S02]  /*9480*/  IMAD.MOV R16, RZ, RZ, -R16 ;  /* 0x000000ffff107224 */ /* 0x000fe400078e0a10 */
[----:B------:R-:W-:Y:S01]  /*9490*/  @!P0 IMAD.MOV R18, RZ, RZ, -R18 ;  /* 0x000000ffff128224 */ /* 0x000fe200078e0a12 */
[----:B------:R-:W-:Y:S01]  /*94a0*/  ISETP.GT.U32.AND P0, PT, R9, R53, PT ;  /* 0x000000350900720c */ /* 0x000fe20003f04070 */
[----:B------:R-:W-:Y:S02]  /*94b0*/  IMAD.MOV.U32 R19, RZ, RZ, R14 ;  /* 0x000000ffff137224 */ /* 0x000fe400078e000e */
[----:B------:R-:W-:Y:S01]  /*94c0*/  @!P6 IMAD.IADD R3, R3, 0x1, -R9 ;  /* 0x000000010303e824 */ /* 0x000fe200078e0a09 */
[----:B------:R-:W-:Y:S01]  /*94d0*/  ISETP.GT.U32.AND P6, PT, R9, R54, PT ;  /* 0x000000360900720c */ /* 0x000fe20003fc4070 */
[----:B------:R-:W-:-:S02]  /*94e0*/  IMAD.MOV R17, RZ, RZ, -R2 ;  /* 0x000000ffff117224 */ /* 0x000fc400078e0a02 */
[C---:B------:R-:W-:Y:S02]  /*94f0*/  IMAD R2, R9.reuse, R16, R15 ;  /* 0x0000001009027224 */ /* 0x040fe400078e020f */
[----:B------:R-:W-:Y:S02]  /*9500*/  VIADD R12, R0, 0xb7 ;  /* 0x000000b7000c7836 */ /* 0x000fe40000000000 */
[----:B------:R-:W-:Y:S01]  /*9510*/  @!P5 IMAD.MOV R19, RZ, RZ, -R19 ;  /* 0x000000ffff13d224 */ /* 0x000fe200078e0a13 */
[C---:B------:R-:W-:Y:S01]  /*9520*/  ISETP.GT.U32.AND P5, PT, R9.reuse, R3, PT ;  /* 0x000000030900720c */ /* 0x040fe20003fa4070 */
[----:B------:R-:W-:Y:S01]  /*9530*/  @!P3 IMAD.MOV R57, RZ, RZ, -R57 ;  /* 0x000000ffff39b224 */ /* 0x000fe200078e0a39 */
[C---:B------:R-:W-:Y:S01]  /*9540*/  ISETP.GT.U32.AND P3, PT, R9.reuse, R2, PT ;  /* 0x000000020900720c */ /* 0x040fe20003f64070 */
[----:B------:R-:W-:Y:S01]  /*9550*/  IMAD R4, R9, R17, R4 ;  /* 0x0000001109047224 */ /* 0x000fe200078e0204 */
[----:B------:R-:W-:Y:S01]  /*9560*/  IABS R14, R12 ;  /* 0x0000000c000e7213 */ /* 0x000fe20000000000 */
[----:B------:R-:W-:Y:S01]  /*9570*/  @!P1 IMAD.MOV R56, RZ, RZ, -R56 ;  /* 0x000000ffff389224 */ /* 0x000fe200078e0a38 */
[----:B------:R-:W-:Y:S01]  /*9580*/  ISETP.GE.AND P1, PT, R7, RZ, PT ;  /* 0x000000ff0700720c */ /* 0x000fe20003f26270 */
[--C-:B------:R-:W-:Y:S01]  /*9590*/  @!P0 IMAD.IADD R53, R53, 0x1, -R9.reuse ;  /* 0x0000000135358824 */ /* 0x100fe200078e0a09 */
[----:B------:R-:W-:Y:S01]  /*95a0*/  ISETP.GE.AND P0, PT, R8, RZ, PT ;  /* 0x000000ff0800720c */ /* 0x000fe20003f06270 */
[----:B------:R-:W-:Y:S01]  /*95b0*/  IMAD.HI.U32 R8, R10, R14, RZ ;  /* 0x0000000e0a087227 */ /* 0x000fe200078e00ff */
[----:B------:R-:W-:Y:S03]  /*95c0*/  STL [R1+0xae0], R19 ;  /* 0x000ae01301007387 */ /* 0x000fe60000100800 */
[--C-:B------:R-:W-:Y:S01]  /*95d0*/  @!P6 IMAD.IADD R54, R54, 0x1, -R9.reuse ;  /* 0x000000013636e824 */ /* 0x100fe200078e0a09 */
[----:B------:R-:W-:Y:S01]  /*95e0*/  ISETP.GT.U32.AND P6, PT, R9, R4, PT ;  /* 0x000000040900720c */ /* 0x000fe20003fc4070 */
[--C-:B------:R-:W-:Y:S01]  /*95f0*/  @!P5 IMAD.IADD R3, R3, 0x1, -R9.reuse ;  /* 0x000000010303d824 */ /* 0x100fe200078e0a09 */
[----:B------:R-:W-:Y:S01]  /*9600*/  ISETP.GE.AND P5, PT, R11, RZ, PT ;  /* 0x000000ff0b00720c */ /* 0x000fe20003fa6270 */
[----:B------:R-:W-:Y:S01]  /*9610*/  IMAD.MOV R8, RZ, RZ, -R8 ;  /* 0x000000ffff087224 */ /* 0x000fe200078e0a08 */
[----:B------:R-:W-:Y:S01]  /*9620*/  STL [R1+0xae8], R18 ;  /* 0x000ae81201007387 */ /* 0x000fe20000100800 */
[----:B------:R-:W-:Y:S01]  /*9630*/  @!P3 IMAD.IADD R2, R2, 0x1, -R9 ;  /* 0x000000010202b824 */ /* 0x000fe200078e0a09 */
[----:B------:R-:W-:Y:S01]  /*9640*/  ISETP.GE.AND P3, PT, R12, RZ, PT ;  /* 0x000000ff0c00720c */ /* 0x000fe20003f66270 */
[----:B------:R-:W-:-:S02]  /*9650*/  IMAD R14, R9, R8, R14 ;  /* 0x00000008090e7224 */ /* 0x000fc400078e020e */
[----:B------:R-:W-:Y:S02]  /*9660*/  IMAD.MOV.U32 R13, RZ, RZ, R3 ;  /* 0x000000ffff0d7224 */ /* 0x000fe400078e0003 */
[----:B------:R-:W-:Y:S01]  /*9670*/  @!P2 IMAD.MOV R54, RZ, RZ, -R54 ;  /* 0x000000ffff36a224 */ /* 0x000fe200078e0a36 */
[C---:B------:R-:W-:Y:S01]  /*9680*/  ISETP.GT.U32.AND P2, PT, R9.reuse, R2, PT ;  /* 0x000000020900720c */ /* 0x040fe20003f44070 */
[----:B------:R-:W-:Y:S01]  /*9690*/  @!P1 IMAD.MOV R13, RZ, RZ, -R13 ;  /* 0x000000ffff0d9224 */ /* 0x000fe200078e0a0d */
[C---:B------:R-:W-:Y:S01]  /*96a0*/  ISETP.GT.U32.AND P1, PT, R9.reuse, R14, PT ;  /* 0x0000000e0900720c */ /* 0x040fe20003f24070 */
[----:B------:R-:W-:Y:S02]  /*96b0*/  @!P6 IMAD.IADD R4, R4, 0x1, -R9 ;  /* 0x000000010404e824 */ /* 0x000fe400078e0a09 */
[C---:B------:R-:W-:Y:S01]  /*96c0*/  VIADD R6, R0.reuse, 0xb8 ;  /* 0x000000b800067836 */ /* 0x040fe20000000000 */
[----:B------:R0:W-:Y:S01]  /*96d0*/  STL [R1+0xac4], R13 ;  /* 0x000ac40d01007387 */ /* 0x0001e20000100800 */
[----:B------:R-:W-:Y:S01]  /*96e0*/  @!P4 IMAD.MOV R53, RZ, RZ, -R53 ;  /* 0x000000ffff35c224 */ /* 0x000fe200078e0a35 */
[C---:B------:R-:W-:Y:S01]  /*96f0*/  ISETP.GT.U32.AND P4, PT, R9.reuse, R4, PT ;  /* 0x000000040900720c */ /* 0x040fe20003f84070 */
[C---:B------:R-:W-:Y:S01]  /*9700*/  VIADD R3, R0.reuse, 0xbc ;  /* 0x000000bc00037836 */ /* 0x040fe20000000000 */
[----:B------:R-:W-:Y:S01]  /*9710*/  IABS R52, R6 ;  /* 0x0000000600347213 */ /* 0x000fe20000000000 */
[----:B------:R-:W-:Y:S01]  /*9720*/  VIADD R43, R0, 0xc2 ;  /* 0x000000c2002b7836 */ /* 0x000fe20000000000 */
[----:B------:R-:W-:Y:S01]  /*9730*/  ISETP.GE.AND P6, PT, R6, RZ, PT ;  /* 0x000000ff0600720c */ /* 0x000fe20003fc6270 */
[--C-:B------:R-:W-:Y:S01]  /*9740*/  @!P2 IMAD.IADD R2, R2, 0x1, -R9.reuse ;  /* 0x000000010202a824 */ /* 0x100fe200078e0a09 */
[----:B------:R-:W-:Y:S01]  /*9750*/  ISETP.GE.AND P2, PT, R50, RZ, PT ;  /* 0x000000ff3200720c */ /* 0x000fe20003f46270 */
[----:B------:R-:W-:Y:S01]  /*9760*/  @!P1 IMAD.IADD R14, R14, 0x1, -R9 ;  /* 0x000000010e0e9824 */ /* 0x000fe200078e0a09 */
[----:B------:R-:W-:Y:S01]  /*9770*/  IABS R50, R50 ;  /* 0x0000003200327213 */ /* 0x000fe20000000000 */
[----:B------:R-:W-:Y:S01]  /*9780*/  IMAD.MOV.U32 R8, RZ, RZ, R2 ;  /* 0x000000ffff087224 */ /* 0x000fe200078e0002 */
[----:B------:R-:W-:Y:S01]  /*9790*/  IABS R6, R3 ;  /* 0x0000000300067213 */ /* 0x000fe20000000000 */
[----:B------:R-:W-:Y:S01]  /*97a0*/  IMAD.HI.U32 R7, R10, R52, RZ ;  /* 0x000000340a077227 */ /* 0x000fe200078e00ff */
[----:B------:R-:W-:-:S03]  /*97b0*/  ISETP.GT.U32.AND P1, PT, R9, R14, PT ;  /* 0x0000000e0900720c */ /* 0x000fc60003f24070 */
[----:B------:R-:W-:Y:S02]  /*97c0*/  @!P0 IMAD.MOV R8, RZ, RZ, -R8 ;  /* 0x000000ffff088224 */ /* 0x000fe400078e0a08 */
[----:B------:R-:W-:Y:S02]  /*97d0*/  IMAD.MOV R7, RZ, RZ, -R7 ;  /* 0x000000ffff077224 */ /* 0x000fe400078e0a07 */
[----:B------:R-:W-:Y:S01]  /*97e0*/  @!P4 IMAD.IADD R4, R4, 0x1, -R9 ;  /* 0x000000010404c824 */ /* 0x000fe200078e0a09 */
[----:B------:R-:W-:Y:S01]  /*97f0*/  ISETP.GE.AND P4, PT, R49, RZ, PT ;  /* 0x000000ff3100720c */ /* 0x000fe20003f86270 */
[----:B------:R-:W-:Y:S01]  /*9800*/  IMAD.HI.U32 R2, R10, R50, RZ ;  /* 0x000000320a027227 */ /* 0x000fe200078e00ff */
[----:B------:R-:W-:Y:S01]  /*9810*/  IABS R49, R49 ;  /* 0x0000003100317213 */ /* 0x000fe20000000000 */
[----:B------:R1:W-:Y:S02]  /*9820*/  STL [R1+0xacc], R8 ;  /* 0x000acc0801007387 */ /* 0x0003e40000100800 */
[----:B------:R-:W-:-:S02]  /*9830*/  IMAD R52, R9, R7, R52 ;  /* 0x0000000709347224 */ /* 0x000fc400078e0234 */
[----:B------:R-:W-:Y:S02]  /*9840*/  VIADD R7, R0, 0xbb ;  /* 0x000000bb00077836 */ /* 0x000fe40000000000 */
[----:B------:R-:W-:Y:S01]  /*9850*/  @!P1 IMAD.IADD R14, R14, 0x1, -R9 ;  /* 0x000000010e0e9824 */ /* 0x000fe200078e0a09 */
[----:B------:R-:W-:Y:S01]  /*9860*/  ISETP.GT.U32.AND P0, PT, R9, R52, PT ;  /* 0x000000340900720c */ /* 0x000fe20003f04070 */
[----:B0-----:R-:W-:Y:S01]  /*9870*/  VIADD R13, R0, 0xbd ;  /* 0x000000bd000d7836 */ /* 0x001fe20000000000 */
[----:B------:R-:W-:Y:S01]  /*9880*/  IABS R48, R7 ;  /* 0x0000000700307213 */ /* 0x000fe20000000000 */
[----:B-1----:R-:W-:Y:S02]  /*9890*/  IMAD.MOV.U32 R8, RZ, RZ, R4 ;  /* 0x000000ffff087224 */ /* 0x002fe400078e0004 */
[----:B------:R-:W-:Y:S02]  /*98a0*/  IMAD.MOV R4, RZ, RZ, -R2 ;  /* 0x000000ffff047224 */ /* 0x000fe400078e0a02 */
[----:B------:R-:W-:-:S04]  /*98b0*/  IMAD.HI.U32 R2, R10, R49, RZ ;  /* 0x000000310a027227 */ /* 0x000fc800078e00ff */
[----:B------:R-:W-:Y:S01]  /*98c0*/  @!P5 IMAD.MOV R8, RZ, RZ, -R8 ;  /* 0x000000ffff08d224 */ /* 0x000fe200078e0a08 */
[----:B------:R-:W-:Y:S01]  /*98d0*/  ISETP.GE.AND P5, PT, R7, RZ, PT ;  /* 0x000000ff0700720c */ /* 0x000fe20003fa6270 */
[----:B------:R-:W-:Y:S02]  /*98e0*/  IMAD.MOV R7, RZ, RZ, -R2 ;  /* 0x000000ffff077224 */ /* 0x000fe400078e0a02 */
[C---:B------:R-:W-:Y:S01]  /*98f0*/  IMAD R50, R9.reuse, R4, R50 ;  /* 0x0000000409327224 */ /* 0x040fe200078e0232 */
[----:B------:R0:W-:Y:S01]  /*9900*/  STL [R1+0xadc], R8 ;  /* 0x000adc0801007387 */ /* 0x0001e20000100800 */
[C---:B------:R-:W-:Y:S02]  /*9910*/  IMAD R49, R9.reuse, R7, R49 ;  /* 0x0000000709317224 */ /* 0x040fe400078e0231 */
[----:B------:R-:W-:Y:S01]  /*9920*/  @!P0 IMAD.IADD R52, R52, 0x1, -R9 ;  /* 0x0000000134348824 */ /* 0x000fe200078e0a09 */
[----:B------:R-:W-:Y:S01]  /*9930*/  ISETP.GT.U32.AND P1, PT, R9, R50, PT ;  /* 0x000000320900720c */ /* 0x000fe20003f24070 */
[----:B------:R-:W-:-:S03]  /*9940*/  IMAD.HI.U32 R4, R10, R48, RZ ;  /* 0x000000300a047227 */ /* 0x000fc600078e00ff */
[C---:B------:R-:W-:Y:S01]  /*9950*/  ISETP.GT.U32.AND P0, PT, R9.reuse, R52, PT ;  /* 0x000000340900720c */ /* 0x040fe20003f04070 */
[----:B------:R-:W-:Y:S02]  /*9960*/  IMAD.MOV R4, RZ, RZ, -R4 ;  /* 0x000000ffff047224 */ /* 0x000fe400078e0a04 */
[----:B0-----:R-:W-:Y:S02]  /*9970*/  IMAD.MOV.U32 R8, RZ, RZ, R14 ;  /* 0x000000ffff087224 */ /* 0x001fe400078e000e */
[C---:B------:R-:W-:Y:S01]  /*9980*/  IMAD R48, R9.reuse, R4, R48 ;  /* 0x0000000409307224 */ /* 0x040fe200078e0230 */
[----:B------:R-:W-:Y:S01]  /*9990*/  IABS R4, R13 ;  /* 0x0000000d00047213 */ /* 0x000fe20000000000 */
[----:B------:R-:W-:Y:S01]  /*99a0*/  @!P3 IMAD.MOV R8, RZ, RZ, -R8 ;  /* 0x000000ffff08b224 */ /* 0x000fe200078e0a08 */
[----:B------:R-:W-:Y:S01]  /*99b0*/  ISETP.GT.U32.AND P3, PT, R9, R49, PT ;  /* 0x000000310900720c */ /* 0x000fe20003f64070 */
[----:B------:R-:W-:-:S03]  /*99c0*/  IMAD.HI.U32 R2, R10, R6, RZ ;  /* 0x000000060a027227 */ /* 0x000fc600078e00ff */
[----:B------:R0:W-:Y:S01]  /*99d0*/  STL [R1+0xad4], R8 ;  /* 0x000ad40801007387 */ /* 0x0001e20000100800 */
[----:B------:R-:W-:Y:S02]  /*99e0*/  IMAD.MOV R2, RZ, RZ, -R2 ;  /* 0x000000ffff027224 */ /* 0x000fe400078e0a02 */
[----:B------:R-:W-:-:S04]  /*99f0*/  IMAD.HI.U32 R11, R10, R4, RZ ;  /* 0x000000040a0b7227 */ /* 0x000fc800078e00ff */
[----:B------:R-:W-:Y:S02]  /*9a00*/  IMAD R6, R9, R2, R6 ;  /* 0x0000000209067224 */ /* 0x000fe400078e0206 */
[--C-:B------:R-:W-:Y:S02]  /*9a10*/  @!P3 IMAD.IADD R49, R49, 0x1, -R9.reuse ;  /* 0x000000013131b824 */ /* 0x100fe400078e0a09 */
[----:B------:R-:W-:Y:S01]  /*9a20*/  @!P0 IMAD.IADD R52, R52, 0x1, -R9 ;  /* 0x0000000134348824 */ /* 0x000fe200078e0a09 */
[C---:B------:R-:W-:Y:S01]  /*9a30*/  ISETP.GT.U32.AND P0, PT, R9.reuse, R48, PT ;  /* 0x000000300900720c */ /* 0x040fe20003f04070 */
[----:B------:R-:W-:Y:S01]  /*9a40*/  IMAD.MOV R11, RZ, RZ, -R11 ;  /* 0x000000ffff0b7224 */ /* 0x000fe200078e0a0b */
[C---:B------:R-:W-:Y:S01]  /*9a50*/  ISETP.GT.U32.AND P3, PT, R9.reuse, R49, PT ;  /* 0x000000310900720c */ /* 0x040fe20003f64070 */
[----:B------:R-:W-:Y:S01]  /*9a60*/  @!P6 IMAD.MOV R52, RZ, RZ, -R52 ;  /* 0x000000ffff34e224 */ /* 0x000fe200078e0a34 */
[C---:B------:R-:W-:Y:S01]  /*9a70*/  ISETP.GT.U32.AND P6, PT, R9.reuse, R6, PT ;  /* 0x000000060900720c */ /* 0x040fe20003fc4070 */
[----:B------:R-:W-:-:S02]  /*9a80*/  IMAD R4, R9, R11, R4 ;  /* 0x0000000b09047224 */ /* 0x000fc400078e0204 */
[--C-:B------:R-:W-:Y:S02]  /*9a90*/  @!P1 IMAD.IADD R50, R50, 0x1, -R9.reuse ;  /* 0x0000000132329824 */ /* 0x100fe400078e0a09 */
[C---:B------:R-:W-:Y:S02]  /*9aa0*/  VIADD R2, R0.reuse, 0xbe ;  /* 0x000000be00027836 */ /* 0x040fe40000000000 */
[----:B------:R-:W-:Y:S01]  /*9ab0*/  VIADD R7, R0, 0xbf ;  /* 0x000000bf00077836 */ /* 0x000fe20000000000 */
[----:B------:R-:W-:Y:S01]  /*9ac0*/  ISETP.GT.U32.AND P1, PT, R9, R50, PT ;  /* 0x000000320900720c */ /* 0x000fe20003f24070 */
[--C-:B------:R-:W-:Y:S01]  /*9ad0*/  @!P0 IMAD.IADD R48, R48, 0x1, -R9.reuse ;  /* 0x0000000130308824 */ /* 0x100fe200078e0a09 */
[----:B0-----:R-:W-:Y:S01]  /*9ae0*/  IABS R8, R2 ;  /* 0x0000000200087213 */ /* 0x001fe20000000000 */
[--C-:B------:R-:W-:Y:S01]  /*9af0*/  @!P3 IMAD.IADD R49, R49, 0x1, -R9.reuse ;  /* 0x000000013131b824 */ /* 0x100fe200078e0a09 */
[C---:B------:R-:W-:Y:S01]  /*9b00*/  ISETP.GT.U32.AND P3, PT, R9.reuse, R4, PT ;  /* 0x000000040900720c */ /* 0x040fe20003f64070 */
[----:B------:R-:W-:Y:S01]  /*9b10*/  @!P6 IMAD.IADD R6, R6, 0x1, -R9 ;  /* 0x000000010606e824 */ /* 0x000fe200078e0a09 */
[----:B------:R-:W-:Y:S01]  /*9b20*/  ISETP.GT.U32.AND P0, PT, R9, R48, PT ;  /* 0x000000300900720c */ /* 0x000fe20003f04070 */
[----:B------:R-:W-:Y:S01]  /*9b30*/  IMAD.HI.U32 R11, R10, R8, RZ ;  /* 0x000000080a0b7227 */ /* 0x000fe200078e00ff */
[----:B------:R-:W-:-:S02]  /*9b40*/  IABS R12, R7 ;  /* 0x00000007000c7213 */ /* 0x000fc40000000000 */
[----:B------:R-:W-:Y:S01]  /*9b50*/  ISETP.GT.U32.AND P6, PT, R9, R6, PT ;  /* 0x000000060900720c */ /* 0x000fe20003fc4070 */
[----:B------:R-:W-:Y:S02]  /*9b60*/  IMAD.MOV R11, RZ, RZ, -R11 ;  /* 0x000000ffff0b7224 */ /* 0x000fe400078e0a0b */
[--C-:B------:R-:W-:Y:S01]  /*9b70*/  @!P1 IMAD.IADD R50, R50, 0x1, -R9.reuse ;  /* 0x0000000132329824 */ /* 0x100fe200078e0a09 */
[----:B------:R-:W-:Y:S01]  /*9b80*/  ISETP.GE.AND P1, PT, R3, RZ, PT ;  /* 0x000000ff0300720c */ /* 0x000fe20003f26270 */
[C---:B------:R-:W-:Y:S02]  /*9b90*/  IMAD R8, R9.reuse, R11, R8 ;  /* 0x0000000b09087224 */ /* 0x040fe400078e0208 */
[--C-:B------:R-:W-:Y:S02]  /*9ba0*/  @!P3 IMAD.IADD R4, R4, 0x1, -R9.reuse ;  /* 0x000000010404b824 */ /* 0x100fe400078e0a09 */
[----:B------:R-:W-:Y:S02]  /*9bb0*/  IMAD.MOV.U32 R3, RZ, RZ, R12 ;  /* 0x000000ffff037224 */ /* 0x000fe400078e000c */
[----:B------:R-:W-:Y:S01]  /*9bc0*/  @!P2 IMAD.MOV R50, RZ, RZ, -R50 ;  /* 0x000000ffff32a224 */ /* 0x000fe200078e0a32 */
[----:B------:R-:W-:Y:S01]  /*9bd0*/  ISETP.GT.U32.AND P3, PT, R9, R4, PT ;  /* 0x000000040900720c */ /* 0x000fe20003f64070 */
[----:B------:R-:W-:Y:S01]  /*9be0*/  @!P6 IMAD.IADD R6, R6, 0x1, -R9 ;  /* 0x000000010606e824 */ /* 0x000fe200078e0a09 */
[----:B------:R-:W-:Y:S01]  /*9bf0*/  ISETP.GE.AND P2, PT, R13, RZ, PT ;  /* 0x000000ff0d00720c */ /* 0x000fe20003f46270 */
[----:B------:R-:W-:Y:S01]  /*9c00*/  IMAD.HI.U32 R12, R10, R3, RZ ;  /* 0x000000030a0c7227 */ /* 0x000fe200078e00ff */
[----:B------:R-:W-:-:S03]  /*9c10*/  ISETP.GT.U32.AND P6, PT, R9, R8, PT ;  /* 0x000000080900720c */ /* 0x000fc60003fc4070 */
[--C-:B------:R-:W-:Y:S01]  /*9c20*/  @!P0 IMAD.IADD R48, R48, 0x1, -R9.reuse ;  /* 0x0000000130308824 */ /* 0x100fe200078e0a09 */
[----:B------:R-:W-:Y:S01]  /*9c30*/  ISETP.GE.AND P0, PT, R7, RZ, PT ;  /* 0x000000ff0700720c */ /* 0x000fe20003f06270 */
[----:B------:R-:W-:Y:S02]  /*9c40*/  VIADD R7, R0, 0xc0 ;  /* 0x000000c000077836 */ /* 0x000fe40000000000 */
[----:B------:R-:W-:Y:S02]  /*9c50*/  IMAD.MOV R12, RZ, RZ, -R12 ;  /* 0x000000ffff0c7224 */ /* 0x000fe400078e0a0c */
[----:B------:R-:W-:Y:S01]  /*9c60*/  @!P3 IMAD.IADD R4, R4, 0x1, -R9 ;  /* 0x000000010404b824 */ /* 0x000fe200078e0a09 */
[----:B------:R-:W-:Y:S01]  /*9c70*/  IABS R47, R7 ;  /* 0x00000007002f7213 */ /* 0x000fe20000000000 */
[----:B------:R-:W-:Y:S01]  /*9c80*/  @!P5 IMAD.MOV R48, RZ, RZ, -R48 ;  /* 0x000000ffff30d224 */ /* 0x000fe200078e0a30 */
[----:B------:R-:W-:Y:S01]  /*9c90*/  ISETP.GE.AND P5, PT, R7, RZ, PT ;  /* 0x000000ff0700720c */ /* 0x000fe20003fa6270 */
[----:B------:R-:W-:Y:S01]  /*9ca0*/  IMAD R3, R9, R12, R3 ;  /* 0x0000000c09037224 */ /* 0x000fe200078e0203 */
[----:B------:R-:W-:Y:S01]  /*9cb0*/  ISETP.GE.AND P3, PT, R43, RZ, PT ;  /* 0x000000ff2b00720c */ /* 0x000fe20003f66270 */
[----:B------:R-:W-:Y:S01]  /*9cc0*/  IMAD.MOV.U32 R7, RZ, RZ, R4 ;  /* 0x000000ffff077224 */ /* 0x000fe200078e0004 */
[----:B------:R-:W-:Y:S01]  /*9cd0*/  IABS R43, R43 ;  /* 0x0000002b002b7213 */ /* 0x000fe20000000000 */
[----:B------:R-:W-:-:S02]  /*9ce0*/  @!P6 IMAD.IADD R8, R8, 0x1, -R9 ;  /* 0x000000010808e824 */ /* 0x000fc400078e0a09 */
[----:B------:R-:W-:Y:S01]  /*9cf0*/  @!P2 IMAD.MOV R7, RZ, RZ, -R7 ;  /* 0x000000ffff07a224 */ /* 0x000fe200078e0a07 */
[C---:B------:R-:W-:Y:S01]  /*9d00*/  ISETP.GT.U32.AND P2, PT, R9.reuse, R3, PT ;  /* 0x000000030900720c */ /* 0x040fe20003f44070 */
[----:B------:R-:W-:Y:S01]  /*9d10*/  IMAD.MOV.U32 R14, RZ, RZ, R6 ;  /* 0x000000ffff0e7224 */ /* 0x000fe200078e0006 */
[----:B------:R-:W-:Y:S01]  /*9d20*/  ISETP.GT.U32.AND P6, PT, R9, R8, PT ;  /* 0x000000080900720c */ /* 0x000fe20003fc4070 */
[----:B------:R-:W-:-:S04]  /*9d30*/  IMAD.HI.U32 R6, R10, R47, RZ ;  /* 0x0000002f0a067227 */ /* 0x000fc800078e00ff */
[----:B------:R-:W-:Y:S02]  /*9d40*/  IMAD.MOV R6, RZ, RZ, -R6 ;  /* 0x000000ffff067224 */ /* 0x000fe400078e0a06 */
[----:B------:R-:W-:Y:S01]  /*9d50*/  @!P4 IMAD.MOV R49, RZ, RZ, -R49 ;  /* 0x000000ffff31c224 */ /* 0x000fe200078e0a31 */
[----:B------:R-:W-:Y:S01]  /*9d60*/  ISETP.GE.AND P4, PT, R2, RZ, PT ;  /* 0x000000ff0200720c */ /* 0x000fe20003f86270 */
[----:B------:R-:W-:Y:S02]  /*9d70*/  IMAD R47, R9, R6, R47 ;  /* 0x00000006092f7224 */ /* 0x000fe400078e022f */
[--C-:B------:R-:W-:Y:S02]  /*9d80*/  @!P2 IMAD.IADD R3, R3, 0x1, -R9.reuse ;  /* 0x000000010303a824 */ /* 0x100fe400078e0a09 */
[C---:B------:R-:W-:Y:S02]  /*9d90*/  VIADD R2, R0.reuse, 0xc3 ;  /* 0x000000c300027836 */ /* 0x040fe40000000000 */
[----:B------:R-:W-:Y:S01]  /*9da0*/  VIADD R46, R0, 0xc1 ;  /* 0x000000c1002e7836 */ /* 0x000fe20000000000 */
[C---:B------:R-:W-:Y:S01]  /*9db0*/  ISETP.GT.U32.AND P2, PT, R9.reuse, R3, PT ;  /* 0x000000030900720c */ /* 0x040fe20003f44070 */
[----:B------:R-:W-:Y:S01]  /*9dc0*/  @!P6 IMAD.IADD R8, R8, 0x1, -R9 ;  /* 0x000000010808e824 */ /* 0x000fe200078e0a09 */
[----:B------:R-:W-:Y:S01]  /*9dd0*/  ISETP.GT.U32.AND P6, PT, R9, R47, PT ;  /* 0x0000002f0900720c */ /* 0x000fe20003fc4070 */
[----:B------:R-:W-:Y:S01]  /*9de0*/  @!P1 IMAD.MOV R14, RZ, RZ, -R14 ;  /* 0x000000ffff0e9224 */ /* 0x000fe200078e0a0e */
[----:B------:R-:W-:Y:S01]  /*9df0*/  IABS R42, R2 ;  /* 0x00000002002a7213 */ /* 0x000fe20000000000 */
[----:B------:R-:W-:Y:S01]  /*9e00*/  IMAD.HI.U32 R11, R10, R43, RZ ;  /* 0x0000002b0a0b7227 */ /* 0x000fe200078e00ff */
[----:B------:R-:W-:-:S02]  /*9e10*/  ISETP.GE.AND P1, PT, R46, RZ, PT ;  /* 0x000000ff2e00720c */ /* 0x000fc40003f26270 */
[----:B------:R-:W-:Y:S01]  /*9e20*/  IABS R46, R46 ;  /* 0x0000002e002e7213 */ /* 0x000fe20000000000 */
[----:B------:R-:W-:Y:S01]  /*9e30*/  STL [R1+0x9a4], R14 ;  /* 0x0009a40e01007387 */ /* 0x000fe20000100800 */
[----:B------:R-:W-:Y:S02]  /*9e40*/  IMAD.MOV R11, RZ, RZ, -R11 ;  /* 0x000000ffff0b7224 */ /* 0x000fe400078e0a0b */
[----:B------:R-:W-:Y:S01]  /*9e50*/  VIADD R13, R0, 0xc4 ;  /* 0x000000c4000d7836 */ /* 0x000fe20000000000 */
[----:B------:R0:W-:Y:S01]  /*9e60*/  STL [R1+0x9b8], R7 ;  /* 0x0009b80701007387 */ /* 0x0001e20000100800 */
[----:B------:R-:W-:-:S03]  /*9e70*/  IMAD.HI.U32 R12, R10, R46, RZ ;  /* 0x0000002e0a0c7227 */ /* 0x000fc600078e00ff */
[----:B------:R-:W-:Y:S01]  /*9e80*/  IABS R4, R13 ;  /* 0x0000000d00047213 */ /* 0x000fe20000000000 */
[----:B------:R-:W-:Y:S02]  /*9e90*/  IMAD R43, R9, R11, R43 ;  /* 0x0000000b092b7224 */ /* 0x000fe400078e022b */
[----:B------:R-:W-:Y:S02]  /*9ea0*/  @!P2 IMAD.IADD R3, R3, 0x1, -R9 ;  /* 0x000000010303a824 */ /* 0x000fe400078e0a09 */
[----:B------:R-:W-:Y:S02]  /*9eb0*/  IMAD.MOV.U32 R16, RZ, RZ, R8 ;  /* 0x000000ffff107224 */ /* 0x000fe400078e0008 */
[----:B0-----:R-:W-:-:S04]  /*9ec0*/  IMAD.HI.U32 R7, R10, R42, RZ ;  /* 0x0000002a0a077227 */ /* 0x001fc800078e00ff */
[----:B------:R-:W-:Y:S02]  /*9ed0*/  IMAD.MOV R7, RZ, RZ, -R7 ;  /* 0x000000ffff077224 */ /* 0x000fe400078e0a07 */
[----:B------:R-:W-:Y:S02]  /*9ee0*/  @!P6 IMAD.IADD R47, R47, 0x1, -R9 ;  /* 0x000000012f2fe824 */ /* 0x000fe400078e0a09 */
[----:B------:R-:W-:Y:S02]  /*9ef0*/  IMAD.MOV R12, RZ, RZ, -R12 ;  /* 0x000000ffff0c7224 */ /* 0x000fe400078e0a0c */
[C---:B------:R-:W-:Y:S01]  /*9f00*/  IMAD R42, R9.reuse, R7, R42 ;  /* 0x00000007092a7224 */ /* 0x040fe200078e022a */
[C---:B------:R-:W-:Y:S01]  /*9f10*/  ISETP.GT.U32.AND P6, PT, R9.reuse, R47, PT ;  /* 0x0000002f0900720c */ /* 0x040fe20003fc4070 */
[----:B------:R-:W-:Y:S02]  /*9f20*/  IMAD.MOV.U32 R15, RZ, RZ, R3 ;  /* 0x000000ffff0f7224 */ /* 0x000fe400078e0003 */
[----:B------:R-:W-:Y:S01]  /*9f30*/  @!P4 IMAD.MOV R16, RZ, RZ, -R16 ;  /* 0x000000ffff10c224 */ /* 0x000fe200078e0a10 */
[C---:B------:R-:W-:Y:S01]  /*9f40*/  ISETP.GT.U32.AND P4, PT, R9.reuse, R43, PT ;  /* 0x0000002b0900720c */ /* 0x040fe20003f84070 */
[----:B------:R-:W-:-:S02]  /*9f50*/  IMAD R46, R9, R12, R46 ;  /* 0x0000000c092e7224 */ /* 0x000fc400078e022e */
[----:B------:R-:W-:Y:S01]  /*9f60*/  IMAD.HI.U32 R6, R10, R4, RZ ;  /* 0x000000040a067227 */ /* 0x000fe200078e00ff */
[----:B------:R-:W-:Y:S02]  /*9f70*/  STL [R1+0x5c8], R16 ;  /* 0x0005c81001007387 */ /* 0x000fe40000100800 */
[C---:B------:R-:W-:Y:S01]  /*9f80*/  ISETP.GT.U32.AND P2, PT, R9.reuse, R46, PT ;  /* 0x0000002e0900720c */ /* 0x040fe20003f44070 */
[----:B------:R-:W-:Y:S01]  /*9f90*/  @!P0 IMAD.MOV R15, RZ, RZ, -R15 ;  /* 0x000000ffff0f8224 */ /* 0x000fe200078e0a0f */
[C---:B------:R-:W-:Y:S01]  /*9fa0*/  ISETP.GT.U32.AND P0, PT, R9.reuse, R42, PT ;  /* 0x0000002a0900720c */ /* 0x040fe20003f04070 */
[C---:B------:R-:W-:Y:S02]  /*9fb0*/  VIADD R14, R0.reuse, 0xc6 ;  /* 0x000000c6000e7836 */ /* 0x040fe40000000000 */
[----:B------:R-:W-:Y:S01]  /*9fc0*/  IMAD.MOV R6, RZ, RZ, -R6 ;  /* 0x000000ffff067224 */ /* 0x000fe200078e0a06 */
[----:B------:R0:W-:Y:S01]  /*9fd0*/  STL [R1+0x9a0], R15 ;  /* 0x0009a00f01007387 */ /* 0x0001e20000100800 */
[----:B------:R-:W-:Y:S01]  /*9fe0*/  VIADD R12, R0, 0xc5 ;  /* 0x000000c5000c7836 */ /* 0x000fe20000000000 */
[----:B------:R-:W-:Y:S01]  /*9ff0*/  IABS R11, R14 ;  /* 0x0000000e000b7213 */ /* 0x000fe20000000000 */
[----:B------:R-:W-:-:S02]  /*a000*/  IMAD R4, R9, R6, R4 ;  /* 0x0000000609047224 */ /* 0x000fc400078e0204 */
[--C-:B------:R-:W-:Y:S01]  /*a010*/  @!P4 IMAD.IADD R43, R43, 0x1, -R9.reuse ;  /* 0x000000012b2bc824 */ /* 0x100fe200078e0a09 */
[----:B------:R-:W-:Y:S01]  /*a020*/  IABS R6, R12 ;  /* 0x0000000c00067213 */ /* 0x000fe20000000000 */
[----:B------:R-:W-:Y:S01]  /*a030*/  @!P6 IMAD.IADD R47, R47, 0x1, -R9 ;  /* 0x000000012f2fe824 */ /* 0x000fe200078e0a09 */
[C---:B------:R-:W-:Y:S01]  /*a040*/  ISETP.GT.U32.AND P6, PT, R9.reuse, R4, PT ;  /* 0x000000040900720c */ /* 0x040fe20003fc4070 */
[----:B------:R-:W-:Y:S02]  /*a050*/  IMAD.MOV.U32 R3, RZ, RZ, R11 ;  /* 0x000000ffff037224 */ /* 0x000fe400078e000b */
[--C-:B------:R-:W-:Y:S01]  /*a060*/  @!P0 IMAD.IADD R42, R42, 0x1, -R9.reuse ;  /* 0x000000012a2a8824 */ /* 0x100fe200078e0a09 */
[----:B------:R-:W-:Y:S01]  /*a070*/  ISETP.GT.U32.AND P0, PT, R9, R43, PT ;  /* 0x0000002b0900720c */ /* 0x000fe20003f04070 */
[----:B------:R-:W-:Y:S01]  /*a080*/  @!P2 IMAD.IADD R46, R46, 0x1, -R9 ;  /* 0x000000012e2ea824 */ /* 0x000fe200078e0a09 */
[----:B------:R-:W-:Y:S01]  /*a090*/  ISETP.GE.AND P2, PT, R2, RZ, PT ;  /* 0x000000ff0200720c */ /* 0x000fe20003f46270 */
[----:B------:R-:W-:-:S03]  /*a0a0*/  IMAD.HI.U32 R11, R10, R3, RZ ;  /* 0x000000030a0b7227 */ /* 0x000fc600078e00ff */
[----:B------:R-:W-:Y:S01]  /*a0b0*/  ISETP.GT.U32.AND P4, PT, R9, R46, PT ;  /* 0x0000002e0900720c */ /* 0x000fe20003f84070 */
[----:B------:R-:W-:Y:S02]  /*a0c0*/  VIADD R7, R0, 0xc7 ;  /* 0x000000c700077836 */ /* 0x000fe40000000000 */
[----:B------:R-:W-:-:S03]  /*a0d0*/  IMAD.HI.U32 R8, R10, R6, RZ ;  /* 0x000000060a087227 */ /* 0x000fc600078e00ff */
[----:B------:R-:W-:Y:S01]  /*a0e0*/  IABS R2, R7 ;  /* 0x0000000700027213 */ /* 0x000fe20000000000 */
[----:B------:R-:W-:Y:S02]  /*a0f0*/  IMAD.MOV R11, RZ, RZ, -R11 ;  /* 0x000000ffff0b7224 */ /* 0x000fe400078e0a0b */
[----:B------:R-:W-:Y:S02]  /*a100*/  IMAD.MOV R8, RZ, RZ, -R8 ;  /* 0x000000ffff087224 */ /* 0x000fe400078e0a08 */
[C---:B------:R-:W-:Y:S02]  /*a110*/  IMAD R3, R9.reuse, R11, R3 ;  /* 0x0000000b09037224 */ /* 0x040fe400078e0203 */
[--C-:B------:R-:W-:Y:S01]  /*a120*/  @!P6 IMAD.IADD R4, R4, 0x1, -R9.reuse ;  /* 0x000000010404e824 */ /* 0x100fe200078e0a09 */
[C---:B------:R-:W-:Y:S01]  /*a130*/  ISETP.GT.U32.AND P6, PT, R9.reuse, R42, PT ;  /* 0x0000002a0900720c */ /* 0x040fe20003fc4070 */
[----:B------:R-:W-:Y:S02]  /*a140*/  IMAD R6, R9, R8, R6 ;  /* 0x0000000809067224 */ /* 0x000fe400078e0206 */
[----:B------:R-:W-:Y:S01]  /*a150*/  @!P0 IMAD.IADD R43, R43, 0x1, -R9 ;  /* 0x000000012b2b8824 */ /* 0x000fe200078e0a09 */
[----:B------:R-:W-:Y:S01]  /*a160*/  ISETP.GT.U32.AND P0, PT, R9, R3, PT ;  /* 0x000000030900720c */ /* 0x000fe20003f04070 */
[----:B------:R-:W-:-:S02]  /*a170*/  VIADD R8, R0, 0xc8 ;  /* 0x000000c800087836 */ /* 0x000fc40000000000 */
[----:B------:R-:W-:Y:S01]  /*a180*/  @!P5 IMAD.MOV R47, RZ, RZ, -R47 ;  /* 0x000000ffff2fd224 */ /* 0x000fe200078e0a2f */
[----:B------:R-:W-:Y:S01]  /*a190*/  ISETP.GT.U32.AND P5, PT, R9, R4, PT ;  /* 0x000000040900720c */ /* 0x000fe20003fa4070 */
[----:B0-----:R-:W-:Y:S01]  /*a1a0*/  IMAD.HI.U32 R15, R10, R2, RZ ;  /* 0x000000020a0f7227 */ /* 0x001fe200078e00ff */
[----:B------:R-:W-:-:S03]  /*a1b0*/  IABS R39, R8 ;  /* 0x0000000800277213 */ /* 0x000fc60000000000 */
[----:B------:R-:W-:Y:S01]  /*a1c0*/  @!P4 IMAD.IADD R46, R46, 0x1, -R9 ;  /* 0x000000012e2ec824 */ /* 0x000fe200078e0a09 */
[C---:B------:R-:W-:Y:S01]  /*a1d0*/  ISETP.GT.U32.AND P4, PT, R9.reuse, R6, PT ;  /* 0x000000060900720c */ /* 0x040fe20003f84070 */
[----:B------:R-:W-:Y:S02]  /*a1e0*/  IMAD.MOV R15, RZ, RZ, -R15 ;  /* 0x000000ffff0f7224 */ /* 0x000fe400078e0a0f */
[----:B------:R-:W-:Y:S02]  /*a1f0*/  VIADD R11, R0, 0xc9 ;  /* 0x000000c9000b7836 */ /* 0x000fe40000000000 */
[----:B------:R-:W-:Y:S02]  /*a200*/  IMAD R2, R9, R15, R2 ;  /* 0x0000000f09027224 */ /* 0x000fe400078e0202 */
[----:B------:R-:W-:-:S04]  /*a210*/  IMAD.HI.U32 R15, R10, R39, RZ ;  /* 0x000000270a0f7227 */ /* 0x000fc800078e00ff */
[--C-:B------:R-:W-:Y:S01]  /*a220*/  @!P6 IMAD.IADD R42, R42, 0x1, -R9.reuse ;  /* 0x000000012a2ae824 */ /* 0x100fe200078e0a09 */
[----:B------:R-:W-:Y:S01]  /*a230*/  ISETP.GE.AND P6, PT, R13, RZ, PT ;  /* 0x000000ff0d00720c */ /* 0x000fe20003fc6270 */
[--C-:B------:R-:W-:Y:S01]  /*a240*/  @!P0 IMAD.IADD R3, R3, 0x1, -R9.reuse ;  /* 0x0000000103038824 */ /* 0x100fe200078e0a09 */
[----:B------:R-:W-:Y:S01]  /*a250*/  IABS R13, R11 ;  /* 0x0000000b000d7213 */ /* 0x000fe20000000000 */
[----:B------:R-:W-:Y:S01]  /*a260*/  @!P5 IMAD.IADD R4, R4, 0x1, -R9 ;  /* 0x000000010404d824 */ /* 0x000fe200078e0a09 */
[C---:B------:R-:W-:Y:S01]  /*a270*/  ISETP.GT.U32.AND P5, PT, R9.reuse, R2, PT ;  /* 0x000000020900720c */ /* 0x040fe20003fa4070 */
[----:B------:R-:W-:Y:S01]  /*a280*/  IMAD.MOV R15, RZ, RZ, -R15 ;  /* 0x000000ffff0f7224 */ /* 0x000fe200078e0a0f */
[----:B------:R-:W-:Y:S01]  /*a290*/  ISETP.GE.AND P0, PT, R14, RZ, PT ;  /* 0x000000ff0e00720c */ /* 0x000fe20003f06270 */
[----:B------:R-:W-:Y:S01]  /*a2a0*/  @!P3 IMAD.MOV R43, RZ, RZ, -R43 ;  /* 0x000000ffff2bb224 */ /* 0x000fe200078e0a2b */
[C---:B------:R-:W-:Y:S01]  /*a2b0*/  ISETP.GT.U32.AND P3, PT, R9.reuse, R3, PT ;  /* 0x000000030900720c */ /* 0x040fe20003f64070 */
[----:B------:R-:W-:-:S02]  /*a2c0*/  IMAD R39, R9, R15, R39 ;  /* 0x0000000f09277224 */ /* 0x000fc400078e0227 */
[----:B------:R-:W-:Y:S01]  /*a2d0*/  @!P4 IMAD.IADD R6, R6, 0x1, -R9 ;  /* 0x000000010606c824 */ /* 0x000fe200078e0a09 */
[----:B------:R-:W-:Y:S01]  /*a2e0*/  ISETP.GE.AND P4, PT, R12, RZ, PT ;  /* 0x000000ff0c00720c */ /* 0x000fe20003f86270 */
[----:B------:R-:W-:-:S04]  /*a2f0*/  IMAD.HI.U32 R15, R10, R13, RZ ;  /* 0x0000000d0a0f7227 */ /* 0x000fc800078e00ff */
[----:B------:R-:W-:Y:S01]  /*a300*/  @!P1 IMAD.MOV R46, RZ, RZ, -R46 ;  /* 0x000000ffff2e9224 */ /* 0x000fe200078e0a2e */
[C---:B------:R-:W-:Y:S01]  /*a310*/  ISETP.GT.U32.AND P1, PT, R9.reuse, R6, PT ;  /* 0x000000060900720c */ /* 0x040fe20003f24070 */
[----:B------:R-:W-:Y:S02]  /*a320*/  IMAD.MOV R15, RZ, RZ, -R15 ;  /* 0x000000ffff0f7224 */ /* 0x000fe400078e0a0f */
[----:B------:R-:W-:Y:S02]  /*a330*/  @!P5 IMAD.IADD R2, R2, 0x1, -R9 ;  /* 0x000000010202d824 */ /* 0x000fe400078e0a09 */
[C---:B------:R-:W-:Y:S02]  /*a340*/  IMAD R13, R9.reuse, R15, R13 ;  /* 0x0000000f090d7224 */ /* 0x040fe400078e020d */
[----:B------:R-:W-:Y:S01]  /*a350*/  IMAD.MOV.U32 R16, RZ, RZ, R4 ;  /* 0x000000ffff107224 */ /* 0x000fe200078e0004 */
[----:B------:R-:W-:Y:S01]  /*a360*/  ISETP.GT.U32.AND P5, PT, R9, R2, PT ;  /* 0x000000020900720c */ /* 0x000fe20003fa4070 */
[----:B------:R-:W-:Y:S01]  /*a370*/  @!P3 IMAD.IADD R3, R3, 0x1, -R9 ;  /* 0x000000010303b824 */ /* 0x000fe200078e0a09 */
[----:B------:R-:W-:Y:S01]  /*a380*/  ISETP.GT.U32.AND P3, PT, R9, R13, PT ;  /* 0x0000000d0900720c */ /* 0x000fe20003f64070 */
[----:B------:R-:W-:-:S02]  /*a390*/  VIADD R12, R0, 0xca ;  /* 0x000000ca000c7836 */ /* 0x000fc40000000000 */
[----:B------:R-:W-:Y:S01]  /*a3a0*/  @!P6 IMAD.MOV R16, RZ, RZ, -R16 ;  /* 0x000000ffff10e224 */ /* 0x000fe200078e0a10 */
[----:B------:R-:W-:Y:S01]  /*a3b0*/  ISETP.GT.U32.AND P6, PT, R9, R39, PT ;  /* 0x000000270900720c */ /* 0x000fe20003fc4070 */
[----:B------:R-:W-:Y:S01]  /*a3c0*/  @!P1 IMAD.IADD R6, R6, 0x1, -R9 ;  /* 0x0000000106069824 */ /* 0x000fe200078e0a09 */
[----:B------:R-:W-:Y:S01]  /*a3d0*/  IABS R14, R12 ;  /* 0x0000000c000e7213 */ /* 0x000fe20000000000 */
[----:B------:R-:W-:Y:S01]  /*a3e0*/  VIADD R4, R0, 0xcb ;  /* 0x000000cb00047836 */ /* 0x000fe20000000000 */
[----:B------:R0:W-:Y:S01]  /*a3f0*/  STL [R1+0x5c0], R16 ;  /* 0x0005c01001007387 */ /* 0x0001e20000100800 */
[----:B------:R-:W-:Y:S01]  /*a400*/  @!P2 IMAD.MOV R42, RZ, RZ, -R42 ;  /* 0x000000ffff2aa224 */ /* 0x000fe200078e0a2a */
[----:B------:R-:W-:Y:S01]  /*a410*/  ISETP.GE.AND P2, PT, R7, RZ, PT ;  /* 0x000000ff0700720c */ /* 0x000fe20003f46270 */
[----:B------:R-:W-:Y:S01]  /*a420*/  IMAD.HI.U32 R7, R10, R14, RZ ;  /* 0x0000000e0a077227 */ /* 0x000fe200078e00ff */
[----:B------:R-:W-:-:S03]  /*a430*/  ISETP.GE.AND P1, PT, R8, RZ, PT ;  /* 0x000000ff0800720c */ /* 0x000fc60003f26270 */
[--C-:B------:R-:W-:Y:S02]  /*a440*/  @!P3 IMAD.IADD R13, R13, 0x1, -R9.reuse ;  /* 0x000000010d0db824 */ /* 0x100fe400078e0a09 */
[----:B------:R-:W-:Y:S01]  /*a450*/  @!P5 IMAD.IADD R2, R2, 0x1, -R9 ;  /* 0x000000010202d824 */ /* 0x000fe200078e0a09 */
[----:B------:R-:W-:Y:S01]  /*a460*/  ISETP.GE.AND P5, PT, R11, RZ, PT ;  /* 0x000000ff0b00720c */ /* 0x000fe20003fa6270 */
[----:B0-----:R-:W-:Y:S01]  /*a470*/  IMAD.MOV.U32 R16, RZ, RZ, R6 ;  /* 0x000000ffff107224 */ /* 0x001fe200078e0006 */
[----:B------:R-:W-:Y:S01]  /*a480*/  IABS R6, R4 ;  /* 0x0000000400067213 */ /* 0x000fe20000000000 */
[----:B------:R-:W-:Y:S01]  /*a490*/  IMAD.MOV R7, RZ, RZ, -R7 ;  /* 0x000000ffff077224 */ /* 0x000fe200078e0a07 */
[----:B------:R-:W-:Y:S01]  /*a4a0*/  ISETP.GT.U32.AND P3, PT, R9, R13, PT ;  /* 0x0000000d0900720c */ /* 0x000fe20003f64070 */
[----:B------:R-:W-:Y:S01]  /*a4b0*/  @!P6 IMAD.IADD R39, R39, 0x1, -R9 ;  /* 0x000000012727e824 */ /* 0x000fe200078e0a09 */
[----:B------:R-:W-:Y:S01]  /*a4c0*/  ISETP.GE.AND P6, PT, R12, RZ, PT ;  /* 0x000000ff0c00720c */ /* 0x000fe20003fc6270 */
[----:B------:R-:W-:-:S02]  /*a4d0*/  IMAD.MOV.U32 R25, RZ, RZ, R6 ;  /* 0x000000ffff197224 */ /* 0x000fc400078e0006 */
[----:B------:R-:W-:Y:S02]  /*a4e0*/  IMAD R26, R9, R7, R14 ;  /* 0x00000007091a7224 */ /* 0x000fe400078e020e */
[----:B------:R-:W-:Y:S02]  /*a4f0*/  IMAD.MOV.U32 R11, RZ, RZ, R3 ;  /* 0x000000ffff0b7224 */ /* 0x000fe400078e0003 */
[----:B------:R-:W-:Y:S02]  /*a500*/  IMAD.MOV.U32 R8, RZ, RZ, R2 ;  /* 0x000000ffff087224 */ /* 0x000fe400078e0002 */
[----:B------:R-:W-:-:S04]  /*a510*/  IMAD.HI.U32 R3, R10, R25, RZ ;  /* 0x000000190a037227 */ /* 0x000fc800078e00ff */
[----:B------:R-:W-:Y:S01]  /*a520*/  @!P4 IMAD.MOV R16, RZ, RZ, -R16 ;  /* 0x000000ffff10c224 */ /* 0x000fe200078e0a10 */
[C---:B------:R-:W-:Y:S01]  /*a530*/  ISETP.GT.U32.AND P4, PT, R9.reuse, R39, PT ;  /* 0x000000270900720c */ /* 0x040fe20003f84070 */
[----:B------:R-:W-:Y:S01]  /*a540*/  @!P2 IMAD.MOV R8, RZ, RZ, -R8 ;  /* 0x000000ffff08a224 */ /* 0x000fe200078e0a08 */
[----:B------:R-:W-:Y:S01]  /*a550*/  ISETP.GT.U32.AND P2, PT, R9, R26, PT ;  /* 0x0000001a0900720c */ /* 0x000fe20003f44070 */
[----:B------:R-:W-:Y:S01]  /*a560*/  VIADD R6, R0, 0xcc ;  /* 0x000000cc00067836 */ /* 0x000fe20000000000 */
[----:B------:R-:W-:Y:S01]  /*a570*/  STL [R1+0x5b4], R16 ;  /* 0x0005b41001007387 */ /* 0x000fe20000100800 */
[----:B------:R-:W-:Y:S02]  /*a580*/  IMAD.MOV R3, RZ, RZ, -R3 ;  /* 0x000000ffff037224 */ /* 0x000fe400078e0a03 */
[----:B------:R-:W-:Y:S01]  /*a590*/  @!P3 IMAD.IADD R13, R13, 0x1, -R9 ;  /* 0x000000010d0db824 */ /* 0x000fe200078e0a09 */
[----:B------:R-:W-:Y:S01]  /*a5a0*/  IABS R2, R6 ;  /* 0x0000000600027213 */ /* 0x000fe20000000000 */
[----:B------:R-:W-:-:S02]  /*a5b0*/  IMAD R25, R9, R3, R25 ;  /* 0x0000000309197224 */ /* 0x000fc400078e0219 */
[----:B------:R-:W-:Y:S01]  /*a5c0*/  @!P0 IMAD.MOV R11, RZ, RZ, -R11 ;  /* 0x000000ffff0b8224 */ /* 0x000fe200078e0a0b */
[----:B------:R-:W-:Y:S01]  /*a5d0*/  ISETP.GE.AND P0, PT, R4, RZ, PT ;  /* 0x000000ff0400720c */ /* 0x000fe20003f06270 */
[----:B------:R-:W-:Y:S01]  /*a5e0*/  IMAD.MOV.U32 R3, RZ, RZ, R2 ;  /* 0x000000ffff037224 */ /* 0x000fe200078e0002 */
[----:B------:R-:W-:Y:S01]  /*a5f0*/  ISETP.GT.U32.AND P3, PT, R9, R25, PT ;  /* 0x000000190900720c */ /* 0x000fe20003f64070 */
[--C-:B------:R-:W-:Y:S01]  /*a600*/  @!P4 IMAD.IADD R39, R39, 0x1, -R9.reuse ;  /* 0x000000012727c824 */ /* 0x100fe200078e0a09 */
[----:B------:R-:W-:Y:S01]  /*a610*/  ISETP.GE.AND P4, PT, R6, RZ, PT ;  /* 0x000000ff0600720c */ /* 0x000fe20003f86270 */
[----:B------:R-:W-:Y:S01]  /*a620*/  VIADD R4, R0, 0xce ;  /* 0x000000ce00047836 */ /* 0x000fe20000000000 */
[----:B------:R0:W-:Y:S01]  /*a630*/  STL [R1+0x5b0], R11 ;  /* 0x0005b00b01007387 */ /* 0x0001e20000100800 */
[----:B------:R-:W-:Y:S02]  /*a640*/  @!P2 IMAD.IADD R26, R26, 0x1, -R9 ;  /* 0x000000011a1aa824 */ /* 0x000fe400078e0a09 */
[----:B------:R-:W-:Y:S01]  /*a650*/  VIADD R2, R0, 0xcd ;  /* 0x000000cd00027836 */ /* 0x000fe20000000000 */
[----:B------:R1:W-:Y:S01]  /*a660*/  STL [R1+0x5bc], R8 ;  /* 0x0005bc0801007387 */ /* 0x0003e20000100800 */
[----:B------:R-:W-:-:S03]  /*a670*/  IMAD.HI.U32 R6, R10, R3, RZ ;  /* 0x000000030a067227 */ /* 0x000fc600078e00ff */
[----:B------:R-:W-:Y:S01]  /*a680*/  IABS R7, R2 ;  /* 0x0000000200077213 */ /* 0x000fe20000000000 */
[----:B------:R-:W-:Y:S01]  /*a690*/  @!P1 IMAD.MOV R39, RZ, RZ, -R39 ;  /* 0x000000ffff279224 */ /* 0x000fe200078e0a27 */
[----:B0-----:R-:W-:Y:S01]  /*a6a0*/  IABS R11, R4 ;  /* 0x00000004000b7213 */ /* 0x001fe20000000000 */
[----:B------:R-:W-:Y:S01]  /*a6b0*/  IMAD.MOV R6, RZ, RZ, -R6 ;  /* 0x000000ffff067224 */ /* 0x000fe200078e0a06 */
[----:B------:R-:W-:Y:S01]  /*a6c0*/  ISETP.GT.U32.AND P1, PT, R9, R26, PT ;  /* 0x0000001a0900720c */ /* 0x000fe20003f24070 */
[----:B------:R-:W-:Y:S01]  /*a6d0*/  @!P3 IMAD.IADD R25, R25, 0x1, -R9 ;  /* 0x000000011919b824 */ /* 0x000fe200078e0a09 */
[----:B------:R-:W-:Y:S01]  /*a6e0*/  ISETP.GE.AND P2, PT, R2, RZ, PT ;  /* 0x000000ff0200720c */ /* 0x000fe20003f46270 */
[C---:B------:R-:W-:Y:S02]  /*a6f0*/  IMAD R3, R9.reuse, R6, R3 ;  /* 0x0000000609037224 */ /* 0x040fe400078e0203 */
[----:B------:R-:W-:Y:S01]  /*a700*/  IMAD.HI.U32 R6, R10, R11, RZ ;  /* 0x0000000b0a067227 */ /* 0x000fe200078e00ff */
[----:B------:R-:W-:-:S03]  /*a710*/  ISETP.GT.U32.AND P3, PT, R9, R25, PT ;  /* 0x000000190900720c */ /* 0x000fc60003f64070 */
[----:B------:R-:W-:Y:S02]  /*a720*/  IMAD.MOV.U32 R2, RZ, RZ, R7 ;  /* 0x000000ffff027224 */ /* 0x000fe400078e0007 */
[----:B------:R-:W-:Y:S02]  /*a730*/  IMAD.MOV R6, RZ, RZ, -R6 ;  /* 0x000000ffff067224 */ /* 0x000fe400078e0a06 */
[----:B------:R-:W-:-:S04]  /*a740*/  IMAD.HI.U32 R7, R10, R2, RZ ;  /* 0x000000020a077227 */ /* 0x000fc800078e00ff */
[----:B------:R-:W-:Y:S02]  /*a750*/  IMAD.MOV.U32 R38, RZ, RZ, R13 ;  /* 0x000000ffff267224 */ /* 0x000fe400078e000d */
[----:B------:R-:W-:Y:S01]  /*a760*/  @!P1 IMAD.IADD R26, R26, 0x1, -R9 ;  /* 0x000000011a1a9824 */ /* 0x000fe200078e0a09 */
[----:B------:R-:W-:Y:S01]  /*a770*/  ISETP.GE.AND P1, PT, R4, RZ, PT ;  /* 0x000000ff0400720c */ /* 0x000fe20003f26270 */
[C---:B------:R-:W-:Y:S02]  /*a780*/  IMAD R11, R9.reuse, R6, R11 ;  /* 0x00000006090b7224 */ /* 0x040fe400078e020b */
[----:B------:R-:W-:Y:S02]  /*a790*/  IMAD.MOV R7, RZ, RZ, -R7 ;  /* 0x000000ffff077224 */ /* 0x000fe400078e0a07 */
[----:B------:R-:W-:Y:S01]  /*a7a0*/  @!P5 IMAD.MOV R38, RZ, RZ, -R38 ;  /* 0x000000ffff26d224 */ /* 0x000fe200078e0a26 */
[C---:B------:R-:W-:Y:S01]  /*a7b0*/  ISETP.GT.U32.AND P5, PT, R9.reuse, R3, PT ;  /* 0x000000030900720c */ /* 0x040fe20003fa4070 */
[----:B------:R-:W-:Y:S01]  /*a7c0*/  @!P6 IMAD.MOV R26, RZ, RZ, -R26 ;  /* 0x000000ffff1ae224 */ /* 0x000fe200078e0a1a */
[C---:B------:R-:W-:Y:S01]  /*a7d0*/  ISETP.GT.U32.AND P6, PT, R9.reuse, R11, PT ;  /* 0x0000000b0900720c */ /* 0x040fe20003fc4070 */
[----:B------:R-:W-:-:S02]  /*a7e0*/  IMAD R2, R9, R7, R2 ;  /* 0x0000000709027224 */ /* 0x000fc400078e0202 */
[----:B------:R-:W-:Y:S01]  /*a7f0*/  @!P3 IMAD.IADD R25, R25, 0x1, -R9 ;  /* 0x000000011919b824 */ /* 0x000fe200078e0a09 */
[----:B------:R-:W0:Y:S01]  /*a800*/  LDC.64 R6, c[0x0][0x3a8] ;  /* 0x0000ea00ff067b82 */ /* 0x000e220000000a00 */
[C---:B------:R-:W-:Y:S01]  /*a810*/  VIADD R4, R0.reuse, 0xd0 ;  /* 0x000000d000047836 */ /* 0x040fe20000000000 */
[----:B------:R-:W-:Y:S01]  /*a820*/  ISETP.GT.U32.AND P3, PT, R9, R2, PT ;  /* 0x000000020900720c */ /* 0x000fe20003f64070 */
[----:B------:R-:W-:Y:S02]  /*a830*/  VIADD R13, R0, 0xcf ;  /* 0x000000cf000d7836 */ /* 0x000fe40000000000 */
[----:B------:R-:W-:Y:S01]  /*a840*/  @!P0 IMAD.MOV R25, RZ, RZ, -R25 ;  /* 0x000000ffff198224 */ /* 0x000fe200078e0a19 */
[----:B------:R-:W-:Y:S01]  /*a850*/  IABS R24, R4 ;  /* 0x0000000400187213 */ /* 0x000fe20000000000 */
[--C-:B------:R-:W-:Y:S01]  /*a860*/  @!P5 IMAD.IADD R3, R3, 0x1, -R9.reuse ;  /* 0x000000010303d824 */ /* 0x100fe200078e0a09 */
[----:B-1----:R-:W-:Y:S01]  /*a870*/  IABS R8, R13 ;  /* 0x0000000d00087213 */ /* 0x002fe20000000000 */
[----:B------:R-:W-:Y:S01]  /*a880*/  @!P6 IMAD.IADD R11, R11, 0x1, -R9 ;  /* 0x000000010b0be824 */ /* 0x000fe200078e0a09 */
[----:B------:R-:W-:Y:S01]  /*a890*/  ISETP.GE.AND P0, PT, R13, RZ, PT ;  /* 0x000000ff0d00720c */ /* 0x000fe20003f06270 */
[----:B------:R-:W-:Y:S01]  /*a8a0*/  IMAD.HI.U32 R12, R10, R24, RZ ;  /* 0x000000180a0c7227 */ /* 0x000fe200078e00ff */
[----:B------:R-:W-:-:S02]  /*a8b0*/  ISETP.GT.U32.AND P5, PT, R9, R3, PT ;  /* 0x000000030900720c */ /* 0x000fc40003fa4070 */
[C---:B------:R-:W-:Y:S01]  /*a8c0*/  ISETP.GT.U32.AND P6, PT, R9.reuse, R11, PT ;  /* 0x0000000b0900720c */ /* 0x040fe20003fc4070 */
[----:B------:R-:W-:Y:S01]  /*a8d0*/  @!P3 IMAD.IADD R2, R2, 0x1, -R9 ;  /* 0x000000010202b824 */ /* 0x000fe200078e0a09 */
[----:B------:R-:W-:Y:S01]  /*a8e0*/  SHF.R.U32.HI R13, RZ, 0x6, R51 ;  /* 0x00000006ff0d7819 */ /* 0x000fe20000011633 */
[----:B------:R-:W-:Y:S02]  /*a8f0*/  IMAD.MOV R12, RZ, RZ, -R12 ;  /* 0x000000ffff0c7224 */ /* 0x000fe400078e0a0c */
[----:B------:R-:W-:Y:S01]  /*a900*/  IMAD.HI.U32 R14, R10, R8, RZ ;  /* 0x000000080a0e7227 */ /* 0x000fe200078e00ff */
[----:B------:R-:W-:-:S03]  /*a910*/  ISETP.GT.U32.AND P3, PT, R9, R2, PT ;  /* 0x000000020900720c */ /* 0x000fc60003f64070 */
[----:B------:R-:W-:Y:S02]  /*a920*/  IMAD R24, R9, R12, R24 ;  /* 0x0000000c09187224 */ /* 0x000fe400078e0218 */
[----:B------:R-:W-:Y:S02]  /*a930*/  IMAD.MOV R14, RZ, RZ, -R14 ;  /* 0x000000ffff0e7224 */ /* 0x000fe400078e0a0e */
[--C-:B------:R-:W-:Y:S01]  /*a940*/  @!P5 IMAD.IADD R3, R3, 0x1, -R9.reuse ;  /* 0x000000010303d824 */ /* 0x100fe200078e0a09 */
[----:B------:R-:W-:Y:S01]  /*a950*/  ISETP.GE.AND P5, PT, R4, RZ, PT ;  /* 0x000000ff0400720c */ /* 0x000fe20003fa6270 */
[----:B------:R-:W-:Y:S01]  /*a960*/  @!P6 IMAD.IADD R11, R11, 0x1, -R9 ;  /* 0x000000010b0be824 */ /* 0x000fe200078e0a09 */
[C---:B------:R-:W-:Y:S01]  /*a970*/  ISETP.GT.U32.AND P6, PT, R9.reuse, R24, PT ;  /* 0x000000180900720c */ /* 0x040fe20003fc4070 */
[----:B------:R-:W-:Y:S01]  /*a980*/  IMAD R8, R9, R14, R8 ;  /* 0x0000000e09087224 */ /* 0x000fe200078e0208 */
[----:B------:R-:W-:Y:S01]  /*a990*/  SGXT.U32 R4, R13, 0x1 ;  /* 0x000000010d04781a */ /* 0x000fe20000000000 */
[----:B------:R-:W-:-:S02]  /*a9a0*/  IMAD.MOV.U32 R15, RZ, RZ, R3 ;  /* 0x000000ffff0f7224 */ /* 0x000fc400078e0003 */
[----:B------:R-:W-:Y:S02]  /*a9b0*/  VIADD R23, R0, 0xd1 ;  /* 0x000000d100177836 */ /* 0x000fe40000000000 */
[----:B------:R-:W-:Y:S01]  /*a9c0*/  @!P3 IMAD.IADD R2, R2, 0x1, -R9 ;  /* 0x000000010202b824 */ /* 0x000fe200078e0a09 */
[----:B------:R-:W-:Y:S01]  /*a9d0*/  ISETP.GT.U32.AND P3, PT, R9, R8, PT ;  /* 0x000000080900720c */ /* 0x000fe20003f64070 */
[----:B0-----:R-:W-:Y:S02]  /*a9e0*/  IMAD R140, R4, R6, RZ ;  /* 0x00000006048c7224 */ /* 0x001fe400078e02ff */
[----:B------:R-:W-:Y:S01]  /*a9f0*/  @!P4 IMAD.MOV R15, RZ, RZ, -R15 ;  /* 0x000000ffff0fc224 */ /* 0x000fe200078e0a0f */
[----:B------:R-:W-:Y:S01]  /*aa00*/  ISETP.GE.AND P4, PT, R23, RZ, PT ;  /* 0x000000ff1700720c */ /* 0x000fe20003f86270 */
[----:B------:R-:W-:Y:S01]  /*aa10*/  VIADD R22, R0, 0xd2 ;  /* 0x000000d200167836 */ /* 0x000fe20000000000 */
[----:B------:R-:W-:Y:S01]  /*aa20*/  IABS R23, R23 ;  /* 0x0000001700177213 */ /* 0x000fe20000000000 */
[----:B------:R-:W-:Y:S01]  /*aa30*/  IMAD.MOV.U32 R4, RZ, RZ, R2 ;  /* 0x000000ffff047224 */ /* 0x000fe200078e0002 */
[----:B------:R-:W-:Y:S01]  /*aa40*/  STL [R1+0x5a8], R15 ;  /* 0x0005a80f01007387 */ /* 0x000fe20000100800 */
[----:B------:R-:W-:-:S02]  /*aa50*/  @!P6 IMAD.IADD R24, R24, 0x1, -R9 ;  /* 0x000000011818e824 */ /* 0x000fc400078e0a09 */
[----:B------:R-:W-:Y:S01]  /*aa60*/  @!P2 IMAD.MOV R4, RZ, RZ, -R4 ;  /* 0x000000ffff04a224 */ /* 0x000fe200078e0a04 */
[----:B------:R-:W-:Y:S01]  /*aa70*/  ISETP.GE.AND P2, PT, R22, RZ, PT ;  /* 0x000000ff1600720c */ /* 0x000fe20003f46270 */
[----:B------:R-:W-:Y:S01]  /*aa80*/  IMAD.HI.U32 R2, R10, R23, RZ ;  /* 0x000000170a027227 */ /* 0x000fe200078e00ff */
[----:B------:R-:W-:Y:S02]  /*aa90*/  IABS R22, R22 ;  /* 0x0000001600167213 */ /* 0x000fe40000000000 */
[----:B------:R-:W-:Y:S01]  /*aaa0*/  ISETP.GT.U32.AND P6, PT, R9, R24, PT ;  /* 0x000000180900720c */ /* 0x000fe20003fc4070 */
[----:B------:R-:W-:Y:S01]  /*aab0*/  VIADD R3, R0, 0xd3 ;  /* 0x000000d300037836 */ /* 0x000fe20000000000 */
[----:B------:R0:W-:Y:S01]  /*aac0*/  STL [R1+0x5ac], R4 ;  /* 0x0005ac0401007387 */ /* 0x0001e20000100800 */
[----:B------:R-:W-:Y:S02]  /*aad0*/  IMAD.MOV R2, RZ, RZ, -R2 ;  /* 0x000000ffff027224 */ /* 0x000fe400078e0a02 */
[----:B------:R-:W-:Y:S01]  /*aae0*/  @!P3 IMAD.IADD R8, R8, 0x1, -R9 ;  /* 0x000000010808b824 */ /* 0x000fe200078e0a09 */
[----:B------:R-:W-:Y:S01]  /*aaf0*/  IABS R21, R3 ;  /* 0x0000000300157213 */ /* 0x000fe20000000000 */
[----:B------:R-:W-:-:S03]  /*ab00*/  IMAD.HI.U32 R12, R10, R22, RZ ;  /* 0x000000160a0c7227 */ /* 0x000fc600078e00ff */
[C---:B------:R-:W-:Y:S01]  /*ab10*/  ISETP.GT.U32.AND P3, PT, R9.reuse, R8, PT ;  /* 0x000000080900720c */ /* 0x040fe20003f64070 */
[C---:B------:R-:W-:Y:S02]  /*ab20*/  IMAD R23, R9.reuse, R2, R23 ;  /* 0x0000000209177224 */ /* 0x040fe400078e0217 */
[----:B0-----:R-:W-:Y:S02]  /*ab30*/  IMAD.MOV.U32 R4, RZ, RZ, R11 ;  /* 0x000000ffff047224 */ /* 0x001fe400078e000b */
[----:B------:R-:W-:Y:S02]  /*ab40*/  IMAD.MOV R11, RZ, RZ, -R12 ;  /* 0x000000ffff0b7224 */ /* 0x000fe400078e0a0c */
[----:B------:R-:W-:Y:S01]  /*ab50*/  @!P1 IMAD.MOV R4, RZ, RZ, -R4 ;  /* 0x000000ffff049224 */ /* 0x000fe200078e0a04 */
[----:B------:R-:W-:Y:S01]  /*ab60*/  ISETP.GT.U32.AND P1, PT, R9, R23, PT ;  /* 0x000000170900720c */ /* 0x000fe20003f24070 */
[----:B------:R-:W-:-:S03]  /*ab70*/  IMAD.HI.U32 R2, R10, R21, RZ ;  /* 0x000000150a027227 */ /* 0x000fc600078e00ff */
[----:B------:R0:W-:Y:S01]  /*ab80*/  STL [R1+0x5a4], R4 ;  /* 0x0005a40401007387 */ /* 0x0001e20000100800 */
[C---:B------:R-:W-:Y:S02]  /*ab90*/  IMAD R22, R9.reuse, R11, R22 ;  /* 0x0000000b09167224 */ /* 0x040fe400078e0216 */
[----:B------:R-:W-:Y:S02]  /*aba0*/  IMAD.MOV R2, RZ, RZ, -R2 ;  /* 0x000000ffff027224 */ /* 0x000fe400078e0a02 */
[----:B------:R-:W-:Y:S01]  /*abb0*/  @!P6 IMAD.IADD R24, R24, 0x1, -R9 ;  /* 0x000000011818e824 */ /* 0x000fe200078e0a09 */
[C---:B------:R-:W-:Y:S01]  /*abc0*/  ISETP.GT.U32.AND P6, PT, R9.reuse, R22, PT ;  /* 0x000000160900720c */ /* 0x040fe20003fc4070 */
[C---:B------:R-:W-:Y:S02]  /*abd0*/  VIADD R13, R0.reuse, 0xd5 ;  /* 0x000000d5000d7836 */ /* 0x040fe40000000000 */
[C---:B------:R-:W-:Y:S02]  /*abe0*/  VIADD R12, R0.reuse, 0xd6 ;  /* 0x000000d6000c7836 */ /* 0x040fe40000000000 */
[----:B------:R-:W-:Y:S01]  /*abf0*/  IMAD R21, R9, R2, R21 ;  /* 0x0000000209157224 */ /* 0x000fe200078e0215 */
[----:B------:R-:W-:Y:S01]  /*ac00*/  STL [R1+0x25c], R13 ;  /* 0x00025c0d01007387 */ /* 0x000fe20000100800 */
[C---:B0-----:R-:W-:Y:S01]  /*ac10*/  VIADD R4, R0.reuse, 0xd7 ;  /* 0x000000d700047836 */ /* 0x041fe20000000000 */
[----:B------:R-:W-:Y:S01]  /*ac20*/  IABS R115, R13 ;  /* 0x0000000d00737213 */ /* 0x000fe20000000000 */
[----:B------:R-:W-:Y:S01]  /*ac30*/  VIADD R2, R0, 0xd4 ;  /* 0x000000d400027836 */ /* 0x000fe20000000000 */
[----:B------:R-:W-:Y:S01]  /*ac40*/  STL [R1+0x260], R12 ;  /* 0x0002600c01007387 */ /* 0x000fe20000100800 */
[--C-:B------:R-:W-:Y:S01]  /*ac50*/  @!P3 IMAD.IADD R8, R8, 0x1, -R9.reuse ;  /* 0x000000010808b824 */ /* 0x100fe200078e0a09 */
[----:B------:R-:W-:Y:S01]  /*ac60*/  ISETP.GE.AND P3, PT, R3, RZ, PT ;  /* 0x000000ff0300720c */ /* 0x000fe20003f66270 */
[--C-:B------:R-:W-:Y:S01]  /*ac70*/  @!P1 IMAD.IADD R23, R23, 0x1, -R9.reuse ;  /* 0x0000000117179824 */ /* 0x100fe200078e0a09 */
[----:B------:R0:W-:Y:S01]  /*ac80*/  STL [R1+0x264], R4 ;  /* 0x0002640401007387 */ /* 0x0001e20000100800 */
[----:B------:R-:W-:Y:S01]  /*ac90*/  IABS R3, R4 ;  /* 0x0000000400037213 */ /* 0x000fe20000000000 */
[----:B------:R-:W-:Y:S01]  /*aca0*/  @!P6 IMAD.IADD R22, R22, 0x1, -R9 ;  /* 0x000000011616e824 */ /* 0x000fe200078e0a09 */
[----:B------:R-:W-:Y:S01]  /*acb0*/  ISETP.GE.AND P1, PT, R2, RZ, PT ;  /* 0x000000ff0200720c */ /* 0x000fe20003f26270 */
[----:B------:R-:W-:Y:S01]  /*acc0*/  @!P5 IMAD.MOV R24, RZ, RZ, -R24 ;  /* 0x000000ffff18d224 */ /* 0x000fe200078e0a18 */
[----:B------:R-:W-:Y:S01]  /*acd0*/  IABS R2, R2 ;  /* 0x0000000200027213 */ /* 0x000fe20000000000 */
[C---:B------:R-:W-:Y:S01]  /*ace0*/  VIADD R20, R0.reuse, 0xd8 ;  /* 0x000000d800147836 */ /* 0x040fe20000000000 */
[C---:B------:R-:W-:Y:S01]  /*acf0*/  ISETP.GT.U32.AND P6, PT, R9.reuse, R22, PT ;  /* 0x000000160900720c */ /* 0x040fe20003fc4070 */
[----:B------:R-:W-:Y:S01]  /*ad00*/  VIADD R19, R0, 0xd9 ;  /* 0x000000d900137836 */ /* 0x000fe20000000000 */
[----:B------:R-:W-:Y:S01]  /*ad10*/  ISETP.GT.U32.AND P5, PT, R9, R21, PT ;  /* 0x000000150900720c */ /* 0x000fe20003fa4070 */
[----:B0-----:R-:W-:Y:S01]  /*ad20*/  IMAD.MOV.U32 R4, RZ, RZ, R8 ;  /* 0x000000ffff047224 */ /* 0x001fe200078e0008 */
[----:B------:R-:W-:Y:S01]  /*ad30*/  IABS R113, R12 ;  /* 0x0000000c00717213 */ /* 0x000fe20000000000 */
[----:B------:R-:W-:-:S04]  /*ad40*/  IMAD.HI.U32 R11, R10, R2, RZ ;  /* 0x000000020a0b7227 */ /* 0x000fc800078e00ff */
[----:B------:R-:W-:Y:S01]  /*ad50*/  @!P0 IMAD.MOV R4, RZ, RZ, -R4 ;  /* 0x000000ffff048224 */ /* 0x000fe200078e0a04 */
[----:B------:R-:W-:Y:S01]  /*ad60*/  ISETP.GT.U32.AND P0, PT, R9, R23, PT ;  /* 0x000000170900720c */ /* 0x000fe20003f04070 */
[----:B------:R-:W-:-:S03]  /*ad70*/  IMAD.HI.U32 R8, R10, R115, RZ ;  /* 0x000000730a087227 */ /* 0x000fc600078e00ff */
[----:B------:R0:W-:Y:S01]  /*ad80*/  STL [R1+0x5a0], R4 ;  /* 0x0005a00401007387 */ /* 0x0001e20000100800 */
[----:B------:R-:W-:Y:S02]  /*ad90*/  IMAD.MOV R11, RZ, RZ, -R11 ;  /* 0x000000ffff0b7224 */ /* 0x000fe400078e0a0b */
[----:B------:R-:W-:Y:S02]  /*ada0*/  IMAD.MOV R8, RZ, RZ, -R8 ;  /* 0x000000ffff087224 */ /* 0x000fe400078e0a08 */
[C---:B------:R-:W-:Y:S02]  /*adb0*/  IMAD R2, R9.reuse, R11, R2 ;  /* 0x0000000b09027224 */ /* 0x040fe400078e0202 */
[----:B------:R-:W-:Y:S02]  /*adc0*/  IMAD R115, R9, R8, R115 ;  /* 0x0000000809737224 */ /* 0x000fe400078e0273 */
[--C-:B------:R-:W-:Y:S01]  /*add0*/  @!P0 IMAD.IADD R23, R23, 0x1, -R9.reuse ;  /* 0x0000000117178824 */ /* 0x100fe200078e0a09 */
[C---:B------:R-:W-:Y:S01]  /*ade0*/  ISETP.GT.U32.AND P0, PT, R9.reuse, R2, PT ;  /* 0x000000020900720c */ /* 0x040fe20003f04070 */
[--C-:B------:R-:W-:Y:S01]  /*adf0*/  @!P6 IMAD.IADD R22, R22, 0x1, -R9.reuse ;  /* 0x000000011616e824 */ /* 0x100fe200078e0a09 */
[----:B------:R-:W-:Y:S01]  /*ae00*/  ISETP.GT.U32.AND P6, PT, R9, R115, PT ;  /* 0x000000730900720c */ /* 0x000fe20003fc4070 */
[----:B------:R-:W-:Y:S01]  /*ae10*/  @!P5 IMAD.IADD R21, R21, 0x1, -R9 ;  /* 0x000000011515d824 */ /* 0x000fe200078e0a09 */
[----:B------:R-:W-:Y:S01]  /*ae20*/  ISETP.GE.AND P5, PT, R20, RZ, PT ;  /* 0x000000ff1400720c */ /* 0x000fe20003fa6270 */
[----:B------:R-:W-:Y:S01]  /*ae30*/  IMAD.HI.U32 R11, R10, R113, RZ ;  /* 0x000000710a0b7227 */ /* 0x000fe200078e00ff */
[----:B------:R-:W-:-:S03]  /*ae40*/  IABS R20, R20 ;  /* 0x0000001400147213 */ /* 0x000fc60000000000 */
[----:B------:R-:W-:-:S04]  /*ae50*/  IMAD.HI.U32 R8, R10, R3, RZ ;  /* 0x000000030a087227 */ /* 0x000fc800078e00ff */
[--C-:B------:R-:W-:Y:S01]  /*ae60*/  @!P0 IMAD.IADD R2, R2, 0x1, -R9.reuse ;  /* 0x0000000102028824 */ /* 0x100fe200078e0a09 */
[----:B------:R-:W-:Y:S01]  /*ae70*/  ISETP.GT.U32.AND P0, PT, R9, R21, PT ;  /* 0x000000150900720c */ /* 0x000fe20003f04070 */
[----:B------:R-:W-:Y:S02]  /*ae80*/  @!P6 IMAD.IADD R115, R115, 0x1, -R9 ;  /* 0x000000017373e824 */ /* 0x000fe400078e0a09 */
[----:B------:R-:W-:Y:S01]  /*ae90*/  IMAD.MOV R11, RZ, RZ, -R11 ;  /* 0x000000ffff0b7224 */ /* 0x000fe200078e0a0b */
[C---:B------:R-:W-:Y:S01]  /*aea0*/  ISETP.GT.U32.AND P6, PT, R9.reuse, R2, PT ;  /* 0x000000020900720c */ /* 0x040fe20003fc4070 */
[----:B------:R-:W-:Y:S02]  /*aeb0*/  IMAD.MOV R8, RZ, RZ, -R8 ;  /* 0x000000ffff087224 */ /* 0x000fe400078e0a08 */
[C---:B------:R-:W-:Y:S02]  /*aec0*/  IMAD R113, R9.reuse, R11, R113 ;  /* 0x0000000b09717224 */ /* 0x040fe400078e0271 */
[----:B0-----:R-:W-:-:S02]  /*aed0*/  IMAD R4, R9, R8, R3 ;  /* 0x0000000809047224 */ /* 0x001fc400078e0203 */
[----:B------:R-:W-:-:S04]  /*aee0*/  IMAD.HI.U32 R3, R10, R20, RZ ;  /* 0x000000140a037227 */ /* 0x000fc800078e00ff */
[--C-:B------:R-:W-:Y:S01]  /*aef0*/  @!P0 IMAD.IADD R21, R21, 0x1, -R9.reuse ;  /* 0x0000000115158824 */ /* 0x100fe200078e0a09 */
[C---:B------:R-:W-:Y:S01]  /*af00*/  ISETP.GT.U32.AND P0, PT, R9.reuse, R113, PT ;  /* 0x000000710900720c */ /* 0x040fe20003f04070 */
[----:B------:R-:W-:Y:S01]  /*af10*/  @!P6 IMAD.IADD R2, R2, 0x1, -R9 ;  /* 0x000000010202e824 */ /* 0x000fe200078e0a09 */
[C---:B------:R-:W-:Y:S01]  /*af20*/  ISETP.GT.U32.AND P6, PT, R9.reuse, R4, PT ;  /* 0x000000040900720c */ /* 0x040fe20003fc4070 */
[----:B------:R-:W-:Y:S01]  /*af30*/  @!P4 IMAD.MOV R23, RZ, RZ, -R23 ;  /* 0x000000ffff17c224 */ /* 0x000fe200078e0a17 */
[----:B------:R-:W-:Y:S01]  /*af40*/  ISETP.GT.U32.AND P4, PT, R9, R115, PT ;  /* 0x000000730900720c */ /* 0x000fe20003f84070 */
[----:B------:R-:W-:Y:S02]  /*af50*/  IMAD.MOV R3, RZ, RZ, -R3 ;  /* 0x000000ffff037224 */ /* 0x000fe400078e0a03 */
[----:B------:R-:W-:Y:S01]  /*af60*/  @!P2 IMAD.MOV R22, RZ, RZ, -R22 ;  /* 0x000000ffff16a224 */ /* 0x000fe200078e0a16 */
[----:B------:R-:W-:Y:S01]  /*af70*/  ISETP.GE.AND P2, PT, R19, RZ, PT ;  /* 0x000000ff1300720c */ /* 0x000fe20003f46270 */
[----:B------:R-:W-:Y:S01]  /*af80*/  IMAD R20, R9, R3, R20 ;  /* 0x0000000309147224 */ /* 0x000fe200078e0214 */
[----:B------:R-:W-:Y:S01]  /*af90*/  IABS R19, R19 ;  /* 0x0000001300137213 */ /* 0x000fe20000000000 */
[----:B------:R-:W-:-:S02]  /*afa0*/  VIADD R3, R0, 0xda ;  /* 0x000000da00037836 */ /* 0x000fc40000000000 */
[--C-:B------:R-:W-:Y:S02]  /*afb0*/  @!P0 IMAD.IADD R113, R113, 0x1, -R9.reuse ;  /* 0x0000000171718824 */ /* 0x100fe400078e0a09 */
[--C-:B------:R-:W-:Y:S01]  /*afc0*/  @!P6 IMAD.IADD R4, R4, 0x1, -R9.reuse ;  /* 0x000000010404e824 */ /* 0x100fe200078e0a09 */
[----:B------:R-:W-:Y:S01]  /*afd0*/  IABS R18, R3 ;  /* 0x0000000300127213 */ /* 0x000fe20000000000 */
[----:B------:R-:W-:Y:S01]  /*afe0*/  IMAD.HI.U32 R8, R10, R19, RZ ;  /* 0x000000130a087227 */ /* 0x000fe200078e00ff */
[----:B------:R-:W-:Y:S02]  /*aff0*/  ISETP.GT.U32.AND P6, PT, R9, R113, PT ;  /* 0x000000710900720c */ /* 0x000fe40003fc4070 */
[----:B------:R-:W-:Y:S01]  /*b000*/  ISETP.GE.AND P0, PT, R3, RZ, PT ;  /* 0x000000ff0300720c */ /* 0x000fe20003f06270 */
[----:B------:R-:W-:Y:S01]  /*b010*/  @!P4 IMAD.IADD R115, R115, 0x1, -R9 ;  /* 0x000000017373c824 */ /* 0x000fe200078e0a09 */
[C---:B------:R-:W-:Y:S01]  /*b020*/  ISETP.GT.U32.AND P4, PT, R9.reuse, R20, PT ;  /* 0x000000140900720c */ /* 0x040fe20003f84070 */
[----:B------:R-:W-:Y:S01]  /*b030*/  @!P3 IMAD.MOV R21, RZ, RZ, -R21 ;  /* 0x000000ffff15b224 */ /* 0x000fe200078e0a15 */
[----:B------:R-:W-:Y:S01]  /*b040*/  ISETP.GT.U32.AND P3, PT, R9, R4, PT ;  /* 0x000000040900720c */ /* 0x000fe20003f64070 */
[----:B------:R-:W-:-:S02]  /*b050*/  IMAD.MOV R8, RZ, RZ, -R8 ;  /* 0x000000ffff087224 */ /* 0x000fc400078e0a08 */
[----:B------:R-:W-:-:S04]  /*b060*/  IMAD.HI.U32 R3, R10, R18, RZ ;  /* 0x000000120a037227 */ /* 0x000fc800078e00ff */
[----:B------:R-:W-:Y:S02]  /*b070*/  IMAD R19, R9, R8, R19 ;  /* 0x0000000809137224 */ /* 0x000fe400078e0213 */
[----:B------:R-:W-:Y:S02]  /*b080*/  IMAD.MOV R3, RZ, RZ, -R3 ;  /* 0x000000ffff037224 */ /* 0x000fe400078e0a03 */
[--C-:B------:R-:W-:Y:S01]  /*b090*/  @!P6 IMAD.IADD R113, R113, 0x1, -R9.reuse ;  /* 0x000000017171e824 */ /* 0x100fe200078e0a09 */
[C---:B------:R-:W-:Y:S01]  /*b0a0*/  ISETP.GT.U32.AND P6, PT, R9.reuse, R19, PT ;  /* 0x000000130900720c */ /* 0x040fe20003fc4070 */
[C---:B------:R-:W-:Y:S02]  /*b0b0*/  IMAD R18, R9.reuse, R3, R18 ;  /* 0x0000000309127224 */ /* 0x040fe400078e0212 */
[--C-:B------:R-:W-:Y:S02]  /*b0c0*/  @!P4 IMAD.IADD R20, R20, 0x1, -R9.reuse ;  /* 0x000000011414c824 */ /* 0x100fe400078e0a09 */
[--C-:B------:R-:W-:Y:S01]  /*b0d0*/  @!P3 IMAD.IADD R4, R4, 0x1, -R9.reuse ;  /* 0x000000010404b824 */ /* 0x100fe200078e0a09 */
[C---:B------:R-:W-:Y:S01]  /*b0e0*/  ISETP.GT.U32.AND P3, PT, R9.reuse, R18, PT ;  /* 0x000000120900720c */ /* 0x040fe20003f64070 */
[C---:B------:R-:W-:Y:S01]  /*b0f0*/  VIADD R8, R0.reuse, 0xdb ;  /* 0x000000db00087836 */ /* 0x040fe20000000000 */
[----:B------:R-:W-:Y:S01]  /*b100*/  ISETP.GT.U32.AND P4, PT, R9, R20, PT ;  /* 0x000000140900720c */ /* 0x000fe20003f84070 */
[C---:B------:R-:W-:Y:S01]  /*b110*/  VIADD R3, R0.reuse, 0xe0 ;  /* 0x000000e000037836 */ /* 0x040fe20000000000 */
[----:B------:R-:W-:Y:S01]  /*b120*/  STL [R1+0x20c], R4 ;  /* 0x00020c0401007387 */ /* 0x000fe20000100800 */
[----:B------:R-:W-:Y:S01]  /*b130*/  @!P1 IMAD.MOV R2, RZ, RZ, -R2 ;  /* 0x000000ffff029224 */ /* 0x000fe200078e0a02 */
[----:B------:R-:W-:Y:S01]  /*b140*/  IABS R17, R8 ;  /* 0x0000000800117213 */ /* 0x000fe20000000000 */
[--C-:B------:R-:W-:Y:S01]  /*b150*/  @!P6 IMAD.IADD R19, R19, 0x1, -R9.reuse ;  /* 0x000000011313e824 */ /* 0x100fe200078e0a09 */
[----:B------:R-:W-:Y:S01]  /*b160*/  IABS R16, R3 ;  /* 0x0000000300107213 */ /* 0x000fe20000000000 */
[----:B------:R-:W-:Y:S01]  /*b170*/  VIADD R13, R0, 0xe3 ;  /* 0x000000e3000d7836 */ /* 0x000fe20000000000 */
[----:B------:R-:W-:Y:S01]  /*b180*/  ISETP.GE.AND P6, PT, R3, RZ, PT ;  /* 0x000000ff0300720c */ /* 0x000fe20003fc6270 */
[----:B------:R-:W-:Y:S01]  /*b190*/  IMAD.HI.U32 R11, R10, R17, RZ ;  /* 0x000000110a0b7227 */ /* 0x000fe200078e00ff */
[----:B------:R0:W-:Y:S03]  /*b1a0*/  STL [R1+0x58c], R2 ;  /* 0x00058c0201007387 */ /* 0x0001e60000100800 */
[----:B------:R-:W-:Y:S01]  /*b1b0*/  @!P3 IMAD.IADD R18, R18, 0x1, -R9 ;  /* 0x000000011212b824 */ /* 0x000fe200078e0a09 */
[----:B------:R-:W-:Y:S01]  /*b1c0*/  ISETP.GT.U32.AND P3, PT, R9, R19, PT ;  /* 0x000000130900720c */ /* 0x000fe20003f64070 */
[----:B------:R-:W-:-:S03]  /*b1d0*/  IMAD.HI.U32 R3, R10, R16, RZ ;  /* 0x000000100a037227 */ /* 0x000fc600078e00ff */
[C---:B------:R-:W-:Y:S01]  /*b1e0*/  ISETP.GT.U32.AND P1, PT, R9.reuse, R18, PT ;  /* 0x000000120900720c */ /* 0x040fe20003f24070 */
[----:B------:R-:W-:Y:S01]  /*b1f0*/  @!P4 IMAD.IADD R20, R20, 0x1, -R9 ;  /* 0x000000011414c824 */ /* 0x000fe200078e0a09 */
[----:B------:R-:W-:Y:S01]  /*b200*/  ISETP.GE.AND P4, PT, R8, RZ, PT ;  /* 0x000000ff0800720c */ /* 0x000fe20003f86270 */
[----:B------:R-:W-:Y:S02]  /*b210*/  IMAD.MOV R8, RZ, RZ, -R11 ;  /* 0x000000ffff087224 */ /* 0x000fe400078e0a0b */
[----:B------:R-:W-:Y:S02]  /*b220*/  IMAD.MOV R3, RZ, RZ, -R3 ;  /* 0x000000ffff037224 */ /* 0x000fe400078e0a03 */
[C---:B------:R-:W-:Y:S02]  /*b230*/  IMAD R17, R9.reuse, R8, R17 ;  /* 0x0000000809117224 */ /* 0x040fe400078e0211 */
[C---:B------:R-:W-:Y:S02]  /*b240*/  IMAD R16, R9.reuse, R3, R16 ;  /* 0x0000000309107224 */ /* 0x040fe400078e0210 */
[----:B------:R-:W-:Y:S01]  /*b250*/  @!P5 IMAD.MOV R20, RZ, RZ, -R20 ;  /* 0x000000ffff14d224 */ /* 0x000fe200078e0a14 */
[----:B------:R-:W-:Y:S01]  /*b260*/  ISETP.GT.U32.AND P5, PT, R9, R17, PT ;  /* 0x000000110900720c */ /* 0x000fe20003fa4070 */
[----:B------:R-:W-:Y:S01]  /*b270*/  @!P3 IMAD.IADD R19, R19, 0x1, -R9 ;  /* 0x000000011313b824 */ /* 0x000fe200078e0a09 */
[----:B------:R-:W-:Y:S01]  /*b280*/  ISETP.GT.U32.AND P3, PT, R9, R16, PT ;  /* 0x000000100900720c */ /* 0x000fe20003f64070 */
[----:B0-----:R-:W-:-:S02]  /*b290*/  VIADD R2, R0, 0xe1 ;  /* 0x000000e100027836 */ /* 0x001fc40000000000 */
[----:B------:R-:W-:Y:S02]  /*b2a0*/  VIADD R8, R0, 0xe2 ;  /* 0x000000e200087836 */ /* 0x000fe40000000000 */
[----:B------:R-:W-:Y:S01]  /*b2b0*/  @!P2 IMAD.MOV R19, RZ, RZ, -R19 ;  /* 0x000000ffff13a224 */ /* 0x000fe200078e0a13 */
[----:B------:R-:W-:Y:S01]  /*b2c0*/  IABS R15, R2 ;  /* 0x00000002000f7213 */ /* 0x000fe20000000000 */
[--C-:B------:R-:W-:Y:S01]  /*b2d0*/  @!P1 IMAD.IADD R18, R18, 0x1, -R9.reuse ;  /* 0x0000000112129824 */ /* 0x100fe200078e0a09 */
[----:B------:R-:W-:Y:S01]  /*b2e0*/  IABS R14, R8 ;  /* 0x00000008000e7213 */ /* 0x000fe20000000000 */
[----:B------:R-:W-:Y:S01]  /*b2f0*/  VIADD R28, R0, 0xe9 ;  /* 0x000000e9001c7836 */ /* 0x000fe20000000000 */
[----:B------:R-:W-:Y:S01]  /*b300*/  ISETP.GE.AND P1, PT, R2, RZ, PT ;  /* 0x000000ff0200720c */ /* 0x000fe20003f26270 */
[--C-:B------:R-:W-:Y:S01]  /*b310*/  @!P5 IMAD.IADD R17, R17, 0x1, -R9.reuse ;  /* 0x000000011111d824 */ /* 0x100fe200078e0a09 */
[----:B------:R-:W-:Y:S01]  /*b320*/  ISETP.GE.AND P5, PT, R8, RZ, PT ;  /* 0x000000ff0800720c */ /* 0x000fe20003fa6270 */
[----:B------:R-:W-:-:S02]  /*b330*/  @!P3 IMAD.IADD R16, R16, 0x1, -R9 ;  /* 0x000000011010b824 */ /* 0x000fc400078e0a09 */
[C---:B------:R-:W-:Y:S01]  /*b340*/  IMAD.HI.U32 R3, R10.reuse, R15, RZ ;  /* 0x0000000f0a037227 */ /* 0x040fe200078e00ff */
[C---:B------:R-:W-:Y:S02]  /*b350*/  ISETP.GT.U32.AND P3, PT, R9.reuse, R17, PT ;  /* 0x000000110900720c */ /* 0x040fe40003f64070 */
[----:B------:R-:W-:Y:S01]  /*b360*/  ISETP.GT.U32.AND P2, PT, R9, R16, PT ;  /* 0x000000100900720c */ /* 0x000fe20003f44070 */
[----:B------:R-:W-:-:S04]  /*b370*/  IMAD.HI.U32 R2, R10, R14, RZ ;  /* 0x0000000e0a027227 */ /* 0x000fc800078e00ff */
[----:B------:R-:W-:Y:S02]  /*b380*/  IMAD.MOV R3, RZ, RZ, -R3 ;  /* 0x000000ffff037224 */ /* 0x000fe400078e0a03 */
[----:B------:R-:W-:Y:S02]  /*b390*/  IMAD.MOV R2, RZ, RZ, -R2 ;  /* 0x000000ffff027224 */ /* 0x000fe400078e0a02 */
[C---:B------:R-:W-:Y:S02]  /*b3a0*/  IMAD R15, R9.reuse, R3, R15 ;  /* 0x00000003090f7224 */ /* 0x040fe400078e020f */
[----:B------:R-:W-:Y:S02]  /*b3b0*/  IMAD R14, R9, R2, R14 ;  /* 0x00000002090e7224 */ /* 0x000fe400078e020e */
[--C-:B------:R-:W-:Y:S01]  /*b3c0*/  @!P3 IMAD.IADD R17, R17, 0x1, -R9.reuse ;  /* 0x000000011111b824 */ /* 0x100fe200078e0a09 */
[----:B------:R-:W-:Y:S01]  /*b3d0*/  ISETP.GT.U32.AND P3, PT, R9, R15, PT ;  /* 0x0000000f0900720c */ /* 0x000fe20003f64070 */
[----:B------:R-:W-:-:S02]  /*b3e0*/  @!P2 IMAD.IADD R16, R16, 0x1, -R9 ;  /* 0x000000011010a824 */ /* 0x000fc400078e0a09 */
[----:B------:R-:W-:Y:S01]  /*b3f0*/  @!P0 IMAD.MOV R18, RZ, RZ, -R18 ;  /* 0x000000ffff128224 */ /* 0x000fe200078e0a12 */
[----:B------:R-:W-:Y:S01]  /*b400*/  ISETP.GE.AND P0, PT, R13, RZ, PT ;  /* 0x000000ff0d00720c */ /* 0x000fe20003f06270 */
[----:B------:R-:W-:Y:S01]  /*b410*/  @!P6 IMAD.MOV R16, RZ, RZ, -R16 ;  /* 0x000000ffff10e224 */ /* 0x000fe200078e0a10 */
[----:B------:R-:W-:Y:S01]  /*b420*/  ISETP.GT.U32.AND P6, PT, R9, R14, PT ;  /* 0x0000000e0900720c */ /* 0x000fe20003fc4070 */
[----:B------:R-:W-:Y:S01]  /*b430*/  VIADD R12, R0, 0xe8 ;  /* 0x000000e8000c7836 */ /* 0x000fe20000000000 */
[----:B------:R-:W-:Y:S01]  /*b440*/  IABS R13, R13 ;  /* 0x0000000d000d7213 */ /* 0x000fe20000000000 */
[----:B------:R-:W-:Y:S01]  /*b450*/  @!P4 IMAD.MOV R17, RZ, RZ, -R17 ;  /* 0x000000ffff11c224 */ /* 0x000fe200078e0a11 */
[----:B------:R-:W-:Y:S01]  /*b460*/  ISETP.GE.AND P4, PT, R28, RZ, PT ;  /* 0x000000ff1c00720c */ /* 0x000fe20003f86270 */
[----:B------:R-:W-:Y:S01]  /*b470*/  VIADD R2, R0, 0xea ;  /* 0x000000ea00027836 */ /* 0x000fe20000000000 */
[----:B------:R-:W-:Y:S01]  /*b480*/  ISETP.GE.AND P2, PT, R12, RZ, PT ;  /* 0x000000ff0c00720c */ /* 0x000fe20003f46270 */
[----:B------:R-:W-:Y:S01]  /*b490*/  @!P3 IMAD.IADD R15, R15, 0x1, -R9 ;  /* 0x000000010f0fb824 */ /* 0x000fe200078e0a09 */
[----:B------:R-:W-:Y:S01]  /*b4a0*/  IABS R28, R28 ;  /* 0x0000001c001c7213 */ /* 0x000fe20000000000 */
[----:B------:R-:W-:Y:S01]  /*b4b0*/  IMAD.HI.U32 R8, R10, R13, RZ ;  /* 0x0000000d0a087227 */ /* 0x000fe200078e00ff */
[----:B------:R-:W-:-:S02]  /*b4c0*/  IABS R12, R12 ;  /* 0x0000000c000c7213 */ /* 0x000fc40000000000 */
[C---:B------:R-:W-:Y:S01]  /*b4d0*/  ISETP.GT.U32.AND P3, PT, R9.reuse, R15, PT ;  /* 0x0000000f0900720c */ /* 0x040fe20003f64070 */
[----:B------:R-:W-:Y:S01]  /*b4e0*/  @!P6 IMAD.IADD R14, R14, 0x1, -R9 ;  /* 0x000000010e0ee824 */ /* 0x000fe200078e0a09 */
[----:B------:R-:W-:Y:S01]  /*b4f0*/  IABS R29, R2 ;  /* 0x00000002001d7213 */ /* 0x000fe20000000000 */
[----:B------:R-:W-:Y:S02]  /*b500*/  IMAD.MOV R8, RZ, RZ, -R8 ;  /* 0x000000ffff087224 */ /* 0x000fe400078e0a08 */
[----:B------:R-:W-:Y:S01]  /*b510*/  IMAD.HI.U32 R3, R10, R12, RZ ;  /* 0x0000000c0a037227 */ /* 0x000fe200078e00ff */
[----:B------:R-:W-:-:S03]  /*b520*/  ISETP.GT.U32.AND P6, PT, R9, R14, PT ;  /* 0x0000000e0900720c */ /* 0x000fc60003fc4070 */
[----:B------:R-:W-:Y:S02]  /*b530*/  IMAD R13, R9, R8, R13 ;  /* 0x00000008090d7224 */ /* 0x000fe400078e020d */
[----:B------:R-:W-:-:S04]  /*b540*/  IMAD.HI.U32 R8, R10, R28, RZ ;  /* 0x0000001c0a087227 */ /* 0x000fc800078e00ff */
[----:B------:R-:W-:Y:S02]  /*b550*/  IMAD.MOV R8, RZ, RZ, -R8 ;  /* 0x000000ffff087224 */ /* 0x000fe400078e0a08 */
[----:B------:R-:W-:Y:S02]  /*b560*/  IMAD.MOV R3, RZ, RZ, -R3 ;  /* 0x000000ffff037224 */ /* 0x000fe400078e0a03 */
[----:B------:R-:W-:Y:S01]  /*b570*/  @!P3 IMAD.IADD R15, R15, 0x1, -R9 ;  /* 0x000000010f0fb824 */ /* 0x000fe200078e0a09 */
[C---:B------:R-:W-:Y:S01]  /*b580*/  ISETP.GT.U32.AND P3, PT, R9.reuse, R13, PT ;  /* 0x0000000d0900720c */ /* 0x040fe20003f64070 */
[C---:B------:R-:W-:Y:S02]  /*b590*/  IMAD R28, R9.reuse, R8, R28 ;  /* 0x00000008091c7224 */ /* 0x040fe400078e021c */
[----:B------:R-:W-:Y:S02]  /*b5a0*/  IMAD R12, R9, R3, R12 ;  /* 0x00000003090c7224 */ /* 0x000fe400078e020c */
[----:B------:R-:W-:-:S04]  /*b5b0*/  IMAD.HI.U32 R3, R10, R29, RZ ;  /* 0x0000001d0a037227 */ /* 0x000fc800078e00ff */
[----:B------:R-:W-:Y:S01]  /*b5c0*/  @!P6 IMAD.IADD R14, R14, 0x1, -R9 ;  /* 0x000000010e0ee824 */ /* 0x000fe200078e0a09 */
[----:B------:R-:W-:Y:S01]  /*b5d0*/  ISETP.GT.U32.AND P6, PT, R9, R28, PT ;  /* 0x0000001c0900720c */ /* 0x000fe20003fc4070 */
[----:B------:R-:W-:Y:S02]  /*b5e0*/  IMAD.MOV R3, RZ, RZ, -R3 ;  /* 0x000000ffff037224 */ /* 0x000fe400078e0a03 */
[----:B------:R-:W-:Y:S02]  /*b5f0*/  @!P3 IMAD.IADD R13, R13, 0x1, -R9 ;  /* 0x000000010d0db824 */ /* 0x000fe400078e0a09 */
[C---:B------:R-:W-:Y:S02]  /*b600*/  IMAD R29, R9.reuse, R3, R29 ;  /* 0x00000003091d7224 */ /* 0x040fe400078e021d */
[----:B------:R-:W-:Y:S01]  /*b610*/  VIADD R3, R0, 0xeb ;  /* 0x000000eb00037836 */ /* 0x000fe20000000000 */
[C---:B------:R-:W-:Y:S01]  /*b620*/  ISETP.GT.U32.AND P3, PT, R9.reuse, R13, PT ;  /* 0x0000000d0900720c */ /* 0x040fe20003f64070 */
[----:B------:R-:W-:Y:S01]  /*b630*/  @!P5 IMAD.MOV R14, RZ, RZ, -R14 ;  /* 0x000000ffff0ed224 */ /* 0x000fe200078e0a0e */
[C---:B------:R-:W-:Y:S01]  /*b640*/  ISETP.GT.U32.AND P5, PT, R9.reuse, R29, PT ;  /* 0x0000001d0900720c */ /* 0x040fe20003fa4070 */
[----:B------:R-:W-:Y:S01]  /*b650*/  @!P1 IMAD.MOV R15, RZ, RZ, -R15 ;  /* 0x000000ffff0f9224 */ /* 0x000fe200078e0a0f */
[----:B------:R-:W-:Y:S01]  /*b660*/  IABS R30, R3 ;  /* 0x00000003001e7213 */ /* 0x000fe20000000000 */
[----:B------:R-:W-:Y:S01]  /*b670*/  @!P6 IMAD.IADD R28, R28, 0x1, -R9 ;  /* 0x000000011c1ce824 */ /* 0x000fe200078e0a09 */
[----:B------:R-:W-:Y:S01]  /*b680*/  ISETP.GT.U32.AND P1, PT, R9, R12, PT ;  /* 0x0000000c0900720c */ /* 0x000fe20003f24070 */
[----:B------:R-:W-:-:S02]  /*b690*/  VIADD R44, R0, 0xf0 ;  /* 0x000000f0002c7836 */ /* 0x000fc40000000000 */
[----:B------:R-:W-:Y:S01]  /*b6a0*/  IMAD.HI.U32 R8, R10, R30, RZ ;  /* 0x0000001e0a087227 */ /* 0x000fe200078e00ff */
[----:B------:R-:W-:Y:S02]  /*b6b0*/  ISETP.GT.U32.AND P6, PT, R9, R28, PT ;  /* 0x0000001c0900720c */ /* 0x000fe40003fc4070 */
[----:B------:R-:W-:Y:S01]  /*b6c0*/  IABS R31, R44 ;  /* 0x0000002c001f7213 */ /* 0x000fe20000000000 */
[----:B------:R-:W-:Y:S02]  /*b6d0*/  IMAD.MOV R8, RZ, RZ, -R8 ;  /* 0x000000ffff087224 */ /* 0x000fe400078e0a08 */
[--C-:B------:R-:W-:Y:S02]  /*b6e0*/  @!P5 IMAD.IADD R29, R29, 0x1, -R9.reuse ;  /* 0x000000011d1dd824 */ /* 0x100fe400078e0a09 */
[----:B------:R-:W-:Y:S01]  /*b6f0*/  @!P3 IMAD.IADD R13, R13, 0x1, -R9 ;  /* 0x000000010d0db824 */ /* 0x000fe200078e0a09 */
[----:B------:R-:W-:Y:S01]  /*b700*/  ISETP.GE.AND P3, PT, R2, RZ, PT ;  /* 0x000000ff0200720c */ /* 0x000fe20003f66270 */
[C---:B------:R-:W-:Y:S01]  /*b710*/  IMAD R30, R9.reuse, R8, R30 ;  /* 0x00000008091e7224 */ /* 0x040fe200078e021e */
[----:B------:R-:W-:Y:S01]  /*b720*/  ISETP.GT.U32.AND P5, PT, R9, R29, PT ;  /* 0x0000001d0900720c */ /* 0x000fe20003fa4070 */
[----:B------:R-:W-:-:S04]  /*b730*/  IMAD.HI.U32 R2, R10, R31, RZ ;  /* 0x0000001f0a027227 */ /* 0x000fc800078e00ff */
[--C-:B------:R-:W-:Y:S02]  /*b740*/  @!P1 IMAD.IADD R12, R12, 0x1, -R9.reuse ;  /* 0x000000010c0c9824 */ /* 0x100fe400078e0a09 */
[----:B------:R-:W-:Y:S01]  /*b750*/  @!P6 IMAD.IADD R28, R28, 0x1, -R9 ;  /* 0x000000011c1ce824 */ /* 0x000fe200078e0a09 */
[C---:B------:R-:W-:Y:S01]  /*b760*/  ISETP.GT.U32.AND P6, PT, R9.reuse, R30, PT ;  /* 0x0000001e0900720c */ /* 0x040fe20003fc4070 */
[----:B------:R-:W-:Y:S01]  /*b770*/  IMAD.MOV R2, RZ, RZ, -R2 ;  /* 0x000000ffff027224 */ /* 0x000fe200078e0a02 */
[C---:B------:R-:W-:Y:S01]  /*b780*/  ISETP.GT.U32.AND P1, PT, R9.reuse, R12, PT ;  /* 0x0000000c0900720c */ /* 0x040fe20003f24070 */
[C---:B------:R-:W-:Y:S02]  /*b790*/  VIADD R11, R0.reuse, 0xf1 ;  /* 0x000000f1000b7836 */ /* 0x040fe40000000000 */
[----:B------:R-:W-:Y:S02]  /*b7a0*/  IMAD R31, R9, R2, R31 ;  /* 0x00000002091f7224 */ /* 0x000fe400078e021f */
[----:B------:R-:W-:Y:S01]  /*b7b0*/  @!P5 IMAD.IADD R29, R29, 0x1, -R9 ;  /* 0x000000011d1dd824 */ /* 0x000fe200078e0a09 */
[----:B------:R-:W-:Y:S01]  /*b7c0*/  IABS R32, R11 ;  /* 0x0000000b00207213 */ /* 0x000fe20000000000 */
[C---:B------:R-:W-:Y:S01]  /*b7d0*/  VIADD R2, R0.reuse, 0xf3 ;  /* 0x000000f300027836 */ /* 0x040fe20000000000 */
[----:B------:R-:W-:Y:S01]  /*b7e0*/  ISETP.GT.U32.AND P5, PT, R9, R31, PT ;  /* 0x0000001f0900720c */ /* 0x000fe20003fa4070 */
[----:B------:R-:W-:-:S02]  /*b7f0*/  VIADD R4, R0, 0xf8 ;  /* 0x000000f800047836 */ /* 0x000fc40000000000 */
[--C-:B------:R-:W-:Y:S01]  /*b800*/  @!P6 IMAD.IADD R30, R30, 0x1, -R9.reuse ;  /* 0x000000011e1ee824 */ /* 0x100fe200078e0a09 */
[----:B------:R-:W-:Y:S01]  /*b810*/  IABS R34, R2 ;  /* 0x0000000200227213 */ /* 0x000fe20000000000 */
[--C-:B------:R-:W-:Y:S01]  /*b820*/  @!P1 IMAD.IADD R12, R12, 0x1, -R9.reuse ;  /* 0x000000010c0c9824 */ /* 0x100fe200078e0a09 */
[----:B------:R-:W-:Y:S01]  /*b830*/  ISETP.GE.AND P1, PT, R3, RZ, PT ;  /* 0x000000ff0300720c */ /* 0x000fe20003f26270 */
[----:B------:R-:W-:Y:S01]  /*b840*/  VIADD R3, R0, 0xf2 ;  /* 0x000000f200037836 */ /* 0x000fe20000000000 */
[----:B------:R-:W-:Y:S01]  /*b850*/  ISETP.GT.U32.AND P6, PT, R9, R30, PT ;  /* 0x0000001e0900720c */ /* 0x000fe20003fc4070 */
[----:B------:R-:W-:Y:S01]  /*b860*/  IMAD.HI.U32 R8, R10, R32, RZ ;  /* 0x000000200a087227 */ /* 0x000fe200078e00ff */
[----:B------:R-:W-:Y:S01]  /*b870*/  IABS R35, R4 ;  /* 0x0000000400237213 */ /* 0x000fe20000000000 */
[----:B------:R0:W-:Y:S01]  /*b880*/  STL [R1+0x250], R4 ;  /* 0x0002500401007387 */ /* 0x0001e20000100800 */
[----:B------:R-:W-:Y:S01]  /*b890*/  IABS R33, R3 ;  /* 0x0000000300217213 */ /* 0x000fe20000000000 */
[----:B------:R-:W-:-:S02]  /*b8a0*/  @!P5 IMAD.IADD R31, R31, 0x1, -R9 ;  /* 0x000000011f1fd824 */ /* 0x000fc400078e0a09 */
[----:B------:R-:W-:Y:S02]  /*b8b0*/  IMAD.MOV R8, RZ, RZ, -R8 ;  /* 0x000000ffff087224 */ /* 0x000fe400078e0a08 */
[----:B------:R-:W-:Y:S01]  /*b8c0*/  IMAD.HI.U32 R36, R10, R33, RZ ;  /* 0x000000210a247227 */ /* 0x000fe200078e00ff */
[----:B------:R-:W-:-:S03]  /*b8d0*/  ISETP.GT.U32.AND P5, PT, R9, R31, PT ;  /* 0x0000001f0900720c */ /* 0x000fc60003fa4070 */
[C---:B------:R-:W-:Y:S02]  /*b8e0*/  IMAD R32, R9.reuse, R8, R32 ;  /* 0x0000000809207224 */ /* 0x040fe400078e0220 */
[----:B------:R-:W-:Y:S02]  /*b8f0*/  @!P6 IMAD.IADD R30, R30, 0x1, -R9 ;  /* 0x000000011e1ee824 */ /* 0x000fe400078e0a09 */
[----:B------:R-:W-:Y:S01]  /*b900*/  IMAD.HI.U32 R27, R10, R34, RZ ;  /* 0x000000220a1b7227 */ /* 0x000fe200078e00ff */
[----:B------:R-:W-:-:S03]  /*b910*/  ISETP.GT.U32.AND P6, PT, R9, R32, PT ;  /* 0x000000200900720c */ /* 0x000fc60003fc4070 */
[----:B------:R-:W-:Y:S02]  /*b920*/  IMAD.MOV R36, RZ, RZ, -R36 ;  /* 0x000000ffff247224 */ /* 0x000fe400078e0a24 */
[----:B------:R-:W-:Y:S02]  /*b930*/  IMAD.MOV R27, RZ, RZ, -R27 ;  /* 0x000000ffff1b7224 */ /* 0x000fe400078e0a1b */
[C---:B------:R-:W-:Y:S02]  /*b940*/  IMAD R33, R9.reuse, R36, R33 ;  /* 0x0000002409217224 */ /* 0x040fe400078e0221 */
[----:B------:R-:W-:Y:S02]  /*b950*/  IMAD R34, R9, R27, R34 ;  /* 0x0000001b09227224 */ /* 0x000fe400078e0222 */
[----:B------:R-:W-:Y:S01]  /*b960*/  @!P5 IMAD.IADD R31, R31, 0x1, -R9 ;  /* 0x000000011f1fd824 */ /* 0x000fe200078e0a09 */
[----:B------:R-:W-:Y:S01]  /*b970*/  ISETP.GT.U32.AND P5, PT, R9, R33, PT ;  /* 0x000000210900720c */ /* 0x000fe20003fa4070 */
[----:B------:R-:W-:-:S04]  /*b980*/  IMAD.HI.U32 R8, R10, R35, RZ ;  /* 0x000000230a087227 */ /* 0x000fc800078e00ff */
[----:B------:R-:W-:Y:S01]  /*b990*/  @!P6 IMAD.IADD R32, R32, 0x1, -R9 ;  /* 0x000000012020e824 */ /* 0x000fe200078e0a09 */
[C---:B------:R-:W-:Y:S01]  /*b9a0*/  ISETP.GT.U32.AND P6, PT, R9.reuse, R34, PT ;  /* 0x000000220900720c */ /* 0x040fe20003fc4070 */
[----:B------:R-:W-:Y:S02]  /*b9b0*/  IMAD.MOV R8, RZ, RZ, -R8 ;  /* 0x000000ffff087224 */ /* 0x000fe400078e0a08 */
[C---:B------:R-:W-:Y:S02]  /*b9c0*/  VIADD R37, R0.reuse, 0xf9 ;  /* 0x000000f900257836 */ /* 0x040fe40000000000 */
[----:B------:R-:W-:Y:S02]  /*b9d0*/  IMAD R35, R9, R8, R35 ;  /* 0x0000000809237224 */ /* 0x000fe400078e0223 */
[----:B------:R-:W-:Y:S01]  /*b9e0*/  @!P5 IMAD.IADD R33, R33, 0x1, -R9 ;  /* 0x000000012121d824 */ /* 0x000fe200078e0a09 */
[----:B------:R-:W-:Y:S01]  /*b9f0*/  IABS R36, R37 ;  /* 0x0000002500247213 */ /* 0x000fe20000000000 */
[----:B0-----:R-:W-:Y:S01]  /*ba00*/  VIADD R4, R0, 0xfa ;  /* 0x000000fa00047836 */ /* 0x001fe20000000000 */
[----:B------:R-:W-:Y:S01]  /*ba10*/  ISETP.GT.U32.AND P5, PT, R9, R35, PT ;  /* 0x000000230900720c */ /* 0x000fe20003fa4070 */
[----:B------:R0:W-:Y:S01]  /*ba20*/  STL [R1+0x24c], R37 ;  /* 0x00024c2501007387 */ /* 0x0001e20000100800 */
[----:B------:R-:W-:-:S02]  /*ba30*/  IMAD R142, R6, 0x2, R140 ;  /* 0x00000002068e7824 */ /* 0x000fc400078e028c */
[----:B------:R-:W-:Y:S01]  /*ba40*/  @!P6 IMAD.IADD R34, R34, 0x1, -R9 ;  /* 0x000000012222e824 */ /* 0x000fe200078e0a09 */
[----:B------:R-:W-:Y:S01]  /*ba50*/  ISETP.GT.U32.AND P6, PT, R9, R32, PT ;  /* 0x000000200900720c */ /* 0x000fe20003fc4070 */
[----:B------:R-:W-:Y:S01]  /*ba60*/  IMAD.HI.U32 R45, R10, R36, RZ ;  /* 0x000000240a2d7227 */ /* 0x000fe200078e00ff */
[----:B------:R1:W-:Y:S03]  /*ba70*/  STL [R1+0x258], R4 ;  /* 0x0002580401007387 */ /* 0x0003e60000100800 */
[----:B------:R-:W-:Y:S01]  /*ba80*/  IMAD.MOV R45, RZ, RZ, -R45 ;  /* 0x000000ffff2d7224 */ /* 0x000fe200078e0a2d */
[----:B0-----:R-:W-:Y:S01]  /*ba90*/  IABS R37, R4 ;  /* 0x0000000400257213 */ /* 0x001fe20000000000 */
[----:B------:R-:W-:Y:S02]  /*baa0*/  IMAD R144, R6, 0x2, R142 ;  /* 0x0000000206907824 */ /* 0x000fe400078e028e */
[----:B------:R-:W-:Y:S01]  /*bab0*/  @!P5 IMAD.IADD R35, R35, 0x1, -R9 ;  /* 0x000000012323d824 */ /* 0x000fe200078e0a09 */
[----:B------:R-:W-:Y:S01]  /*bac0*/  ISETP.GT.U32.AND P5, PT, R9, R34, PT ;  /* 0x000000220900720c */ /* 0x000fe20003fa4070 */
[----:B------:R-:W-:-:S04]  /*bad0*/  IMAD.HI.U32 R40, R10, R37, RZ ;  /* 0x000000250a287227 */ /* 0x000fc800078e00ff */
[----:B-1----:R-:W-:Y:S02]  /*bae0*/  VIADD R4, R0, 0xfb ;  /* 0x000000fb00047836 */ /* 0x002fe40000000000 */
[C---:B------:R-:W-:Y:S02]  /*baf0*/  IMAD R36, R9.reuse, R45, R36 ;  /* 0x0000002d09247224 */ /* 0x040fe400078e0224 */
[----:B------:R-:W-:Y:S01]  /*bb00*/  IMAD.MOV R40, RZ, RZ, -R40 ;  /* 0x000000ffff287224 */ /* 0x000fe200078e0a28 */
[----:B------:R-:W-:Y:S01]  /*bb10*/  IABS R27, R4 ;  /* 0x00000004001b7213 */ /* 0x000fe20000000000 */
[----:B------:R-:W-:Y:S01]  /*bb20*/  @!P6 IMAD.IADD R32, R32, 0x1, -R9 ;  /* 0x000000012020e824 */ /* 0x000fe200078e0a09 */
[C---:B------:R-:W-:Y:S01]  /*bb30*/  ISETP.GT.U32.AND P6, PT, R9.reuse, R36, PT ;  /* 0x000000240900720c */ /* 0x040fe20003fc4070 */
[----:B------:R-:W-:Y:S01]  /*bb40*/  IMAD R37, R9, R40, R37 ;  /* 0x0000002809257224 */ /* 0x000fe200078e0225 */
[----:B------:R0:W-:Y:S01]  /*bb50*/  STL [R1+0x254], R4 ;  /* 0x0002540401007387 */ /* 0x0001e20000100800 */
[----:B------:R-:W-:-:S04]  /*bb60*/  IMAD.HI.U32 R40, R10, R27, RZ ;  /* 0x0000001b0a287227 */ /* 0x000fc800078e00ff */
[----:B------:R-:W-:Y:S02]  /*bb70*/  IMAD.MOV R40, RZ, RZ, -R40 ;  /* 0x000000ffff287224 */ /* 0x000fe400078e0a28 */
[----:B------:R-:W-:Y:S01]  /*bb80*/  @!P5 IMAD.IADD R34, R34, 0x1, -R9 ;  /* 0x000000012222d824 */ /* 0x000fe200078e0a09 */
[C---:B------:R-:W-:Y:S01]  /*bb90*/  ISETP.GT.U32.AND P5, PT, R9.reuse, R37, PT ;  /* 0x000000250900720c */ /* 0x040fe20003fa4070 */
[C---:B------:R-:W-:Y:S01]  /*bba0*/  IMAD R27, R9.reuse, R40, R27 ;  /* 0x00000028091b7224 */ /* 0x040fe200078e021b */
[----:B------:R-:W-:Y:S01]  /*bbb0*/  IABS R40, R0 ;  /* 0x0000000000287213 */ /* 0x000fe20000000000 */
[----:B------:R-:W-:Y:S02]  /*bbc0*/  @!P6 IMAD.IADD R36, R36, 0x1, -R9 ;  /* 0x000000012424e824 */ /* 0x000fe400078e0a09 */
[C---:B------:R-:W-:Y:S01]  /*bbd0*/  IMAD R146, R6.reuse, 0x2, R144 ;  /* 0x0000000206927824 */ /* 0x040fe200078e0290 */
[C---:B------:R-:W-:Y:S01]  /*bbe0*/  ISETP.GT.U32.AND P6, PT, R9.reuse, R27, PT ;  /* 0x0000001b0900720c */ /* 0x040fe20003fc4070 */
[----:B------:R-:W-:Y:S01]  /*bbf0*/  @!P2 IMAD.MOV R12, RZ, RZ, -R12 ;  /* 0x000000ffff0ca224 */ /* 0x000fe200078e0a0c */
[----:B------:R-:W-:Y:S01]  /*bc00*/  ISETP.GT.U32.AND P2, PT, R9, R35, PT ;  /* 0x000000230900720c */ /* 0x000fe20003f44070 */
[----:B------:R-:W-:-:S02]  /*bc10*/  IMAD R148, R6, 0x2, R146 ;  /* 0x0000000206947824 */ /* 0x000fc400078e0292 */
[----:B------:R-:W-:Y:S02]  /*bc20*/  @!P3 IMAD.MOV R29, RZ, RZ, -R29 ;  /* 0x000000ffff1db224 */ /* 0x000fe400078e0a1d */
[C---:B------:R-:W-:Y:S02]  /*bc30*/  IMAD R150, R6.reuse, 0x2, R148 ;  /* 0x0000000206967824 */ /* 0x040fe400078e0294 */
[--C-:B------:R-:W-:Y:S01]  /*bc40*/  @!P5 IMAD.IADD R37, R37, 0x1, -R9.reuse ;  /* 0x000000012525d824 */ /* 0x100fe200078e0a09 */
[----:B------:R-:W-:Y:S01]  /*bc50*/  ISETP.GT.U32.AND P5, PT, R9, R36, PT ;  /* 0x000000240900720c */ /* 0x000fe20003fa4070 */
[C---:B------:R-:W-:Y:S02]  /*bc60*/  IMAD R152, R6.reuse, 0x2, R150 ;  /* 0x0000000206987824 */ /* 0x040fe400078e0296 */
[----:B------:R-:W-:Y:S01]  /*bc70*/  @!P6 IMAD.IADD R27, R27, 0x1, -R9 ;  /* 0x000000011b1be824 */ /* 0x000fe200078e0a09 */
[----:B------:R-:W-:Y:S01]  /*bc80*/  ISETP.GT.U32.AND P3, PT, R9, R37, PT ;  /* 0x000000250900720c */ /* 0x000fe20003f64070 */
[----:B------:R-:W-:-:S02]  /*bc90*/  IMAD R154, R6, 0x2, R152 ;  /* 0x00000002069a7824 */ /* 0x000fc400078e0298 */
[----:B---3--:R-:W-:Y:S01]  /*bca0*/  IMAD R5, R5, UR5, RZ ;  /* 0x0000000505057c24 */ /* 0x008fe2000f8e02ff */
[----:B------:R-:W-:Y:S01]  /*bcb0*/  ISETP.GT.U32.AND P6, PT, R9, R27, PT ;  /* 0x0000001b0900720c */ /* 0x000fe20003fc4070 */
[C---:B------:R-:W-:Y:S02]  /*bcc0*/  IMAD R156, R6.reuse, 0x2, R154 ;  /* 0x00000002069c7824 */ /* 0x040fe400078e029a */
[--C-:B------:R-:W-:Y:S01]  /*bcd0*/  @!P2 IMAD.IADD R35, R35, 0x1, -R9.reuse ;  /* 0x000000012323a824 */ /* 0x100fe200078e0a09 */
[----:B------:R-:W-:Y:S01]  /*bce0*/  ISETP.GE.AND P2, PT, R11, RZ, PT ;  /* 0x000000ff0b00720c */ /* 0x000fe20003f46270 */
[C---:B------:R-:W-:Y:S02]  /*bcf0*/  IMAD R158, R6.reuse, 0x2, R156 ;  /* 0x00000002069e7824 */ /* 0x040fe400078e029c */
[----:B------:R-:W-:Y:S02]  /*bd00*/  @!P1 IMAD.MOV R30, RZ, RZ, -R30 ;  /* 0x000000ffff1e9224 */ /* 0x000fe400078e0a1e */
[----:B------:R-:W-:Y:S01]  /*bd10*/  @!P3 IMAD.IADD R37, R37, 0x1, -R9 ;  /* 0x000000012525b824 */ /* 0x000fe200078e0a09 */
[----:B-----5:R-:W-:Y:S01]  /*bd20*/  LEA R11, P3, R5, UR12, 0x1 ;  /* 0x0000000c050b7c11 */ /* 0x020fe2000f8608ff */
[----:B------:R-:W-:-:S02]  /*bd30*/  IMAD R160, R6, 0x2, R158 ;  /* 0x0000000206a07824 */ /* 0x000fc400078e029e */
[----:B------:R-:W-:Y:S01]  /*bd40*/  @!P6 IMAD.IADD R27, R27, 0x1, -R9 ;  /* 0x000000011b1be824 */ /* 0x000fe200078e0a09 */
[----:B------:R-:W-:Y:S01]  /*bd50*/  LEA.HI.X.SX32 R5, R5, UR13, 0x1, P3 ;  /* 0x0000000d05057c11 */ /* 0x000fe200098f0eff */
[----:B------:R-:W-:Y:S01]  /*bd60*/  IMAD R162, R6, 0x2, R160 ;  /* 0x0000000206a27824 */ /* 0x000fe200078e02a0 */
[-C--:B------:R-:W-:Y:S01]  /*bd70*/  LEA R143, P6, R142, R11.reuse, 0x1 ;  /* 0x0000000b8e8f7211 */ /* 0x080fe200078c08ff */
[----:B------:R-:W-:Y:S01]  /*bd80*/  @!P0 IMAD.MOV R13, RZ, RZ, -R13 ;  /* 0x000000ffff0d8224 */ /* 0x000fe200078e0a0d */
[----:B------:R-:W-:Y:S01]  /*bd90*/  LEA R145, P1, R144, R11, 0x1 ;  /* 0x0000000b90917211 */ /* 0x000fe200078208ff */
[----:B------:R-:W-:Y:S01]  /*bda0*/  IMAD R164, R6, 0x2, R162 ;  /* 0x0000000206a47824 */ /* 0x000fe200078e02a2 */
[----:B------:R-:W-:Y:S01]  /*bdb0*/  LEA.HI.X.SX32 R142, R142, R5, 0x1, P6 ;  /* 0x000000058e8e7211 */ /* 0x000fe200030f0eff */
[----:B------:R-:W-:Y:S01]  /*bdc0*/  @!P5 IMAD.IADD R36, R36, 0x1, -R9 ;  /* 0x000000012424d824 */ /* 0x000fe200078e0a09 */
[-C--:B------:R-:W-:Y:S01]  /*bdd0*/  LEA R149, P6, R148, R11.reuse, 0x1 ;  /* 0x0000000b94957211 */ /* 0x080fe200078c08ff */
[----:B------:R-:W-:Y:S01]  /*bde0*/  IMAD R136, R6, 0x2, R164 ;  /* 0x0000000206887824 */ /* 0x000fe200078e02a4 */
[----:B------:R-:W-:Y:S01]  /*bdf0*/  LEA R141, P3, R140, R11, 0x1 ;  /* 0x0000000b8c8d7211 */ /* 0x000fe200078608ff */
[----:B------:R-:W-:Y:S01]  /*be00*/  @!P4 IMAD.MOV R28, RZ, RZ, -R28 ;  /* 0x000000ffff1cc224 */ /* 0x000fe200078e0a1c */
[-C--:B------:R-:W-:Y:S01]  /*be10*/  LEA.HI.X.SX32 R148, R148, R5.reuse, 0x1, P6 ;  /* 0x0000000594947211 */ /* 0x080fe200030f0eff */
[----:B------:R-:W-:Y:S01]  /*be20*/  IMAD R134, R6, 0x2, R136 ;  /* 0x0000000206867824 */ /* 0x000fe200078e0288 */
[----:B------:R-:W-:-:S02]  /*be30*/  LEA.HI.X.SX32 R144, R144, R5, 0x1, P1 ;  /* 0x0000000590907211 */ /* 0x000fc400008f0eff */
[----:B------:R-:W-:Y:S01]  /*be40*/  LEA R155, P6, R154, R11, 0x1 ;  /* 0x0000000b9a9b7211 */ /* 0x000fe200078c08ff */
[----:B------:R-:W-:Y:S01]  /*be50*/  IMAD R132, R6, 0x2, R134 ;  /* 0x0000000206847824 */ /* 0x000fe200078e0286 */
[----:B------:R-:W-:Y:S02]  /*be60*/  LEA.HI.X.SX32 R140, R140, R5, 0x1, P3 ;  /* 0x000000058c8c7211 */ /* 0x000fe400018f0eff */
[-C--:B------:R-:W-:Y:S01]  /*be70*/  LEA R151, P1, R150, R11.reuse, 0x1 ;  /* 0x0000000b96977211 */ /* 0x080fe200078208ff */
[----:B------:R-:W-:Y:S01]  /*be80*/  IMAD R130, R6, 0x2, R132 ;  /* 0x0000000206827824 */ /* 0x000fe200078e0284 */
[----:B------:R-:W-:Y:S02]  /*be90*/  LEA R147, P3, R146, R11, 0x1 ;  /* 0x0000000b92937211 */ /* 0x000fe400078608ff */
        /* <DEDUP_REMOVED lines=12> */
[----:B0-----:R-:W-:Y:S01]  /*bf60*/  LEA R4, P6, R136, R11, 0x1 ;  /* 0x0000000b88047211 */ /* 0x001fe200078c08ff */
[----:B------:R-:W-:Y:S01]  /*bf70*/  IMAD R120, R6, 0x2, R122 ;  /* 0x0000000206787824 */ /* 0x000fe200078e027a */
[----:B------:R-:W-:Y:S02]  /*bf80*/  LEA.HI.X.SX32 R152, R152, R5, 0x1, P3 ;  /* 0x0000000598987211 */ /* 0x000fe400018f0eff */
[-C--:B------:R-:W-:Y:S01]  /*bf90*/  LEA R163, P1, R162, R11.reuse, 0x1 ;  /* 0x0000000ba2a37211 */ /* 0x080fe200078208ff */
[----:B------:R0:W-:Y:S01]  /*bfa0*/  STL [R1+0x4], R4 ;  /* 0x0000040401007387 */ /* 0x0001e20000100800 */
[----:B------:R-:W-:Y:S01]  /*bfb0*/  LEA R159, P3, R158, R11, 0x1 ;  /* 0x0000000b9e9f7211 */ /* 0x000fe200078608ff */
[----:B------:R-:W-:Y:S01]  /*bfc0*/  IMAD R118, R6, 0x2, R120 ;  /* 0x0000000206767824 */ /* 0x000fe200078e0278 */
[-C--:B------:R-:W-:Y:S02]  /*bfd0*/  LEA.HI.X.SX32 R162, R162, R5.reuse, 0x1, P1 ;  /* 0x00000005a2a27211 */ /* 0x080fe400008f0eff */
[----:B------:R-:W-:Y:S01]  /*bfe0*/  LEA.HI.X.SX32 R158, R158, R5, 0x1, P3 ;  /* 0x000000059e9e7211 */ /* 0x000fe200018f0eff */
[----:B------:R-:W-:Y:S01]  /*bff0*/  IMAD R116, R6, 0x2, R118 ;  /* 0x0000000206747824 */ /* 0x000fe200078e0276 */
[----:B------:R-:W-:-:S02]  /*c000*/  LEA R165, P3, R164, R11, 0x1 ;  /* 0x0000000ba4a57211 */ /* 0x000fc400078608ff */
[----:B------:R-:W-:Y:S01]  /*c010*/  LEA.HI.X.SX32 R136, R136, R5, 0x1, P6 ;  /* 0x0000000588887211 */ /* 0x000fe200030f0eff */
[----:B------:R-:W-:Y:S01]  /*c020*/  IMAD R114, R6, 0x2, R116 ;  /* 0x0000000206727824 */ /* 0x000fe200078e0274 */
[----:B0-----:R-:W-:Y:S02]  /*c030*/  LEA R4, P1, R134, R11, 0x1 ;  /* 0x0000000b86047211 */ /* 0x001fe400078208ff */
[-C--:B------:R-:W-:Y:S01]  /*c040*/  LEA.HI.X.SX32 R164, R164, R5.reuse, 0x1, P3 ;  /* 0x00000005a4a47211 */ /* 0x080fe200018f0eff */
[----:B------:R-:W-:Y:S01]  /*c050*/  IMAD R112, R6, 0x2, R114 ;  /* 0x0000000206707824 */ /* 0x000fe200078e0272 */
[----:B------:R-:W-:Y:S01]  /*c060*/  LEA.HI.X.SX32 R134, R134, R5, 0x1, P1 ;  /* 0x0000000586867211 */ /* 0x000fe200008f0eff */
[----:B------:R0:W-:Y:S01]  /*c070*/  STL [R1+0xc], R4 ;  /* 0x00000c0401007387 */ /* 0x0001e20000100800 */
[----:B------:R-:W-:Y:S01]  /*c080*/  ISETP.GT.U32.AND P0, PT, R9, R33, PT ;  /* 0x000000210900720c */ /* 0x000fe20003f04070 */
[----:B------:R-:W-:Y:S01]  /*c090*/  IMAD R110, R6, 0x2, R112 ;  /* 0x00000002066e7824 */ /* 0x000fe200078e0270 */
[----:B------:R-:W-:-:S02]  /*c0a0*/  ISETP.GE.AND P5, PT, R2, RZ, PT ;  /* 0x000000ff0200720c */ /* 0x000fc40003fa6270 */
[----:B------:R-:W-:Y:S01]  /*c0b0*/  LOP3.LUT R2, R51, 0x7f, RZ, 0xc0, !PT ;  /* 0x0000007f33027812 */ /* 0x000fe200078ec0ff */
[----:B------:R-:W-:Y:S01]  /*c0c0*/  IMAD R108, R6, 0x2, R110 ;  /* 0x00000002066c7824 */ /* 0x000fe200078e026e */
[----:B------:R-:W-:Y:S01]  /*c0d0*/  ISETP.GE.AND P4, PT, R3, RZ, PT ;  /* 0x000000ff0300720c */ /* 0x000fe20003f86270 */
[----:B------:R-:W-:Y:S01]  /*c0e0*/  IMAD.HI.U32 R3, R10, R40, RZ ;  /* 0x000000280a037227 */ /* 0x000fe200078e00ff */
[----:B0-----:R-:W-:-:S03]  /*c0f0*/  LEA R4, P3, R132, R11, 0x1 ;  /* 0x0000000b84047211 */ /* 0x001fc600078608ff */
[C---:B------:R-:W-:Y:S02]  /*c100*/  IMAD R106, R6.reuse, 0x2, R108 ;  /* 0x00000002066a7824 */ /* 0x040fe400078e026c */
[----:B------:R-:W-:Y:S01]  /*c110*/  @!P0 IMAD.IADD R33, R33, 0x1, -R9 ;  /* 0x0000000121218824 */ /* 0x000fe200078e0a09 */
[----:B------:R0:W-:Y:S01]  /*c120*/  STL [R1+0x14], R4 ;  /* 0x0000140401007387 */ /* 0x0001e20000100800 */
[----:B------:R-:W-:Y:S01]  /*c130*/  IMAD R104, R6, 0x2, R106 ;  /* 0x0000000206687824 */ /* 0x000fe200078e026a */
[----:B------:R-:W-:Y:S01]  /*c140*/  ISETP.GE.AND P0, PT, R44, RZ, PT ;  /* 0x000000ff2c00720c */ /* 0x000fe20003f06270 */
[----:B------:R-:W-:Y:S01]  /*c150*/  IMAD.MOV R3, RZ, RZ, -R3 ;  /* 0x000000ffff037224 */ /* 0x000fe200078e0a03 */
[----:B------:R1:W-:Y:S01]  /*c160*/  STL [R1], R136 ;  /* 0x0000008801007387 */ /* 0x0003e20000100800 */
[----:B------:R-:W-:Y:S02]  /*c170*/  IMAD R102, R6, 0x2, R104 ;  /* 0x0000000206667824 */ /* 0x000fe400078e0268 */
[----:B------:R-:W-:-:S02]  /*c180*/  IMAD R40, R9, R3, R40 ;  /* 0x0000000309287224 */ /* 0x000fc400078e0228 */
[C---:B------:R-:W-:Y:S01]  /*c190*/  IMAD R100, R6.reuse, 0x2, R102 ;  /* 0x0000000206647824 */ /* 0x040fe200078e0266 */
[----:B0-----:R-:W0:Y:S01]  /*c1a0*/  S2R R4, SR_TID.X ;  /* 0x0000000000047919 */ /* 0x001e220000002100 */
[----:B------:R-:W2:Y:S02]  /*c1b0*/  LDC R3, c[0x0][0x3a0] ;  /* 0x0000e800ff037b82 */ /* 0x000ea40000000800 */
[----:B------:R-:W-:Y:S01]  /*c1c0*/  IMAD R99, R6, 0x2, R100 ;  /* 0x0000000206637824 */ /* 0x000fe200078e0264 */
[----:B-1----:R-:W-:-:S03]  /*c1d0*/  LEA R136, P6, R130, R11, 0x1 ;  /* 0x0000000b82887211 */ /* 0x002fc600078c08ff */
[----:B------:R-:W-:Y:S01]  /*c1e0*/  IMAD R41, R6, 0x2, R99 ;  /* 0x0000000206297824 */ /* 0x000fe200078e0263 */
[----:B------:R-:W-:Y:S01]  /*c1f0*/  LEA.HI.X.SX32 R130, R130, R5, 0x1, P6 ;  /* 0x0000000582827211 */ /* 0x000fe200030f0eff */
[----:B------:R1:W-:Y:S02]  /*c200*/  STL [R1+0x1c], R136 ;  /* 0x00001c8801007387 */ /* 0x0003e40000100800 */
[C---:B------:R-:W-:Y:S02]  /*c210*/  IMAD R95, R6.reuse, 0x2, R41 ;  /* 0x00000002065f7824 */ /* 0x040fe400078e0229 */
[----:B------:R3:W-:Y:S02]  /*c220*/  STL [R1+0x8], R134 ;  /* 0x0000088601007387 */ /* 0x0007e40000100800 */
[----:B------:R-:W-:Y:S01]  /*c230*/  IMAD R63, R6, 0x2, R95 ;  /* 0x00000002063f7824 */ /* 0x000fe200078e025f */
[----:B-1----:R-:W-:-:S03]  /*c240*/  LEA R136, P1, R128, R11, 0x1 ;  /* 0x0000000b80887211 */ /* 0x002fc600078208ff */
[----:B------:R-:W-:Y:S01]  /*c250*/  IMAD R91, R6, 0x2, R63 ;  /* 0x00000002065b7824 */ /* 0x000fe200078e023f */
[----:B---3--:R-:W-:Y:S01]  /*c260*/  LEA.HI.X.SX32 R134, R132, R5, 0x1, P3 ;  /* 0x0000000584867211 */ /* 0x008fe200018f0eff */
[----:B------:R-:W-:Y:S01]  /*c270*/  STL [R1+0x24], R136 ;  /* 0x0000248801007387 */ /* 0x000fe20000100800 */
[----:B------:R-:W-:Y:S01]  /*c280*/  LEA R132, P3, R126, R11, 0x1 ;  /* 0x0000000b7e847211 */ /* 0x000fe200078608ff */
[C---:B------:R-:W-:Y:S02]  /*c290*/  IMAD R8, R6.reuse, 0x2, R91 ;  /* 0x0000000206087824 */ /* 0x040fe400078e025b */
[----:B------:R1:W-:Y:S02]  /*c2a0*/  STL [R1+0x10], R134 ;  /* 0x0000108601007387 */ /* 0x0003e40000100800 */
[C---:B------:R-:W-:Y:S02]  /*c2b0*/  IMAD R87, R6.reuse, 0x2, R8 ;  /* 0x0000000206577824 */ /* 0x040fe400078e0208 */
[----:B------:R3:W-:Y:S01]  /*c2c0*/  STL [R1+0x2c], R132 ;  /* 0x00002c8401007387 */ /* 0x0007e20000100800 */
[----:B0-----:R-:W-:Y:S01]  /*c2d0*/  SHF.R.U32.HI R4, RZ, 0x6, R4 ;  /* 0x00000006ff047819 */ /* 0x001fe20000011604 */
[----:B------:R-:W-:-:S02]  /*c2e0*/  IMAD R59, R6, 0x2, R87 ;  /* 0x00000002063b7824 */ /* 0x000fc400078e0257 */
[----:B------:R0:W-:Y:S01]  /*c2f0*/  STL [R1+0x18], R130 ;  /* 0x0000188201007387 */ /* 0x0001e20000100800 */
[----:B------:R-:W-:Y:S01]  /*c300*/  SGXT.U32 R4, R4, 0x1 ;  /* 0x000000010404781a */ /* 0x000fe20000000000 */
[----:B------:R-:W-:Y:S01]  /*c310*/  IMAD R83, R6, 0x2, R59 ;  /* 0x0000000206537824 */ /* 0x000fe200078e023b */
[----:B-1----:R-:W-:Y:S02]  /*c320*/  LEA R134, P6, R124, R11, 0x1 ;  /* 0x0000000b7c867211 */ /* 0x002fe400078c08ff */
[-C--:B---3--:R-:W-:Y:S01]  /*c330*/  LEA.HI.X.SX32 R132, R128, R5.reuse, 0x1, P1 ;  /* 0x0000000580847211 */ /* 0x088fe200008f0eff */
[----:B------:R-:W-:Y:S01]  /*c340*/  IMAD R45, R6, 0x2, R83 ;  /* 0x00000002062d7824 */ /* 0x000fe200078e0253 */
[----:B------:R-:W-:Y:S01]  /*c350*/  LEA.HI.X.SX32 R128, R126, R5, 0x1, P3 ;  /* 0x000000057e807211 */ /* 0x000fe200018f0eff */
[----:B------:R-:W-:Y:S01]  /*c360*/  STL [R1+0x34], R134 ;  /* 0x0000348601007387 */ /* 0x000fe20000100800 */
[-C--:B0-----:R-:W-:Y:S01]  /*c370*/  LEA R130, P1, R122, R11.reuse, 0x1 ;  /* 0x0000000b7a827211 */ /* 0x081fe200078208ff */
[----:B------:R-:W-:Y:S01]  /*c380*/  IMAD R79, R6, 0x2, R45 ;  /* 0x00000002064f7824 */ /* 0x000fe200078e022d */
[----:B------:R-:W-:Y:S01]  /*c390*/  LEA R126, P3, R120, R11, 0x1 ;  /* 0x0000000b787e7211 */ /* 0x000fe200078608ff */
[----:B------:R-:W-:Y:S01]  /*c3a0*/  STL [R1+0x20], R132 ;  /* 0x0000208401007387 */ /* 0x000fe20000100800 */
[----:B------:R-:W-:Y:S01]  /*c3b0*/  LEA.HI.X.SX32 R124, R124, R5, 0x1, P6 ;  /* 0x000000057c7c7211 */ /* 0x000fe200030f0eff */
[----:B------:R-:W-:-:S02]  /*c3c0*/  IMAD R55, R6, 0x2, R79 ;  /* 0x0000000206377824 */ /* 0x000fc400078e024f */
[----:B------:R-:W-:Y:S02]  /*c3d0*/  STL [R1+0x3c], R130 ;  /* 0x00003c8201007387 */ /* 0x000fe40000100800 */
[C---:B------:R-:W-:Y:S02]  /*c3e0*/  IMAD R75, R6.reuse, 0x2, R55 ;  /* 0x00000002064b7824 */ /* 0x040fe400078e0237 */
[----:B------:R0:W-:Y:S02]  /*c3f0*/  STL [R1+0x28], R128 ;  /* 0x0000288001007387 */ /* 0x0001e40000100800 */
[C---:B------:R-:W-:Y:S02]  /*c400*/  IMAD R44, R6.reuse, 0x2, R75 ;  /* 0x00000002062c7824 */ /* 0x040fe400078e024b */
[----:B------:R1:W-:Y:S02]  /*c410*/  STL [R1+0x44], R126 ;  /* 0x0000447e01007387 */ /* 0x0003e40000100800 */
[----:B------:R-:W-:-:S02]  /*c420*/  IMAD R71, R6, 0x2, R44 ;  /* 0x0000000206477824 */ /* 0x000fc400078e022c */
[----:B------:R3:W-:Y:S01]  /*c430*/  STL [R1+0x30], R124 ;  /* 0x0000307c01007387 */ /* 0x0007e20000100800 */
[----:B0-----:R-:W-:Y:S01]  /*c440*/  LEA R128, P6, R118, R11, 0x1 ;  /* 0x0000000b76807211 */ /* 0x001fe200078c08ff */
[----:B------:R-:W-:Y:S01]  /*c450*/  IMAD R51, R6, 0x2, R71 ;  /* 0x0000000206337824 */ /* 0x000fe200078e0247 */
[----:B-1----:R-:W-:-:S03]  /*c460*/  LEA.HI.X.SX32 R126, R122, R5, 0x1, P1 ;  /* 0x000000057a7e7211 */ /* 0x002fc600008f0eff */
[----:B------:R-:W-:Y:S01]  /*c470*/  STL [R1+0x4c], R128 ;  /* 0x00004c8001007387 */ /* 0x000fe20000100800 */
[----:B------:R-:W-:Y:S01]  /*c480*/  LEA.HI.X.SX32 R122, R120, R5, 0x1, P3 ;  /* 0x00000005787a7211 */ /* 0x000fe200018f0eff */
[----:B------:R-:W-:Y:S01]  /*c490*/  IMAD R67, R6, 0x2, R51 ;  /* 0x0000000206437824 */ /* 0x000fe200078e0233 */
[-C--:B---3--:R-:W-:Y:S01]  /*c4a0*/  LEA R124, P1, R116, R11.reuse, 0x1 ;  /* 0x0000000b747c7211 */ /* 0x088fe200078208ff */
[----:B------:R-:W-:Y:S01]  /*c4b0*/  STL [R1+0x38], R126 ;  /* 0x0000387e01007387 */ /* 0x000fe20000100800 */
[----:B------:R-:W-:Y:S02]  /*c4c0*/  LEA R120, P3, R114, R11, 0x1 ;  /* 0x0000000b72787211 */ /* 0x000fe400078608ff */
[----:B------:R-:W-:Y:S01]  /*c4d0*/  LEA.HI.X.SX32 R118, R118, R5, 0x1, P6 ;  /* 0x0000000576767211 */ /* 0x000fe200030f0eff */
[----:B------:R-:W-:Y:S04]  /*c4e0*/  STL [R1+0x54], R124 ;  /* 0x0000547c01007387 */ /* 0x000fe80000100800 */
[----:B------:R0:W-:Y:S04]  /*c4f0*/  STL [R1+0x40], R122 ;  /* 0x0000407a01007387 */ /* 0x0001e80000100800 */
[----:B------:R1:W-:Y:S04]  /*c500*/  STL [R1+0x5c], R120 ;  /* 0x00005c7801007387 */ /* 0x0003e80000100800 */
[----:B------:R3:W-:Y:S01]  /*c510*/  STL [R1+0x48], R118 ;  /* 0x0000487601007387 */ /* 0x0007e20000100800 */
[----:B0-----:R-:W-:-:S02]  /*c520*/  LEA R122, P6, R112, R11, 0x1 ;  /* 0x0000000b707a7211 */ /* 0x001fc400078c08ff */
[----:B-1----:R-:W-:-:S03]  /*c530*/  LEA.HI.X.SX32 R120, R116, R5, 0x1, P1 ;  /* 0x0000000574787211 */ /* 0x002fc600008f0eff */
[----:B------:R-:W-:Y:S01]  /*c540*/  STL [R1+0x64], R122 ;  /* 0x0000647a01007387 */ /* 0x000fe20000100800 */
[----:B------:R-:W-:Y:S02]  /*c550*/  LEA.HI.X.SX32 R116, R114, R5, 0x1, P3 ;  /* 0x0000000572747211 */ /* 0x000fe400018f0eff */
        /* <DEDUP_REMOVED lines=21> */
[-C--:B-1----:R-:W-:Y:S02]  /*c6b0*/  LEA.HI.X.SX32 R108, R104, R5.reuse, 0x1, P1 ;  /* 0x00000005686c7211 */ /* 0x082fe400008f0eff */
[----:B------:R-:W-:Y:S02]  /*c6c0*/  LEA.HI.X.SX32 R104, R102, R5, 0x1, P3 ;  /* 0x0000000566687211 */ /* 0x000fe400018f0eff */
[-C--:B---3--:R-:W-:Y:S01]  /*c6d0*/  LEA R106, P1, R99, R11.reuse, 0x1 ;  /* 0x0000000b636a7211 */ /* 0x088fe200078208ff */
[----:B------:R0:W-:Y:S01]  /*c6e0*/  STL [R1+0x80], R108 ;  /* 0x0000806c01007387 */ /* 0x0001e20000100800 */
[----:B------:R-:W-:Y:S02]  /*c6f0*/  LEA R102, P3, R41, R11, 0x1 ;  /* 0x0000000b29667211 */ /* 0x000fe400078608ff */
[-C--:B------:R-:W-:Y:S01]  /*c700*/  LEA.HI.X.SX32 R99, R99, R5.reuse, 0x1, P1 ;  /* 0x0000000563637211 */ /* 0x080fe200008f0eff */
[----:B------:R-:W-:Y:S04]  /*c710*/  STL [R1+0x94], R110 ;  /* 0x0000946e01007387 */ /* 0x000fe80000100800 */
[----:B------:R-:W-:Y:S01]  /*c720*/  STL [R1+0x9c], R106 ;  /* 0x00009c6a01007387 */ /* 0x000fe20000100800 */
[----:B0-----:R-:W-:-:S03]  /*c730*/  LEA.HI.X.SX32 R108, R100, R5, 0x1, P6 ;  /* 0x00000005646c7211 */ /* 0x001fc600030f0eff */
[----:B------:R-:W-:Y:S01]  /*c740*/  STL [R1+0x88], R104 ;  /* 0x0000886801007387 */ /* 0x000fe20000100800 */
[----:B------:R-:W-:Y:S02]  /*c750*/  LEA R100, P1, R95, R11, 0x1 ;  /* 0x0000000b5f647211 */ /* 0x000fe400078208ff */
[----:B------:R-:W-:Y:S01]  /*c760*/  ISETP.GT.U32.AND P6, PT, R9, R40, PT ;  /* 0x000000280900720c */ /* 0x000fe20003fc4070 */
[----:B------:R0:W-:Y:S04]  /*c770*/  STL [R1+0xa4], R102 ;  /* 0x0000a46601007387 */ /* 0x0001e80000100800 */
[----:B------:R-:W-:Y:S04]  /*c780*/  STL [R1+0x90], R108 ;  /* 0x0000906c01007387 */ /* 0x000fe80000100800 */
[----:B------:R1:W-:Y:S04]  /*c790*/  STL [R1+0x98], R99 ;  /* 0x0000986301007387 */ /* 0x0003e80000100800 */
[----:B------:R-:W-:Y:S01]  /*c7a0*/  STL [R1+0xac], R100 ;  /* 0x0000ac6401007387 */ /* 0x000fe20000100800 */
[----:B------:R-:W-:Y:S01]  /*c7b0*/  @!P6 IMAD.IADD R40, R40, 0x1, -R9 ;  /* 0x000000012828e824 */ /* 0x000fe200078e0a09 */
[----:B0-----:R-:W0:Y:S01]  /*c7c0*/  S2R R102, SR_TID.X ;  /* 0x0000000000667919 */ /* 0x001e220000002100 */
[----:B-1----:R-:W-:Y:S01]  /*c7d0*/  LEA.HI.X.SX32 R99, R41, R5, 0x1, P3 ;  /* 0x0000000529637211 */ /* 0x002fe200018f0eff */
[----:B------:R-:W-:Y:S01]  /*c7e0*/  IMAD R41, R6, 0x2, R67 ;  /* 0x0000000206297824 */ /* 0x000fe200078e0243 */
[----:B------:R-:W-:-:S02]  /*c7f0*/  LEA R114, P3, R63, R11, 0x1 ;  /* 0x0000000b3f727211 */ /* 0x000fc400078608ff */
[----:B------:R-:W-:Y:S01]  /*c800*/  ISETP.GT.U32.AND P6, PT, R9, R40, PT ;  /* 0x000000280900720c */ /* 0x000fe20003fc4070 */
[----:B------:R1:W-:Y:S01]  /*c810*/  STL [R1+0xa0], R99 ;  /* 0x0000a06301007387 */ /* 0x0003e20000100800 */
[-C--:B------:R-:W-:Y:S01]  /*c820*/  LEA.HI.X.SX32 R112, R63, R5.reuse, 0x1, P3 ;  /* 0x000000053f707211 */ /* 0x080fe200018f0eff */
[----:B------:R-:W-:Y:S02]  /*c830*/  IMAD R63, R6, 0x2, R41 ;  /* 0x00000002063f7824 */ /* 0x000fe400078e0229 */
[----:B------:R-:W-:Y:S01]  /*c840*/  STL [R1+0xb4], R114 ;  /* 0x0000b47201007387 */ /* 0x000fe20000100800 */
[----:B-1----:R-:W-:Y:S02]  /*c850*/  LEA.HI.X.SX32 R99, R95, R5, 0x1, P1 ;  /* 0x000000055f637211 */ /* 0x002fe400008f0eff */
[----:B------:R-:W-:-:S03]  /*c860*/  LEA R95, P1, R91, R11, 0x1 ;  /* 0x0000000b5b5f7211 */ /* 0x000fc600078208ff */
[----:B------:R-:W-:Y:S01]  /*c870*/  STL [R1+0xa8], R99 ;  /* 0x0000a86301007387 */ /* 0x000fe20000100800 */
[----:B------:R-:W-:-:S03]  /*c880*/  LEA.HI.X.SX32 R91, R91, R5, 0x1, P1 ;  /* 0x000000055b5b7211 */ /* 0x000fc600008f0eff */
[----:B------:R1:W-:Y:S02]  /*c890*/  STL [R1+0xbc], R95 ;  /* 0x0000bc5f01007387 */ /* 0x0003e40000100800 */
[----:B-1----:R-:W-:-:S05]  /*c8a0*/  LEA R95, P3, R8, R11, 0x1 ;  /* 0x0000000b085f7211 */ /* 0x002fca00078608ff */
[----:B------:R1:W-:Y:S04]  /*c8b0*/  STL [R1+0xc4], R95 ;  /* 0x0000c45f01007387 */ /* 0x0003e80000100800 */
[----:B------:R-:W-:Y:S04]  /*c8c0*/  STL [R1+0xb0], R112 ;  /* 0x0000b07001007387 */ /* 0x000fe80000100800 */
[----:B------:R3:W-:Y:S01]  /*c8d0*/  STL [R1+0xb8], R91 ;  /* 0x0000b85b01007387 */ /* 0x0007e20000100800 */
[----:B-1----:R-:W-:-:S05]  /*c8e0*/  LEA R95, P1, R87, R11, 0x1 ;  /* 0x0000000b575f7211 */ /* 0x002fca00078208ff */
[----:B------:R-:W-:Y:S01]  /*c8f0*/  STL [R1+0xcc], R95 ;  /* 0x0000cc5f01007387 */ /* 0x000fe20000100800 */
[----:B---3--:R-:W-:Y:S01]  /*c900*/  LEA.HI.X.SX32 R91, R8, R5, 0x1, P3 ;  /* 0x00000005085b7211 */ /* 0x008fe200018f0eff */
[----:B------:R-:W-:Y:S01]  /*c910*/  IMAD R8, R6, 0x2, R63 ;  /* 0x0000000206087824 */ /* 0x000fe200078e023f */
[----:B------:R-:W-:-:S03]  /*c920*/  LEA R118, P3, R59, R11, 0x1 ;  /* 0x0000000b3b767211 */ /* 0x000fc600078608ff */
        /* <DEDUP_REMOVED lines=61> */
[----:B------:R-:W-:Y:S02]  /*cd00*/  LEA.HI.X.SX32 R59, R59, R5, 0x1, P1 ;  /* 0x000000053b3b7211 */ /* 0x000fe400008f0eff */
[C---:B------:R-:W-:Y:S01]  /*cd10*/  LEA R100, P1, R55.reuse, R11, 0x1 ;  /* 0x0000000b37647211 */ /* 0x040fe200078208ff */
[----:B------:R1:W-:Y:S03]  /*cd20*/  STL [R1+0x13c], R63 ;  /* 0x00013c3f01007387 */ /* 0x0003e60000100800 */
[----:B------:R-:W-:Y:S02]  /*cd30*/  LEA.HI.X.SX32 R99, R55, R5, 0x1, P1 ;  /* 0x0000000537637211 */ /* 0x000fe400008f0eff */
[----:B------:R-:W-:-:S04]  /*cd40*/  LEA R55, P1, R51, R11, 0x1 ;  /* 0x0000000b33377211 */ /* 0x000fc800078208ff */
[----:B------:R-:W-:Y:S02]  /*cd50*/  LEA.HI.X.SX32 R51, R51, R5, 0x1, P1 ;  /* 0x0000000533337211 */ /* 0x000fe400008f0eff */
[-C--:B-1----:R-:W-:Y:S02]  /*cd60*/  LEA R63, P3, R45, R11.reuse, 0x1 ;  /* 0x0000000b2d3f7211 */ /* 0x082fe400078608ff */
[----:B------:R-:W-:-:S03]  /*cd70*/  LEA R106, P1, R8, R11, 0x1 ;  /* 0x0000000b086a7211 */ /* 0x000fc600078208ff */
[----:B------:R-:W-:Y:S01]  /*cd80*/  STL [R1+0x144], R63 ;  /* 0x0001443f01007387 */ /* 0x000fe20000100800 */
[----:B------:R-:W-:-:S03]  /*cd90*/  LEA.HI.X.SX32 R104, R8, R5, 0x1, P1 ;  /* 0x0000000508687211 */ /* 0x000fc600008f0eff */
[----:B------:R-:W-:Y:S04]  /*cda0*/  STL [R1+0x130], R128 ;  /* 0x0001308001007387 */ /* 0x000fe80000100800 */
[----:B------:R1:W-:Y:S02]  /*cdb0*/  STL [R1+0x138], R59 ;  /* 0x0001383b01007387 */ /* 0x0003e40000100800 */
[----:B-1----:R-:W-:Y:S01]  /*cdc0*/  LEA.HI.X.SX32 R59, R45, R5, 0x1, P3 ;  /* 0x000000052d3b7211 */ /* 0x002fe200018f0eff */
[----:B------:R-:W-:Y:S01]  /*cdd0*/  IMAD R45, R6, 0x2, R8 ;  /* 0x00000002062d7824 */ /* 0x000fe200078e0208 */
[----:B------:R-:W-:-:S03]  /*cde0*/  LEA R134, P3, R44, R11, 0x1 ;  /* 0x0000000b2c867211 */ /* 0x000fc600078608ff */
[----:B------:R1:W-:Y:S01]  /*cdf0*/  STL [R1+0x140], R59 ;  /* 0x0001403b01007387 */ /* 0x0003e20000100800 */
[----:B------:R-:W-:Y:S01]  /*ce00*/  LEA.HI.X.SX32 R132, R44, R5, 0x1, P3 ;  /* 0x000000052c847211 */ /* 0x000fe200018f0eff */
[----:B------:R-:W-:Y:S02]  /*ce10*/  IMAD R44, R6, 0x2, R45 ;  /* 0x00000002062c7824 */ /* 0x000fe400078e022d */
[----:B------:R-:W-:Y:S03]  /*ce20*/  STL [R1+0x14c], R100 ;  /* 0x00014c6401007387 */ /* 0x000fe60000100800 */
[C---:B------:R-:W-:Y:S01]  /*ce30*/  LEA R8, P1, R44.reuse, R11, 0x1 ;  /* 0x0000000b2c087211 */ /* 0x040fe200078208ff */
[----:B------:R-:W-:Y:S03]  /*ce40*/  STL [R1+0x154], R134 ;  /* 0x0001548601007387 */ /* 0x000fe60000100800 */
[----:B-1----:R-:W-:Y:S01]  /*ce50*/  LEA.HI.X.SX32 R59, R44, R5, 0x1, P1 ;  /* 0x000000052c3b7211 */ /* 0x002fe200008f0eff */
[----:B------:R1:W-:Y:S04]  /*ce60*/  STL [R1+0x15c], R55 ;  /* 0x00015c3701007387 */ /* 0x0003e80000100800 */
[----:B------:R-:W-:Y:S01]  /*ce70*/  STL [R1+0x148], R99 ;  /* 0x0001486301007387 */ /* 0x000fe20000100800 */
[----:B-1----:R-:W-:-:S05]  /*ce80*/  LEA R55, P3, R41, R11, 0x1 ;  /* 0x0000000b29377211 */ /* 0x002fca00078608ff */
[----:B------:R-:W-:Y:S04]  /*ce90*/  STL [R1+0x164], R55 ;  /* 0x0001643701007387 */ /* 0x000fe80000100800 */
[----:B------:R-:W-:Y:S04]  /*cea0*/  STL [R1+0x150], R132 ;  /* 0x0001508401007387 */ /* 0x000fe80000100800 */
[----:B------:R1:W-:Y:S02]  /*ceb0*/  STL [R1+0x158], R51 ;  /* 0x0001583301007387 */ /* 0x0003e40000100800 */
[----:B-1----:R-:W-:Y:S01]  /*cec0*/  LEA.HI.X.SX32 R51, R41, R5, 0x1, P3 ;  /* 0x0000000529337211 */ /* 0x002fe200018f0eff */
[----:B------:R-:W-:Y:S01]  /*ced0*/  IMAD R41, R6, 0x2, R44 ;  /* 0x0000000206297824 */ /* 0x000fe200078e022c */
[----:B------:R-:W-:-:S03]  /*cee0*/  LEA R136, P3, R45, R11, 0x1 ;  /* 0x0000000b2d887211 */ /* 0x000fc600078608ff */
[----:B------:R0:W-:Y:S01]  /*cef0*/  STL [R1+0x160], R51 ;  /* 0x0001603301007387 */ /* 0x0001e20000100800 */
[----:B------:R-:W-:Y:S02]  /*cf00*/  LEA.HI.X.SX32 R55, R45, R5, 0x1, P3 ;  /* 0x000000052d377211 */ /* 0x000fe400018f0eff */
[----:B------:R-:W-:Y:S01]  /*cf10*/  LEA R45, P3, R41, R11, 0x1 ;  /* 0x0000000b292d7211 */ /* 0x000fe200078608ff */
[----:B------:R-:W-:Y:S04]  /*cf20*/  STL [R1+0x16c], R106 ;  /* 0x00016c6a01007387 */ /* 0x000fe80000100800 */
[----:B------:R-:W-:Y:S01]  /*cf30*/  STL [R1+0x174], R136 ;  /* 0x0001748801007387 */ /* 0x000fe20000100800 */
[----:B0-----:R-:W-:-:S03]  /*cf40*/  SHF.R.U32.HI R51, RZ, 0x6, R102 ;  /* 0x00000006ff337819 */ /* 0x001fc60000011666 */
[----:B------:R0:W-:Y:S04]  /*cf50*/  STL [R1+0x17c], R8 ;  /* 0x00017c0801007387 */ /* 0x0001e80000100800 */
[----:B------:R-:W-:Y:S04]  /*cf60*/  STL [R1+0x168], R104 ;  /* 0x0001686801007387 */ /* 0x000fe80000100800 */
[----:B------:R-:W-:Y:S01]  /*cf70*/  STL [R1+0x178], R59 ;  /* 0x0001783b01007387 */ /* 0x000fe20000100800 */
[----:B0-----:R-:W-:Y:S01]  /*cf80*/  IMAD R8, R6, 0x2, R41 ;  /* 0x0000000206087824 */ /* 0x001fe200078e0229 */
[----:B------:R-:W-:-:S02]  /*cf90*/  LEA.HI.X.SX32 R41, R41, R5, 0x1, P3 ;  /* 0x0000000529297211 */ /* 0x000fc400018f0eff */
[----:B------:R-:W-:Y:S01]  /*cfa0*/  STL [R1+0x170], R55 ;  /* 0x0001703701007387 */ /* 0x000fe20000100800 */
[----:B------:R-:W-:Y:S01]  /*cfb0*/  IMAD R44, R6, 0x2, R8 ;  /* 0x00000002062c7824 */ /* 0x000fe200078e0208 */
[-C--:B------:R-:W-:Y:S02]  /*cfc0*/  LEA R75, P1, R8, R11.reuse, 0x1 ;  /* 0x0000000b084b7211 */ /* 0x080fe400078208ff */
[----:B------:R2:W-:Y:S02]  /*cfd0*/  STL [R1+0x184], R45 ;  /* 0x0001842d01007387 */ /* 0x0005e40000100800 */
[----:B------:R-:W-:Y:S02]  /*cfe0*/  LEA R11, P3, R44, R11, 0x1 ;  /* 0x0000000b2c0b7211 */ /* 0x000fe400078608ff */
[----:B------:R-:W-:Y:S01]  /*cff0*/  STL [R1+0x18c], R75 ;  /* 0x00018c4b01007387 */ /* 0x000fe20000100800 */
[-C--:B------:R-:W-:Y:S02]  /*d000*/  LEA.HI.X.SX32 R87, R8, R5.reuse, 0x1, P1 ;  /* 0x0000000508577211 */ /* 0x080fe400008f0eff */
[----:B------:R-:W-:Y:S01]  /*d010*/  LEA.HI.X.SX32 R5, R44, R5, 0x1, P3 ;  /* 0x000000052c057211 */ /* 0x000fe200018f0eff */
[----:B------:R-:W-:Y:S01]  /*d020*/  STL [R1+0x180], R41 ;  /* 0x0001802901007387 */ /* 0x000fe20000100800 */
[----:B------:R-:W-:Y:S01]  /*d030*/  ISETP.NE.U32.AND P1, PT, R2, RZ, PT ;  /* 0x000000ff0200720c */ /* 0x000fe20003f25070 */
[----:B--2---:R-:W-:-:S02]  /*d040*/  VIADD R45, R3, 0x7f ;  /* 0x0000007f032d7836 */ /* 0x004fc40000000000 */
[----:B------:R0:W-:Y:S04]  /*d050*/  STL [R1+0x194], R11 ;  /* 0x0001940b01007387 */ /* 0x0001e80000100800 */
[----:B------:R-:W-:Y:S04]  /*d060*/  STL [R1+0x188], R87 ;  /* 0x0001885701007387 */ /* 0x000fe80000100800 */
[----:B------:R1:W-:Y:S01]  /*d070*/  STL [R1+0x190], R5 ;  /* 0x0001900501007387 */ /* 0x0003e20000100800 */
[----:B0-----:R-:W-:Y:S01]  /*d080*/  SGXT.U32 R11, R51, 0x1 ;  /* 0x00000001330b781a */ /* 0x001fe20000000000 */
[----:B-1----:R-:W-:Y:S01]  /*d090*/  IMAD R5, R2, R7, RZ ;  /* 0x0000000702057224 */ /* 0x002fe200078e02ff */
[----:B------:R-:W-:Y:S06]  /*d0a0*/  BRA.U UP0, `(.L_x_5) ;  /* 0x0000000100187547 */ /* 0x000fec000b800000 */
[----:B------:R-:W-:Y:S01]  /*d0b0*/  ELECT P3, URZ, PT ;  /* 0x0000000000ff782f */ /* 0x000fe20003860000 */
[----:B------:R-:W-:Y:S01]  /*d0c0*/  IMAD.MOV.U32 R8, RZ, RZ, 0x1 ;  /* 0x00000001ff087424 */ /* 0x000fe200078e00ff */
[----:B------:R-:W-:Y:S01]  /*d0d0*/  UMOV UR5, 0x40 ;  /* 0x0000004000057882 */ /* 0x000fe20000000000 */
[----:B------:R-:W-:Y:S01]  /*d0e0*/  UVIRTCOUNT.DEALLOC.SMPOOL 0x80 ;  /* 0x000000800000784c */ /* 0x000fe20000000000 */
[----:B------:R-:W-:-:S09]  /*d0f0*/  ULEA UR5, UR4, UR5, 0x18 ;  /* 0x0000000504057291 */ /* 0x000fd2000f8ec0ff */
[----:B------:R0:W-:Y:S03]  /*d100*/  @P3 STS.U8 [UR5], R8 ;  /* 0x00000008ff003988 */ /* 0x0001e60008000005 */
.L_x_5:
[----:B------:R-:W2:Y:S01]  /*d110*/  LDL.LU R44, [R1+0x250] ;  /* 0x00025000012c7983 */ /* 0x000ea20000300800 */
[----:B------:R-:W-:Y:S01]  /*d120*/  UIADD3 UR11, UPT, UPT, UR7, UR11, URZ ;  /* 0x0000000b070b7290 */ /* 0x000fe2000fffe0ff */
[----:B------:R-:W-:Y:S01]  /*d130*/  @!P0 IMAD.MOV R31, RZ, RZ, -R31 ;  /* 0x000000ffff1f8224 */ /* 0x000fe200078e0a1f */
[----:B------:R-:W-:Y:S01]  /*d140*/  VOTEU.ALL UP1, P1 ;  /* 0x0000000000ff7886 */ /* 0x000fe20000820000 */
[----:B------:R-:W-:Y:S01]  /*d150*/  UIADD3 UR8, UPT, UPT, UR10, 0x28000, URZ ;  /* 0x000280000a087890 */ /* 0x000fe2000fffe0ff */
[----:B------:R-:W-:Y:S01]  /*d160*/  ISETP.GT.AND P0, PT, R45, 0x7f, PT ;  /* 0x0000007f2d00780c */ /* 0x000fe20003f04270 */
[----:B------:R-:W-:Y:S01]  /*d170*/  VOTEU.ALL UP2, P1 ;  /* 0x0000000000ff7886 */ /* 0x000fe20000840000 */
[----:B------:R-:W-:Y:S01]  /*d180*/  ISETP.GE.AND P3, PT, R0, RZ, PT ;  /* 0x000000ff0000720c */ /* 0x000fe20003f66270 */
[----:B------:R-:W-:Y:S02]  /*d190*/  @!P2 IMAD.MOV R32, RZ, RZ, -R32 ;  /* 0x000000ffff20a224 */ /* 0x000fe400078e0a20 */
[----:B------:R-:W-:Y:S01]  /*d1a0*/  @!P6 IMAD.IADD R40, R40, 0x1, -R9 ;  /* 0x000000012828e824 */ /* 0x000fe200078e0a09 */
[----:B------:R-:W-:Y:S01]  /*d1b0*/  STTM.16dp32bit_t0_t15.x128 tmem[UR11], RZ ;  /* 0x000000ff000079ed */ /* 0x000fe20008b8000b */
[----:B------:R-:W-:Y:S01]  /*d1c0*/  STTM.16dp32bit_t16_t31.x128 tmem[UR11+0x80], RZ ;  /* 0x000080ff000079ed */ /* 0x000fe20008ba000b */
[----:B------:R-:W1:Y:S01]  /*d1d0*/  FENCE.VIEW.ASYNC.T ;  /* 0x00000000000073c6 */ /* 0x000e620000000200 */
[----:B------:R-:W-:-:S04]  /*d1e0*/  @!UP1 UIADD3 UR4, UPT, UPT, -UR6, 0x100000, URZ ;  /* 0x0010000006049890 */ /* 0x000fc8000fffe1ff */
[----:B------:R-:W-:Y:S02]  /*d1f0*/  @!UP1 USHF.L.U32 UR5, UR4, 0xb, URZ ;  /* 0x0000000b04059899 */ /* 0x000fe400080006ff */
[----:B------:R-:W-:Y:S01]  /*d200*/  @!UP1 USHF.L.U32 UR4, UR4, 0x1, URZ ;  /* 0x0000000104049899 */ /* 0x000fe200080006ff */
[----:B-1----:R-:W-:Y:S01]  /*d210*/  BAR.SYNC.DEFER_BLOCKING 0x0 ;  /* 0x0000000000007b1d */ /* 0x002fe20000010000 */
[----:B------:R-:W-:Y:S01]  /*d220*/  ISETP.LT.AND P2, PT, R11, R3, P0 ;  /* 0x000000030b00720c */ /* 0x000fe20000741270 */
[----:B------:R-:W-:Y:S02]  /*d230*/  @!P3 IMAD.MOV R40, RZ, RZ, -R40 ;  /* 0x000000ffff28b224 */ /* 0x000fe400078e0a28 */
[----:B------:R-:W-:Y:S02]  /*d240*/  @!P4 IMAD.MOV R33, RZ, RZ, -R33 ;  /* 0x000000ffff21c224 */ /* 0x000fe400078e0a21 */
[----:B------:R-:W-:Y:S01]  /*d250*/  @!P5 IMAD.MOV R34, RZ, RZ, -R34 ;  /* 0x000000ffff22d224 */ /* 0x000fe200078e0a22 */
[----:B------:R-:W-:Y:S01]  /*d260*/  PRMT R2, RZ, 0x7610, R2 ;  /* 0x00007610ff027816 */ /* 0x000fe20000000002 */
[----:B------:R-:W1:Y:S01]  /*d270*/  LDCU UR9, c[0x0][0x3b0] ;  /* 0x00007600ff0977ac */ /* 0x000e620008000800 */
[----:B------:R-:W-:-:S02]  /*d280*/  PRMT R91, RZ, 0x7610, R91 ;  /* 0x00007610ff5b7816 */ /* 0x000fc4000000005b */
[----:B------:R-:W-:Y:S01]  /*d290*/  PRMT R95, RZ, 0x7610, R95 ;  /* 0x00007610ff5f7816 */ /* 0x000fe2000000005f */
[----:B------:R-:W3:Y:S01]  /*d2a0*/  LDCU UR19, c[0x0][0x3b0] ;  /* 0x00007600ff1377ac */ /* 0x000ee20008000800 */
[----:B------:R-:W-:Y:S02]  /*d2b0*/  PRMT R67, RZ, 0x7610, R67 ;  /* 0x00007610ff437816 */ /* 0x000fe40000000043 */
[----:B------:R-:W-:Y:S01]  /*d2c0*/  PRMT R71, RZ, 0x7610, R71 ;  /* 0x00007610ff477816 */ /* 0x000fe20000000047 */
[----:B------:R-:W4:Y:S01]  /*d2d0*/  LDCU UR23, c[0x0][0x3b0] ;  /* 0x00007600ff1777ac */ /* 0x000f220008000800 */
[----:B------:R-:W0:Y:S02]  /*d2e0*/  FENCE.VIEW.ASYNC.S ;  /* 0x00000000000073c6 */ /* 0x000e240000000000 */
[----:B0-----:R0:W1:Y:S02]  /*d2f0*/  @!UP2 SYNCS.EXCH.64 URZ, [UR8], UR4 ;  /* 0x0000000408ffa5b2 */ /* 0x0010640008000100 */
[----:B------:R3:W-:Y:S01]  /*d300*/  STL [R1+0xde8], R18 ;  /* 0x000de81201007387 */ /* 0x0007e20000100800 */
[----:B------:R-:W-:Y:S01]  /*d310*/  @P2 IMAD.MOV.U32 R45, RZ, RZ, R140 ;  /* 0x000000ffff2d2224 */ /* 0x000fe200078e008c */
[----:B------:R-:W-:Y:S01]  /*d320*/  PRMT R63, RZ, 0x7610, R63 ;  /* 0x00007610ff3f7816 */ /* 0x000fe2000000003f */
[----:B------:R-:W1:Y:S01]  /*d330*/  LDCU UR29, c[0x0][0x3b0] ;  /* 0x00007600ff1d77ac */ /* 0x000e620008000800 */
[----:B------:R-:W-:-:S02]  /*d340*/  PRMT R102, RZ, 0x7610, R102 ;  /* 0x00007610ff667816 */ /* 0x000fc40000000066 */
[----:B------:R-:W-:Y:S01]  /*d350*/  PRMT R79, RZ, 0x7610, R79 ;  /* 0x00007610ff4f7816 */ /* 0x000fe2000000004f */
[----:B------:R-:W1:Y:S01]  /*d360*/  LDCU UR33, c[0x0][0x3b0] ;  /* 0x00007600ff2177ac */ /* 0x000e620008000800 */
[----:B---3--:R-:W-:Y:S01]  /*d370*/  PRMT R18, RZ, 0x7610, R18 ;  /* 0x00007610ff127816 */ /* 0x008fe20000000012 */
[----:B0-----:R-:W0:Y:S01]  /*d380*/  LDCU UR4, c[0x0][0x39c] ;  /* 0x00007380ff0477ac */ /* 0x001e220008000800 */
[----:B------:R-:W-:Y:S02]  /*d390*/  LEA R8, P6, R5, UR14, 0x1 ;  /* 0x0000000e05087c11 */ /* 0x000fe4000f8c08ff */
[----:B------:R-:W-:Y:S01]  /*d3a0*/  PRMT R83, RZ, 0x7610, R83 ;  /* 0x00007610ff537816 */ /* 0x000fe20000000053 */
[----:B------:R-:W3:Y:S01]  /*d3b0*/  LDCU UR5, c[0x0][0x3b0] ;  /* 0x00007600ff0577ac */ /* 0x000ee20008000800 */
[----:B------:R-:W-:Y:S02]  /*d3c0*/  PRMT R41, RZ, 0x7610, R41 ;  /* 0x00007610ff297816 */ /* 0x000fe40000000029 */
[----:B------:R-:W-:Y:S01]  /*d3d0*/  PRMT R51, RZ, 0x7610, R51 ;  /* 0x00007610ff337816 */ /* 0x000fe20000000033 */
[----:B------:R-:W0:Y:S01]  /*d3e0*/  LDCU UR37, c[0x0][0x3b0] ;  /* 0x00007600ff2577ac */ /* 0x000e220008000800 */
[----:B------:R-:W-:Y:S01]  /*d3f0*/  PRMT R59, RZ, 0x7610, R59 ;  /* 0x00007610ff3b7816 */ /* 0x000fe2000000003b */
[----:B------:R-:W0:Y:S01]  /*d400*/  LDCU UR41, c[0x0][0x3b0] ;  /* 0x00007600ff2977ac */ /* 0x000e220008000800 */
        /* <DEDUP_REMOVED lines=47> */
[----:B-1----:R-:W-:Y:S01]  /*d700*/  BAR.SYNC.DEFER_BLOCKING 0x0 ;  /* 0x0000000000007b1d */ /* 0x002fe20000010000 */
[----:B--2---:R-:W-:Y:S01]  /*d710*/  ISETP.GE.AND P3, PT, R44, RZ, PT ;  /* 0x000000ff2c00720c */ /* 0x004fe20003f66270 */
[----:B------:R-:W-:-:S04]  /*d720*/  @P2 IMAD.MOV.U32 R44, RZ, RZ, R141 ;  /* 0x000000ffff2c2224 */ /* 0x000fc800078e008d */
[----:B------:R1:W-:Y:S01]  /*d730*/  STL [R1+0xde4], R17 ;  /* 0x000de41101007387 */ /* 0x0003e20000100800 */
[----:B------:R-:W-:Y:S01]  /*d740*/  PRMT R11, RZ, 0x7610, R11 ;  /* 0x00007610ff0b7816 */ /* 0x000fe2000000000b */
[----:B------:R-:W2:Y:S02]  /*d750*/  LDCU UR14, c[0x0][0x3b0] ;  /* 0x00007600ff0e77ac */ /* 0x000ea40008000800 */
[----:B------:R0:W2:Y:S04]  /*d760*/  @P2 LDG.E.U16 R18, desc[UR24][R44.64] ;  /* 0x000000182c122981 */ /* 0x0000a8000c1e1500 */
[----:B------:R-:W-:Y:S04]  /*d770*/  STL [R1+0xde0], R16 ;  /* 0x000de01001007387 */ /* 0x000fe80000100800 */
[----:B------:R-:W-:Y:S04]  /*d780*/  STL [R1+0xddc], R15 ;  /* 0x000ddc0f01007387 */ /* 0x000fe80000100800 */
[----:B------:R-:W-:Y:S04]  /*d790*/  STL [R1+0xdd8], R14 ;  /* 0x000dd80e01007387 */ /* 0x000fe80000100800 */
[----:B------:R-:W-:Y:S04]  /*d7a0*/  STL [R1+0xdd4], R13 ;  /* 0x000dd40d01007387 */ /* 0x000fe80000100800 */
[----:B------:R-:W-:Y:S04]  /*d7b0*/  STL [R1+0xdd0], R12 ;  /* 0x000dd00c01007387 */ /* 0x000fe80000100800 */
[----:B------:R-:W-:Y:S04]  /*d7c0*/  STL [R1+0xdcc], R28 ;  /* 0x000dcc1c01007387 */ /* 0x000fe80000100800 */
[----:B------:R-:W-:Y:S01]  /*d7d0*/  STL [R1+0xdc8], R29 ;  /* 0x000dc81d01007387 */ /* 0x000fe20000100800 */
[----:B-1----:R-:W-:-:S03]  /*d7e0*/  LOP3.LUT R17, R4, 0x8, RZ, 0xfc, !PT ;  /* 0x0000000804117812 */ /* 0x002fc600078efcff */
[----:B------:R-:W-:Y:S04]  /*d7f0*/  STL [R1+0xdc4], R30 ;  /* 0x000dc41e01007387 */ /* 0x000fe80000100800 */
[----:B------:R-:W-:Y:S04]  /*d800*/  STL [R1+0xdc0], R31 ;  /* 0x000dc01f01007387 */ /* 0x000fe80000100800 */
[----:B------:R-:W-:Y:S04]  /*d810*/  STL [R1+0xc48], R0 ;  /* 0x000c480001007387 */ /* 0x000fe80000100800 */
[----:B------:R-:W-:Y:S01]  /*d820*/  STL [R1+0xc44], R115 ;  /* 0x000c447301007387 */ /* 0x000fe20000100800 */
[----:B------:R-:W-:Y:S01]  /*d830*/  LEA.HI.X.SX32 R5, R5, UR15, 0x1, P6 ;  /* 0x0000000f05057c11 */ /* 0x000fe2000b0f0eff */
[----:B------:R-:W-:-:S02]  /*d840*/  @!P3 IMAD.MOV R35, RZ, RZ, -R35 ;  /* 0x000000ffff23b224 */ /* 0x000fc400078e0a23 */
[----:B------:R-:W-:Y:S01]  /*d850*/  STL [R1+0xc40], R113 ;  /* 0x000c407101007387 */ /* 0x000fe20000100800 */
[----:B------:R-:W-:Y:S01]  /*d860*/  ISETP.LT.AND P6, PT, R17, R3, P0 ;  /* 0x000000031100720c */ /* 0x000fe200007c1270 */
[----:B------:R-:W1:Y:S02]  /*d870*/  LDCU UR15, c[0x0][0x3b0] ;  /* 0x00007600ff0f77ac */ /* 0x000e640008000800 */
[----:B------:R-:W-:Y:S01]  /*d880*/  STL [R1+0xc3c], R10 ;  /* 0x000c3c0a01007387 */ /* 0x000fe20000100800 */
[----:B0-----:R-:W-:-:S03]  /*d890*/  PRMT R44, RZ, 0x7610, R44 ;  /* 0x00007610ff2c7816 */ /* 0x001fc6000000002c */
[----:B------:R-:W-:Y:S04]  /*d8a0*/  STL [R1+0xb1c], R7 ;  /* 0x000b1c0701007387 */ /* 0x000fe80000100800 */
[----:B------:R-:W-:Y:S04]  /*d8b0*/  STL [R1+0xb18], R6 ;  /* 0x000b180601007387 */ /* 0x000fe80000100800 */
[----:B------:R-:W-:Y:S04]  /*d8c0*/  STL [R1+0xc4c], R9 ;  /* 0x000c4c0901007387 */ /* 0x000fe80000100800 */
[----:B------:R-:W3:Y:S01]  /*d8d0*/  LDL.LU R17, [R1+0x24c] ;  /* 0x00024c0001117983 */ /* 0x000ee20000300800 */
[----:B------:R-:W-:-:S03]  /*d8e0*/  LOP3.LUT R45, R4, 0x10, RZ, 0xfc, !PT ;  /* 0x00000010042d7812 */ /* 0x000fc600078efcff */
[----:B------:R-:W-:Y:S04]  /*d8f0*/  STL [R1+0xb24], R141 ;  /* 0x000b248d01007387 */ /* 0x000fe80000100800 */
[----:B------:R-:W-:Y:S04]  /*d900*/  STL [R1+0xb20], R140 ;  /* 0x000b208c01007387 */ /* 0x000fe80000100800 */
[----:B--2---:R0:W-:Y:S04]  /*d910*/  STL [R1+0x59c], R18 ;  /* 0x00059c1201007387 */ /* 0x0041e80000100800 */
[----:B------:R2:W-:Y:S01]  /*d920*/  STL.S16 [R1+0x598], R44 ;  /* 0x0005982c01007387 */ /* 0x0005e20000100600 */
[----:B0-----:R-:W-:-:S03]  /*d930*/  LOP3.LUT R18, R4, 0x18, RZ, 0xfc, !PT ;  /* 0x0000001804127812 */ /* 0x001fc600078efcff */
[----:B------:R-:W3:Y:S01]  /*d940*/  LDL R4, [R1+0x598] ;  /* 0x0005980001047983 */ /* 0x000ee20000100800 */
[----:B------:R-:W-:Y:S01]  /*d950*/  ISETP.LT.AND P2, PT, R45, R3, P0 ;  /* 0x000000032d00720c */ /* 0x000fe20000741270 */
[----:B--2---:R-:W-:Y:S02]  /*d960*/  @P6 IMAD.MOV.U32 R44, RZ, RZ, R149 ;  /* 0x000000ffff2c6224 */ /* 0x004fe400078e0095 */
[----:B------:R-:W-:-:S05]  /*d970*/  @P6 IMAD.MOV.U32 R45, RZ, RZ, R148 ;  /* 0x000000ffff2d6224 */ /* 0x000fca00078e0094 */
[----:B---3--:R0:W2:Y:S04]  /*d980*/  @P6 LDG.E.U16 R4, desc[UR24][R44.64] ;  /* 0x000000182c046981 */ /* 0x0080a8000c1e1500 */
[----:B------:R-:W-:Y:S04]  /*d990*/  STL [R1+0xb2c], R149 ;  /* 0x000b2c9501007387 */ /* 0x000fe80000100800 */
[----:B------:R-:W-:Y:S01]  /*d9a0*/  STL [R1+0xb28], R148 ;  /* 0x000b289401007387 */ /* 0x000fe20000100800 */
[----:B0-----:R-:W-:Y:S02]  /*d9b0*/  PRMT R44, RZ, 0x7610, R44 ;  /* 0x00007610ff2c7816 */ /* 0x001fe4000000002c */
[----:B------:R-:W-:Y:S01]  /*d9c0*/  ISETP.LT.AND P4, PT, R18, R3, P0 ;  /* 0x000000031200720c */ /* 0x000fe20000781270 */
[----:B--2---:R0:W-:Y:S02]  /*d9d0*/  @P6 STL [R1+0x598], R4 ;  /* 0x0005980401006387 */ /* 0x0041e40000100800 */
[----:B0-----:R-:W0:Y:S02]  /*d9e0*/  S2R R4, SR_TID.X ;  /* 0x0000000000047919 */ /* 0x001e240000002100 */
[----:B------:R2:W-:Y:S01]  /*d9f0*/  STL.S16 [R1+0x594], R44 ;  /* 0x0005942c01007387 */ /* 0x0005e20000100600 */
[----:B0-----:R-:W-:-:S04]  /*da00*/  SHF.R.U32.HI R4, RZ, 0x6, R4 ;  /* 0x00000006ff047819 */ /* 0x001fc80000011604 */
[----:B------:R-:W-:-:S04]  /*da10*/  SGXT.U32 R4, R4, 0x1 ;  /* 0x000000010404781a */ /* 0x000fc80000000000 */
[C---:B------:R-:W-:Y:S02]  /*da20*/  LOP3.LUT R18, R4.reuse, 0x20, RZ, 0xfc, !PT ;  /* 0x0000002004127812 */ /* 0x040fe400078efcff */
[----:B--2---:R-:W-:Y:S02]  /*da30*/  LOP3.LUT R44, R4, 0x28, RZ, 0xfc, !PT ;  /* 0x00000028042c7812 */ /* 0x004fe400078efcff */
[----:B------:R-:W2:Y:S01]  /*da40*/  LDL R4, [R1+0x594] ;  /* 0x0005940001047983 */ /* 0x000ea20000100800 */
[----:B------:R-:W-:Y:S02]  /*da50*/  PRMT R45, RZ, 0x7610, R45 ;  /* 0x00007610ff2d7816 */ /* 0x000fe4000000002d */
[-C--:B------:R-:W-:Y:S02]  /*da60*/  ISETP.LT.AND P5, PT, R18, R3.reuse, P0 ;  /* 0x000000031200720c */ /* 0x080fe400007a1270 */
[----:B------:R-:W3:Y:S01]  /*da70*/  LDL.LU R18, [R1+0xde8] ;  /* 0x000de80001127983 */ /* 0x000ee20000300800 */
[----:B------:R-:W-:Y:S01]  /*da80*/  ISETP.LT.AND P6, PT, R44, R3, P0 ;  /* 0x000000032c00720c */ /* 0x000fe200007c1270 */
[----:B------:R-:W-:-:S02]  /*da90*/  @P2 IMAD.MOV.U32 R44, RZ, RZ, R157 ;  /* 0x000000ffff2c2224 */ /* 0x000fc400078e009d */
[----:B------:R0:W-:Y:S02]  /*daa0*/  STL.S16 [R1+0x590], R45 ;  /* 0x0005902d01007387 */ /* 0x0001e40000100600 */
[----:B0-----:R-:W-:-:S05]  /*dab0*/  @P2 IMAD.MOV.U32 R45, RZ, RZ, R156 ;  /* 0x000000ffff2d2224 */ /* 0x001fca00078e009c */
[----:B--2---:R-:W2:Y:S04]  /*dac0*/  @P2 LDG.E.U16 R4, desc[UR24][R44.64] ;  /* 0x000000182c042981 */ /* 0x004ea8000c1e1500 */
[----:B------:R-:W-:Y:S04]  /*dad0*/  STL [R1+0xb34], R157 ;  /* 0x000b349d01007387 */ /* 0x000fe80000100800 */
[----:B------:R-:W-:Y:S04]  /*dae0*/  STL [R1+0xb30], R156 ;  /* 0x000b309c01007387 */ /* 0x000fe80000100800 */
[----:B--2---:R0:W-:Y:S02]  /*daf0*/  @P2 STL [R1+0x594], R4 ;  /* 0x0005940401002387 */ /* 0x0041e40000100800 */
[----:B0-----:R-:W0:Y:S01]  /*db00*/  S2R R4, SR_TID.X ;  /* 0x0000000000047919 */ /* 0x001e220000002100 */
[----:B------:R-:W-:-:S02]  /*db10*/  ISETP.GE.AND P2, PT, R17, RZ, PT ;  /* 0x000000ff1100720c */ /* 0x000fc40003f46270 */
[----:B0-----:R-:W-:-:S04]  /*db20*/  SHF.R.U32.HI R4, RZ, 0x6, R4 ;  /* 0x00000006ff047819 */ /* 0x001fc80000011604 */
[----:B------:R-:W-:-:S04]  /*db30*/  SGXT.U32 R4, R4, 0x1 ;  /* 0x000000010404781a */ /* 0x000fc80000000000 */
[----:B------:R-:W-:Y:S02]  /*db40*/  LOP3.LUT R17, R4, 0x30, RZ, 0xfc, !PT ;  /* 0x0000003004117812 */ /* 0x000fe400078efcff */
[----:B------:R-:W2:Y:S01]  /*db50*/  LDL R4, [R1+0x590] ;  /* 0x0005900001047983 */ /* 0x000ea20000100800 */
[----:B------:R-:W-:Y:S02]  /*db60*/  @P4 IMAD.MOV.U32 R44, RZ, RZ, R165 ;  /* 0x000000ffff2c4224 */ /* 0x000fe400078e00a5 */
[----:B------:R-:W-:-:S05]  /*db70*/  @P4 IMAD.MOV.U32 R45, RZ, RZ, R164 ;  /* 0x000000ffff2d4224 */ /* 0x000fca00078e00a4 */
[----:B--2---:R-:W2:Y:S01]  /*db80*/  @P4 LDG.E.U16 R4, desc[UR24][R44.64] ;  /* 0x000000182c044981 */ /* 0x004ea2000c1e1500 */
[----:B------:R-:W-:-:S03]  /*db90*/  PRMT R3, RZ, 0x7610, R3 ;  /* 0x00007610ff037816 */ /* 0x000fc60000000003 */
[----:B------:R-:W-:Y:S04]  /*dba0*/  STL [R1+0xb3c], R165 ;  /* 0x000b3ca501007387 */ /* 0x000fe80000100800 */
[----:B------:R-:W-:Y:S04]  /*dbb0*/  STL [R1+0xb38], R164 ;  /* 0x000b38a401007387 */ /* 0x000fe80000100800 */
[----:B--2---:R-:W-:Y:S04]  /*dbc0*/  @P4 STL [R1+0x590], R4 ;  /* 0x0005900401004387 */ /* 0x004fe80000100800 */
[----:B------:R-:W2:Y:S04]  /*dbd0*/  LDL R44, [R1+0x18] ;  /* 0x00001800012c7983 */ /* 0x000ea80000100800 */
[----:B------:R-:W2:Y:S04]  /*dbe0*/  LDL R45, [R1+0x1c] ;  /* 0x00001c00012d7983 */ /* 0x000ea80000100800 */
[----:B------:R0:W-:Y:S02]  /*dbf0*/  STL.S16 [R1+0x588], R3 ;  /* 0x0005880301007387 */ /* 0x0001e40000100600 */
[----:B0-----:R-:W0:Y:S02]  /*dc00*/  LDC R3, c[0x0][0x3a0] ;  /* 0x0000e800ff037b82 */ /* 0x001e240000000800 */
[----:B0-----:R-:W-:-:S02]  /*dc10*/  ISETP.LT.AND P4, PT, R17, R3, P0 ;  /* 0x000000031100720c */ /* 0x001fc40000781270 */
[----:B------:R-:W3:Y:S04]  /*dc20*/  LDL.LU R17, [R1+0xde4] ;  /* 0x000de40001117983 */ /* 0x000ee80000300800 */
[----:B------:R-:W3:Y:S01]  /*dc30*/  LDL R3, [R1+0x588] ;  /* 0x0005880001037983 */ /* 0x000ee20000100800 */
[----:B--2---:R-:W-:-:S04]  /*dc40*/  @P5 LOP3.LUT R45, R45, R44, RZ, 0x3c, !PT ;  /* 0x0000002c2d2d5212 */ /* 0x004fc800078e3cff */
[----:B------:R-:W-:-:S04]  /*dc50*/  @P5 LOP3.LUT R44, R45, R44, RZ, 0x3c, !PT ;  /* 0x0000002c2d2c5212 */ /* 0x000fc800078e3cff */
[----:B------:R-:W-:-:S05]  /*dc60*/  @P5 LOP3.LUT R45, R45, R44, RZ, 0x3c, !PT ;  /* 0x0000002c2d2d5212 */ /* 0x000fca00078e3cff */
[----:B---3--:R-:W2:Y:S04]  /*dc70*/  @P5 LDG.E.U16 R3, desc[UR24][R44.64] ;  /* 0x000000182c035981 */ /* 0x008ea8000c1e1500 */
[----:B--2---:R0:W-:Y:S04]  /*dc80*/  @P5 STL [R1+0x588], R3 ;  /* 0x0005880301005387 */ /* 0x0041e80000100800 */
[----:B------:R-:W2:Y:S04]  /*dc90*/  LDL R44, [R1+0x38] ;  /* 0x00003800012c7983 */ /* 0x000ea80000100800 */
[----:B------:R-:W2:Y:S01]  /*dca0*/  LDL R45, [R1+0x3c] ;  /* 0x00003c00012d7983 */ /* 0x000ea20000100800 */
[----:B------:R-:W-:Y:S01]  /*dcb0*/  PRMT R16, RZ, 0x7610, R16 ;  /* 0x00007610ff107816 */ /* 0x000fe20000000010 */
[----:B0-----:R-:W0:Y:S01]  /*dcc0*/  LDC R3, c[0x0][0x3a0] ;  /* 0x0000e800ff037b82 */ /* 0x001e220000000800 */
[----:B------:R-:W3:Y:S01]  /*dcd0*/  S2R R4, SR_TID.X ;  /* 0x0000000000047919 */ /* 0x000ee20000002100 */
[----:B--2---:R-:W-:-:S04]  /*dce0*/  @P6 LOP3.LUT R45, R45, R44, RZ, 0x3c, !PT ;  /* 0x0000002c2d2d6212 */ /* 0x004fc800078e3cff */
[----:B------:R-:W-:-:S04]  /*dcf0*/  @P6 LOP3.LUT R44, R45, R44, RZ, 0x3c, !PT ;  /* 0x0000002c2d2c6212 */ /* 0x000fc800078e3cff */
[----:B------:R-:W-:-:S05]  /*dd00*/  @P6 LOP3.LUT R45, R45, R44, RZ, 0x3c, !PT ;  /* 0x0000002c2d2d6212 */ /* 0x000fca00078e3cff */
[----:B------:R-:W2:Y:S01]  /*dd10*/  @P6 LDG.E.U16 R16, desc[UR24][R44.64] ;  /* 0x000000182c106981 */ /* 0x000ea2000c1e1500 */
[----:B---3--:R-:W-:-:S04]  /*dd20*/  SHF.R.U32.HI R4, RZ, 0x6, R4 ;  /* 0x00000006ff047819 */ /* 0x008fc80000011604 */
[----:B------:R-:W-:-:S04]  /*dd30*/  SGXT.U32 R4, R4, 0x1 ;  /* 0x000000010404781a */ /* 0x000fc80000000000 */
[----:B------:R-:W-:Y:S01]  /*dd40*/  LOP3.LUT R4, R4, 0x38, RZ, 0xfc, !PT ;  /* 0x0000003804047812 */ /* 0x000fe200078efcff */
[----:B------:R-:W3:Y:S03]  /*dd50*/  LDL R44, [R1+0x58] ;  /* 0x00005800012c7983 */ /* 0x000ee60000100800 */
[----:B0-----:R-:W-:Y:S01]  /*dd60*/  ISETP.LT.AND P5, PT, R4, R3, P0 ;  /* 0x000000030400720c */ /* 0x001fe200007a1270 */
[----:B------:R-:W3:Y:S01]  /*dd70*/  LDL R45, [R1+0x5c] ;  /* 0x00005c00012d7983 */ /* 0x000ee20000100800 */
[----:B------:R-:W0:Y:S01]  /*dd80*/  S2R R4, SR_TID.X ;  /* 0x0000000000047919 */ /* 0x000e220000002100 */
[----:B------:R-:W-:Y:S02]  /*dd90*/  PRMT R3, RZ, 0x7610, R3 ;  /* 0x00007610ff037816 */ /* 0x000fe40000000003 */
[----:B0-----:R-:W-:-:S04]  /*dda0*/  SHF.R.U32.HI R4, RZ, 0x6, R4 ;  /* 0x00000006ff047819 */ /* 0x001fc80000011604 */
[----:B------:R-:W-:Y:S01]  /*ddb0*/  SGXT.U32 R4, R4, 0x1 ;  /* 0x000000010404781a */ /* 0x000fe20000000000 */
[----:B--2---:R-:W-:Y:S04]  /*ddc0*/  STL [R1+0x584], R16 ;  /* 0x0005841001007387 */ /* 0x004fe80000100800 */
[----:B------:R0:W-:Y:S02]  /*ddd0*/  STL.S16 [R1+0x580], R3 ;  /* 0x0005800301007387 */ /* 0x0001e40000100600 */
[----:B0-----:R-:W0:Y:S01]  /*dde0*/  LDC R3, c[0x0][0x3a0] ;  /* 0x0000e800ff037b82 */ /* 0x001e220000000800 */
[----:B------:R-:W-:-:S04]  /*ddf0*/  LOP3.LUT R16, R4, 0x40, RZ, 0xfc, !PT ;  /* 0x0000004004107812 */ /* 0x000fc800078efcff */
[----:B0-----:R-:W-:Y:S02]  /*de00*/  ISETP.LT.AND P6, PT, R16, R3, P0 ;  /* 0x000000031000720c */ /* 0x001fe400007c1270 */
[----:B------:R-:W2:Y:S04]  /*de10*/  LDL.LU R16, [R1+0xde0] ;  /* 0x000de00001107983 */ /* 0x000ea80000300800 */
[----:B------:R-:W2:Y:S01]  /*de20*/  LDL R3, [R1+0x580] ;  /* 0x0005800001037983 */ /* 0x000ea20000100800 */
[----:B---3--:R-:W-:-:S04]  /*de30*/  @P4 LOP3.LUT R45, R45, R44, RZ, 0x3c, !PT ;  /* 0x0000002c2d2d4212 */ /* 0x008fc800078e3cff */
[----:B------:R-:W-:-:S04]  /*de40*/  @P4 LOP3.LUT R44, R45, R44, RZ, 0x3c, !PT ;  /* 0x0000002c2d2c4212 */ /* 0x000fc800078e3cff */
[----:B------:R-:W-:-:S05]  /*de50*/  @P4 LOP3.LUT R45, R45, R44, RZ, 0x3c, !PT ;  /* 0x0000002c2d2d4212 */ /* 0x000fca00078e3cff */
[----:B--2---:R-:W2:Y:S04]  /*de60*/  @P4 LDG.E.U16 R3, desc[UR24][R44.64] ;  /* 0x000000182c034981 */ /* 0x004ea8000c1e1500 */
[----:B--2---:R0:W-:Y:S04]  /*de70*/  @P4 STL [R1+0x580], R3 ;  /* 0x0005800301004387 */ /* 0x0041e80000100800 */
[----:B------:R-:W2:Y:S04]  /*de80*/  LDL R44, [R1+0x78] ;  /* 0x00007800012c7983 */ /* 0x000ea80000100800 */
[----:B------:R-:W2:Y:S01]  /*de90*/  LDL R45, [R1+0x7c] ;  /* 0x00007c00012d7983 */ /* 0x000ea20000100800 */
[----:B------:R-:W-:Y:S01]  /*dea0*/  PRMT R15, RZ, 0x7610, R15 ;  /* 0x00007610ff0f7816 */ /* 0x000fe2000000000f */
[----:B0-----:R-:W0:Y:S01]  /*deb0*/  LDC R3, c[0x0][0x3a0] ;  /* 0x0000e800ff037b82 */ /* 0x001e220000000800 */
[----:B------:R-:W-:-:S02]  /*dec0*/  LOP3.LUT R4, R4, 0x48, RZ, 0xfc, !PT ;  /* 0x0000004804047812 */ /* 0x000fc400078efcff */
[----:B--2---:R-:W-:-:S04]  /*ded0*/  @P5 LOP3.LUT R45, R45, R44, RZ, 0x3c, !PT ;  /* 0x0000002c2d2d5212 */ /* 0x004fc800078e3cff */
[----:B------:R-:W-:-:S04]  /*dee0*/  @P5 LOP3.LUT R44, R45, R44, RZ, 0x3c, !PT ;  /* 0x0000002c2d2c5212 */ /* 0x000fc800078e3cff */
[----:B------:R-:W-:-:S05]  /*def0*/  @P5 LOP3.LUT R45, R45, R44, RZ, 0x3c, !PT ;  /* 0x0000002c2d2d5212 */ /* 0x000fca00078e3cff */
[----:B------:R-:W2:Y:S01]  /*df00*/  @P5 LDG.E.U16 R15, desc[UR24][R44.64] ;  /* 0x000000182c0f5981 */ /* 0x000ea2000c1e1500 */
[----:B0-----:R-:W-:Y:S02]  /*df10*/  ISETP.LT.AND P4, PT, R4, R3, P0 ;  /* 0x000000030400720c */ /* 0x001fe40000781270 */
[----:B------:R-:W0:Y:S01]  /*df20*/  S2R R4, SR_TID.X ;  /* 0x0000000000047919 */ /* 0x000e220000002100 */
[----:B------:R-:W-:Y:S01]  /*df30*/  PRMT R3, RZ, 0x7610, R3 ;  /* 0x00007610ff037816 */ /* 0x000fe20000000003 */
[----:B------:R-:W3:Y:S04]  /*df40*/  LDL R44, [R1+0x98] ;  /* 0x00009800012c7983 */ /* 0x000ee80000100800 */
[----:B------:R-:W3:Y:S01]  /*df50*/  LDL R45, [R1+0x9c] ;  /* 0x00009c00012d7983 */ /* 0x000ee20000100800 */
        /* <DEDUP_REMOVED lines=78> */
[----:B------:R-:W2:Y:S04]  /*e440*/  @P5 LDG.E.U16 R12, desc[UR24][R44.64] ;  /* 0x000000182c0c5981 */ /* 0x000ea8000c1e1500 */
[----:B------:R-:W3:Y:S04]  /*e450*/  LDL R44, [R1+0x158] ;  /* 0x00015800012c7983 */ /* 0x000ee80000100800 */
[----:B------:R-:W3:Y:S01]  /*e460*/  LDL R45, [R1+0x15c] ;  /* 0x00015c00012d7983 */ /* 0x000ee20000100800 */
[----:B0-----:R-:W-:Y:S02]  /*e470*/  ISETP.LT.AND P4, PT, R4, R3, P0 ;  /* 0x000000030400720c */ /* 0x001fe40000781270 */
[----:B------:R-:W0:Y:S01]  /*e480*/  S2R R4, SR_TID.X ;  /* 0x0000000000047919 */ /* 0x000e220000002100 */
[----:B------:R-:W-:-:S02]  /*e490*/  PRMT R156, RZ, 0x7610, R156 ;  /* 0x00007610ff9c7816 */ /* 0x000fc4000000009c */
[----:B------:R-:W-:Y:S02]  /*e4a0*/  PRMT R157, RZ, 0x7610, R157 ;  /* 0x00007610ff9d7816 */ /* 0x000fe4000000009d */
[----:B0-----:R-:W-:-:S04]  /*e4b0*/  SHF.R.U32.HI R4, RZ, 0x6, R4 ;  /* 0x00000006ff047819 */ /* 0x001fc80000011604 */
[----:B------:R-:W-:Y:S01]  /*e4c0*/  SGXT.U32 R4, R4, 0x1 ;  /* 0x000000010404781a */ /* 0x000fe20000000000 */
[----:B--2---:R0:W-:Y:S04]  /*e4d0*/  STL [R1+0x564], R12 ;  /* 0x0005640c01007387 */ /* 0x0041e80000100800 */
[----:B------:R2:W-:Y:S01]  /*e4e0*/  STL.S16 [R1+0x55c], R156 ;  /* 0x00055c9c01007387 */ /* 0x0005e20000100600 */
[----:B---3--:R-:W-:-:S04]  /*e4f0*/  @P6 LOP3.LUT R45, R45, R44, RZ, 0x3c, !PT ;  /* 0x0000002c2d2d6212 */ /* 0x008fc800078e3cff */
[C---:B------:R-:W-:Y:S02]  /*e500*/  @P6 LOP3.LUT R44, R45.reuse, R44, RZ, 0x3c, !PT ;  /* 0x0000002c2d2c6212 */ /* 0x040fe400078e3cff */
[C---:B0-----:R-:W-:Y:S02]  /*e510*/  LOP3.LUT R12, R4.reuse, 0x2, RZ, 0xfc, !PT ;  /* 0x00000002040c7812 */ /* 0x041fe400078efcff */
[----:B------:R-:W-:Y:S02]  /*e520*/  @P6 LOP3.LUT R45, R45, R44, RZ, 0x3c, !PT ;  /* 0x0000002c2d2d6212 */ /* 0x000fe400078e3cff */
[----:B--2---:R-:W-:Y:S02]  /*e530*/  LOP3.LUT R156, R4, 0xa, RZ, 0xfc, !PT ;  /* 0x0000000a049c7812 */ /* 0x004fe400078efcff */
[----:B------:R-:W2:Y:S01]  /*e540*/  LDL R4, [R1+0x55c] ;  /* 0x00055c0001047983 */ /* 0x000ea20000100800 */
[----:B------:R-:W-:-:S03]  /*e550*/  ISETP.LT.AND P5, PT, R12, R3, P0 ;  /* 0x000000030c00720c */ /* 0x000fc600007a1270 */
[----:B------:R-:W3:Y:S04]  /*e560*/  LDL.LU R12, [R1+0xdd0] ;  /* 0x000dd000010c7983 */ /* 0x000ee80000300800 */
[----:B------:R0:W2:Y:S04]  /*e570*/  @P6 LDG.E.U16 R157, desc[UR24][R44.64] ;  /* 0x000000182c9d6981 */ /* 0x0000a8000c1e1500 */
[----:B------:R-:W0:Y:S04]  /*e580*/  LDL R44, [R1+0x178] ;  /* 0x00017800012c7983 */ /* 0x000e280000100800 */
[----:B------:R-:W0:Y:S02]  /*e590*/  LDL R45, [R1+0x17c] ;  /* 0x00017c00012d7983 */ /* 0x000e240000100800 */
[----:B0-----:R-:W-:-:S04]  /*e5a0*/  @P4 LOP3.LUT R45, R45, R44, RZ, 0x3c, !PT ;  /* 0x0000002c2d2d4212 */ /* 0x001fc800078e3cff */
[----:B------:R-:W-:-:S04]  /*e5b0*/  @P4 LOP3.LUT R44, R45, R44, RZ, 0x3c, !PT ;  /* 0x0000002c2d2c4212 */ /* 0x000fc800078e3cff */
[----:B------:R-:W-:-:S05]  /*e5c0*/  @P4 LOP3.LUT R45, R45, R44, RZ, 0x3c, !PT ;  /* 0x0000002c2d2d4212 */ /* 0x000fca00078e3cff */
[----:B--2---:R0:W2:Y:S01]  /*e5d0*/  @P4 LDG.E.U16 R4, desc[UR24][R44.64] ;  /* 0x000000182c044981 */ /* 0x0040a2000c1e1500 */
[----:B------:R-:W-:-:S03]  /*e5e0*/  ISETP.LT.AND P6, PT, R156, R3, P0 ;  /* 0x000000039c00720c */ /* 0x000fc600007c1270 */
[----:B------:R-:W3:Y:S04]  /*e5f0*/  LDL R156, [R1] ;  /* 0x00000000019c7983 */ /* 0x000ee80000100800 */
[----:B------:R0:W-:Y:S04]  /*e600*/  STL [R1+0x560], R157 ;  /* 0x0005609d01007387 */ /* 0x0001e80000100800 */
[----:B0-----:R-:W3:Y:S01]  /*e610*/  LDL R157, [R1+0x4] ;  /* 0x00000400019d7983 */ /* 0x001ee20000100800 */
[----:B------:R-:W-:Y:S02]  /*e620*/  PRMT R3, RZ, 0x7610, R3 ;  /* 0x00007610ff037816 */ /* 0x000fe40000000003 */
[----:B------:R-:W-:Y:S01]  /*e630*/  PRMT R44, RZ, 0x7610, R44 ;  /* 0x00007610ff2c7816 */ /* 0x000fe2000000002c */
[----:B--2---:R0:W-:Y:S02]  /*e640*/  @P4 STL [R1+0x55c], R4 ;  /* 0x00055c0401004387 */ /* 0x0041e40000100800 */
[----:B0-----:R-:W0:Y:S02]  /*e650*/  S2R R4, SR_TID.X ;  /* 0x0000000000047919 */ /* 0x001e240000002100 */
[----:B------:R2:W-:Y:S02]  /*e660*/  STL.S16 [R1+0x558], R3 ;  /* 0x0005580301007387 */ /* 0x0005e40000100600 */
[----:B--2---:R-:W2:Y:S02]  /*e670*/  LDC R3, c[0x0][0x3a0] ;  /* 0x0000e800ff037b82 */ /* 0x004ea40000000800 */
[----:B------:R0:W-:Y:S02]  /*e680*/  STL.S16 [R1+0x554], R44 ;  /* 0x0005542c01007387 */ /* 0x0001e40000100600 */
[----:B0-----:R-:W-:-:S04]  /*e690*/  SHF.R.U32.HI R4, RZ, 0x6, R4 ;  /* 0x00000006ff047819 */ /* 0x001fc80000011604 */
[----:B------:R-:W-:-:S04]  /*e6a0*/  SGXT.U32 R4, R4, 0x1 ;  /* 0x000000010404781a */ /* 0x000fc80000000000 */
[----:B------:R-:W-:-:S04]  /*e6b0*/  LOP3.LUT R45, R4, 0x12, RZ, 0xfc, !PT ;  /* 0x00000012042d7812 */ /* 0x000fc800078efcff */
[----:B--2---:R-:W-:Y:S02]  /*e6c0*/  ISETP.LT.AND P4, PT, R45, R3, P0 ;  /* 0x000000032d00720c */ /* 0x004fe40000781270 */
[----:B------:R-:W2:Y:S01]  /*e6d0*/  LDL R3, [R1+0x558] ;  /* 0x0005580001037983 */ /* 0x000ea20000100800 */
[----:B------:R-:W-:Y:S01]  /*e6e0*/  LOP3.LUT R44, R4, 0x1a, RZ, 0xfc, !PT ;  /* 0x0000001a042c7812 */ /* 0x000fe200078efcff */
[----:B------:R-:W-:Y:S02]  /*e6f0*/  @P5 IMAD.MOV.U32 R44, RZ, RZ, R143 ;  /* 0x000000ffff2c5224 */ /* 0x000fe400078e008f */
[----:B------:R-:W-:Y:S01]  /*e700*/  @P5 IMAD.MOV.U32 R45, RZ, RZ, R142 ;  /* 0x000000ffff2d5224 */ /* 0x000fe200078e008e */
[----:B------:R-:W3:Y:S04]  /*e710*/  LDL R4, [R1+0x554] ;  /* 0x0005540001047983 */ /* 0x000ee80000100800 */
[----:B--2---:R0:W2:Y:S02]  /*e720*/  @P5 LDG.E.U16 R3, desc[UR24][R44.64] ;  /* 0x000000182c035981 */ /* 0x0040a4000c1e1500 */
[----:B0-----:R-:W0:Y:S02]  /*e730*/  S2R R45, SR_TID.X ;  /* 0x00000000002d7919 */ /* 0x001e240000002100 */
[----:B------:R-:W-:Y:S04]  /*e740*/  STL [R1+0xb44], R143 ;  /* 0x000b448f01007387 */ /* 0x000fe80000100800 */
[----:B------:R-:W-:Y:S01]  /*e750*/  STL [R1+0xb40], R142 ;  /* 0x000b408e01007387 */ /* 0x000fe20000100800 */
[----:B------:R-:W-:Y:S01]  /*e760*/  @P6 IMAD.MOV.U32 R44, RZ, RZ, R151 ;  /* 0x000000ffff2c6224 */ /* 0x000fe200078e0097 */
[----:B0-----:R-:W-:-:S04]  /*e770*/  SHF.R.U32.HI R45, RZ, 0x6, R45 ;  /* 0x00000006ff2d7819 */ /* 0x001fc8000001162d */
[----:B------:R-:W-:-:S04]  /*e780*/  SGXT.U32 R45, R45, 0x1 ;  /* 0x000000012d2d781a */ /* 0x000fc80000000000 */
[----:B------:R-:W-:Y:S01]  /*e790*/  LOP3.LUT R45, R45, 0x1a, RZ, 0xfc, !PT ;  /* 0x0000001a2d2d7812 */ /* 0x000fe200078efcff */
[----:B--2---:R0:W-:Y:S02]  /*e7a0*/  @P5 STL [R1+0x558], R3 ;  /* 0x0005580301005387 */ /* 0x0041e40000100800 */
[----:B0-----:R-:W0:Y:S02]  /*e7b0*/  LDC R3, c[0x0][0x3a0] ;  /* 0x0000e800ff037b82 */ /* 0x001e240000000800 */
[----:B0-----:R-:W-:Y:S01]  /*e7c0*/  ISETP.LT.AND P5, PT, R45, R3, P0 ;  /* 0x000000032d00720c */ /* 0x001fe200007a1270 */
[----:B------:R-:W-:-:S05]  /*e7d0*/  @P6 IMAD.MOV.U32 R45, RZ, RZ, R150 ;  /* 0x000000ffff2d6224 */ /* 0x000fca00078e0096 */
[----:B---3--:R0:W2:Y:S04]  /*e7e0*/  @P6 LDG.E.U16 R4, desc[UR24][R44.64] ;  /* 0x000000182c046981 */ /* 0x0080a8000c1e1500 */
[----:B------:R-:W-:Y:S04]  /*e7f0*/  STL [R1+0xb4c], R151 ;  /* 0x000b4c9701007387 */ /* 0x000fe80000100800 */
[----:B------:R-:W-:Y:S01]  /*e800*/  STL [R1+0xb48], R150 ;  /* 0x000b489601007387 */ /* 0x000fe20000100800 */
[----:B0-----:R-:W-:-:S03]  /*e810*/  PRMT R44, RZ, 0x7610, R44 ;  /* 0x00007610ff2c7816 */ /* 0x001fc6000000002c */
        /* <DEDUP_REMOVED lines=8> */
[----:B------:R-:W-:Y:S01]  /*e8a0*/  ISETP.LT.AND P6, PT, R45, R3, P0 ;  /* 0x000000032d00720c */ /* 0x000fe200007c1270 */
[----:B------:R-:W-:Y:S02]  /*e8b0*/  @P4 IMAD.MOV.U32 R44, RZ, RZ, R159 ;  /* 0x000000ffff2c4224 */ /* 0x000fe400078e009f */
[----:B------:R-:W-:-:S05]  /*e8c0*/  @P4 IMAD.MOV.U32 R45, RZ, RZ, R158 ;  /* 0x000000ffff2d4224 */ /* 0x000fca00078e009e */
[----:B--2---:R0:W2:Y:S04]  /*e8d0*/  @P4 LDG.E.U16 R4, desc[UR24][R44.64] ;  /* 0x000000182c044981 */ /* 0x0040a8000c1e1500 */
[----:B------:R-:W-:Y:S04]  /*e8e0*/  STL [R1+0xb54], R159 ;  /* 0x000b549f01007387 */ /* 0x000fe80000100800 */
[----:B------:R-:W-:Y:S01]  /*e8f0*/  STL [R1+0xb50], R158 ;  /* 0x000b509e01007387 */ /* 0x000fe20000100800 */
[----:B------:R-:W-:Y:S01]  /*e900*/  PRMT R28, RZ, 0x7610, R28 ;  /* 0x00007610ff1c7816 */ /* 0x000fe2000000001c */
[----:B0-----:R-:W-:-:S02]  /*e910*/  @P5 IMAD.MOV.U32 R44, RZ, RZ, R157 ;  /* 0x000000ffff2c5224 */ /* 0x001fc400078e009d */
[----:B--2---:R0:W-:Y:S04]  /*e920*/  @P4 STL [R1+0x550], R4 ;  /* 0x0005500401004387 */ /* 0x0041e80000100800 */
[----:B------:R-:W2:Y:S01]  /*e930*/  LDL R157, [R1+0xc4] ;  /* 0x0000c400019d7983 */ /* 0x000ea20000100800 */
[----:B0-----:R-:W0:Y:S02]  /*e940*/  S2R R4, SR_TID.X ;  /* 0x0000000000047919 */ /* 0x001e240000002100 */
[----:B0-----:R-:W-:-:S04]  /*e950*/  SHF.R.U32.HI R4, RZ, 0x6, R4 ;  /* 0x00000006ff047819 */ /* 0x001fc80000011604 */
[----:B------:R-:W-:-:S04]  /*e960*/  SGXT.U32 R4, R4, 0x1 ;  /* 0x000000010404781a */ /* 0x000fc80000000000 */
[----:B------:R-:W-:-:S04]  /*e970*/  LOP3.LUT R45, R4, 0x2a, RZ, 0xfc, !PT ;  /* 0x0000002a042d7812 */ /* 0x000fc800078efcff */
[----:B------:R-:W-:Y:S01]  /*e980*/  ISETP.LT.AND P4, PT, R45, R3, P0 ;  /* 0x000000032d00720c */ /* 0x000fe20000781270 */
[----:B------:R-:W-:Y:S01]  /*e990*/  @P5 IMAD.MOV.U32 R45, RZ, RZ, R156 ;  /* 0x000000ffff2d5224 */ /* 0x000fe200078e009c */
[----:B------:R-:W-:Y:S01]  /*e9a0*/  PRMT R3, RZ, 0x7610, R3 ;  /* 0x00007610ff037816 */ /* 0x000fe20000000003 */
[----:B------:R-:W3:Y:S04]  /*e9b0*/  LDL R156, [R1+0xc0] ;  /* 0x0000c000019c7983 */ /* 0x000ee80000100800 */
[----:B------:R-:W2:Y:S04]  /*e9c0*/  @P5 LDG.E.U16 R28, desc[UR24][R44.64] ;  /* 0x000000182c1c5981 */ /* 0x000ea8000c1e1500 */
[----:B------:R-:W3:Y:S04]  /*e9d0*/  LDL R44, [R1+0x20] ;  /* 0x00002000012c7983 */ /* 0x000ee80000100800 */
[----:B------:R-:W3:Y:S04]  /*e9e0*/  LDL R45, [R1+0x24] ;  /* 0x00002400012d7983 */ /* 0x000ee80000100800 */
        /* <DEDUP_REMOVED lines=44> */
[----:B--2---:R-:W-:-:S04]  /*ecb0*/  @P6 LOP3.LUT R45, R45, R44, RZ, 0x3c, !PT ;  /* 0x0000002c2d2d6212 */ /* 0x004fc800078e3cff */
[----:B------:R-:W-:-:S04]  /*ecc0*/  @P6 LOP3.LUT R44, R45, R44, RZ, 0x3c, !PT ;  /* 0x0000002c2d2c6212 */ /* 0x000fc800078e3cff */
[----:B------:R-:W-:-:S05]  /*ecd0*/  @P6 LOP3.LUT R45, R45, R44, RZ, 0x3c, !PT ;  /* 0x0000002c2d2d6212 */ /* 0x000fca00078e3cff */
[----:B------:R2:W3:Y:S04]  /*ece0*/  @P6 LDG.E.U16 R164, desc[UR24][R44.64] ;  /* 0x000000182ca46981 */ /* 0x0004e8000c1e1500 */
[----:B------:R-:W2:Y:S04]  /*ecf0*/  LDL R44, [R1+0xa0] ;  /* 0x0000a000012c7983 */ /* 0x000ea80000100800 */
[----:B------:R-:W2:Y:S01]  /*ed00*/  LDL R45, [R1+0xa4] ;  /* 0x0000a400012d7983 */ /* 0x000ea20000100800 */
[----:B------:R-:W-:-:S04]  /*ed10*/  LOP3.LUT R4, R4, 0x4a, RZ, 0xfc, !PT ;  /* 0x0000004a04047812 */ /* 0x000fc800078efcff */
[----:B0-----:R-:W-:Y:S02]  /*ed20*/  ISETP.LT.AND P5, PT, R4, R3, P0 ;  /* 0x000000030400720c */ /* 0x001fe400007a1270 */
[----:B------:R-:W-:Y:S02]  /*ed30*/  PRMT R165, RZ, 0x7610, R165 ;  /* 0x00007610ffa57816 */ /* 0x000fe400000000a5 */
[----:B------:R-:W-:Y:S01]  /*ed40*/  PRMT R30, RZ, 0x7610, R30 ;  /* 0x00007610ff1e7816 */ /* 0x000fe2000000001e */
[----:B------:R-:W0:Y:S02]  /*ed50*/  S2R R4, SR_TID.X ;  /* 0x0000000000047919 */ /* 0x000e240000002100 */
[----:B0-----:R-:W-:-:S04]  /*ed60*/  SHF.R.U32.HI R4, RZ, 0x6, R4 ;  /* 0x00000006ff047819 */ /* 0x001fc80000011604 */
[----:B------:R-:W-:Y:S02]  /*ed70*/  SGXT.U32 R4, R4, 0x1 ;  /* 0x000000010404781a */ /* 0x000fe40000000000 */
[----:B--2---:R-:W-:-:S04]  /*ed80*/  @P4 LOP3.LUT R45, R45, R44, RZ, 0x3c, !PT ;  /* 0x0000002c2d2d4212 */ /* 0x004fc800078e3cff */
[----:B------:R-:W-:-:S04]  /*ed90*/  @P4 LOP3.LUT R44, R45, R44, RZ, 0x3c, !PT ;  /* 0x0000002c2d2c4212 */ /* 0x000fc800078e3cff */
[----:B------:R-:W-:-:S05]  /*eda0*/  @P4 LOP3.LUT R45, R45, R44, RZ, 0x3c, !PT ;  /* 0x0000002c2d2d4212 */ /* 0x000fca00078e3cff */
[----:B------:R0:W2:Y:S02]  /*edb0*/  @P4 LDG.E.U16 R165, desc[UR24][R44.64] ;  /* 0x000000182ca54981 */ /* 0x0000a4000c1e1500 */
[----:B0-----:R-:W-:Y:S02]  /*edc0*/  @P5 IMAD.MOV.U32 R44, RZ, RZ, R157 ;  /* 0x000000ffff2c5224 */ /* 0x001fe400078e009d */
[----:B------:R-:W-:-:S05]  /*edd0*/  @P5 IMAD.MOV.U32 R45, RZ, RZ, R156 ;  /* 0x000000ffff2d5224 */ /* 0x000fca00078e009c */
[----:B------:R-:W4:Y:S04]  /*ede0*/  @P5 LDG.E.U16 R30, desc[UR24][R44.64] ;  /* 0x000000182c1e5981 */ /* 0x000f28000c1e1500 */
[----:B---3--:R0:W-:Y:S04]  /*edf0*/  STL [R1+0x53c], R164 ;  /* 0x00053ca401007387 */ /* 0x0081e80000100800 */
[----:B------:R-:W3:Y:S01]  /*ee00*/  LDL R44, [R1+0xe0] ;  /* 0x0000e000012c7983 */ /* 0x000ee20000100800 */
[----:B0-----:R-:W-:-:S03]  /*ee10*/  LOP3.LUT R164, R4, 0x52, RZ, 0xfc, !PT ;  /* 0x0000005204a47812 */ /* 0x001fc600078efcff */
[----:B------:R-:W3:Y:S01]  /*ee20*/  LDL R45, [R1+0xe4] ;  /* 0x0000e400012d7983 */ /* 0x000ee20000100800 */
[----:B------:R-:W-:Y:S02]  /*ee30*/  LOP3.LUT R164, R4, 0x5a, RZ, 0xfc, !PT ;  /* 0x0000005a04a47812 */ /* 0x000fe400078efcff */
[----:B------:R-:W0:Y:S02]  /*ee40*/  S2R R4, SR_TID.X ;  /* 0x0000000000047919 */ /* 0x000e240000002100 */
[----:B------:R-:W-:Y:S02]  /*ee50*/  ISETP.LT.AND P4, PT, R164, R3, P0 ;  /* 0x00000003a400720c */ /* 0x000fe40000781270 */
[----:B------:R-:W3:Y:S01]  /*ee60*/  LDL R164, [R1+0x160] ;  /* 0x0001600001a47983 */ /* 0x000ee20000100800 */
[----:B0-----:R-:W-:-:S04]  /*ee70*/  SHF.R.U32.HI R4, RZ, 0x6, R4 ;  /* 0x00000006ff047819 */ /* 0x001fc80000011604 */
[----:B------:R-:W-:-:S04]  /*ee80*/  SGXT.U32 R4, R4, 0x1 ;  /* 0x000000010404781a */ /* 0x000fc80000000000 */
[----:B------:R-:W-:-:S04]  /*ee90*/  LOP3.LUT R4, R4, 0x52, RZ, 0xfc, !PT ;  /* 0x0000005204047812 */ /* 0x000fc800078efcff */
[----:B------:R-:W-:Y:S02]  /*eea0*/  ISETP.LT.AND P6, PT, R4, R3, P0 ;  /* 0x000000030400720c */ /* 0x000fe400007c1270 */
[----:B------:R-:W0:Y:S01]  /*eeb0*/  S2R R4, SR_TID.X ;  /* 0x0000000000047919 */ /* 0x000e220000002100 */
[----:B------:R-:W-:Y:S02]  /*eec0*/  PRMT R3, RZ, 0x7610, R3 ;  /* 0x00007610ff037816 */ /* 0x000fe40000000003 */
[----:B0-----:R-:W-:-:S04]  /*eed0*/  SHF.R.U32.HI R4, RZ, 0x6, R4 ;  /* 0x00000006ff047819 */ /* 0x001fc80000011604 */
[----:B------:R-:W-:Y:S01]  /*eee0*/  SGXT.U32 R4, R4, 0x1 ;  /* 0x000000010404781a */ /* 0x000fe20000000000 */
[----:B--2---:R0:W-:Y:S04]  /*eef0*/  STL [R1+0x538], R165 ;  /* 0x000538a501007387 */ /* 0x0041e80000100800 */
[----:B------:R-:W2:Y:S04]  /*ef00*/  LDL R156, [R1+0x180] ;  /* 0x00018000019c7983 */ /* 0x000ea80000100800 */
[----:B------:R-:W2:Y:S04]  /*ef10*/  LDL R157, [R1+0x184] ;  /* 0x00018400019d7983 */ /* 0x000ea80000100800 */
[----:B0-----:R-:W2:Y:S04]  /*ef20*/  LDL R165, [R1+0x164] ;  /* 0x0001640001a57983 */ /* 0x001ea80000100800 */
[----:B----4-:R-:W-:Y:S04]  /*ef30*/  STL [R1+0x534], R30 ;  /* 0x0005341e01007387 */ /* 0x010fe80000100800 */
[----:B------:R0:W-:Y:S02]  /*ef40*/  STL.S16 [R1+0x530], R3 ;  /* 0x0005300301007387 */ /* 0x0001e40000100600 */
[----:B0-----:R-:W0:Y:S01]  /*ef50*/  LDC R3, c[0x0][0x3a0] ;  /* 0x0000e800ff037b82 */ /* 0x001e220000000800 */
[----:B------:R-:W-:-:S04]  /*ef60*/  LOP3.LUT R30, R4, 0x62, RZ, 0xfc, !PT ;  /* 0x00000062041e7812 */ /* 0x000fc800078efcff */
[----:B0-----:R-:W-:Y:S02]  /*ef70*/  ISETP.LT.AND P5, PT, R30, R3, P0 ;  /* 0x000000031e00720c */ /* 0x001fe400007a1270 */
[----:B------:R-:W4:Y:S04]  /*ef80*/  LDL.LU R30, [R1+0xdc4] ;  /* 0x000dc400011e7983 */ /* 0x000f280000300800 */
        /* <DEDUP_REMOVED lines=10> */
[----:B------:R-:W-:-:S04]  /*f030*/  LOP3.LUT R4, R4, 0x6a, RZ, 0xfc, !PT ;  /* 0x0000006a04047812 */ /* 0x000fc800078efcff */
[----:B0-----:R-:W-:Y:S02]  /*f040*/  ISETP.LT.AND P6, PT, R4, R3, P0 ;  /* 0x000000030400720c */ /* 0x001fe400007c1270 */
[----:B--2---:R-:W-:-:S04]  /*f050*/  @P4 LOP3.LUT R45, R45, R44, RZ, 0x3c, !PT ;  /* 0x0000002c2d2d4212 */ /* 0x004fc800078e3cff */
[----:B------:R-:W-:-:S04]  /*f060*/  @P4 LOP3.LUT R44, R45, R44, RZ, 0x3c, !PT ;  /* 0x0000002c2d2c4212 */ /* 0x000fc800078e3cff */
[----:B------:R-:W-:-:S05]  /*f070*/  @P4 LOP3.LUT R45, R45, R44, RZ, 0x3c, !PT ;  /* 0x0000002c2d2d4212 */ /* 0x000fca00078e3cff */
[----:B------:R-:W2:Y:S01]  /*f080*/  @P4 LDG.E.U16 R31, desc[UR24][R44.64] ;  /* 0x000000182c1f4981 */ /* 0x000ea2000c1e1500 */
[----:B------:R-:W0:Y:S03]  /*f090*/  S2R R4, SR_TID.X ;  /* 0x0000000000047919 */ /* 0x000e260000002100 */
[----:B------:R-:W3:Y:S04]  /*f0a0*/  LDL R44, [R1+0x120] ;  /* 0x00012000012c7983 */ /* 0x000ee80000100800 */
[----:B------:R-:W3:Y:S01]  /*f0b0*/  LDL R45, [R1+0x124] ;  /* 0x00012400012d7983 */ /* 0x000ee20000100800 */
[----:B0-----:R-:W-:-:S04]  /*f0c0*/  SHF.R.U32.HI R4, RZ, 0x6, R4 ;  /* 0x00000006ff047819 */ /* 0x001fc80000011604 */
[----:B------:R-:W-:Y:S01]  /*f0d0*/  SGXT.U32 R4, R4, 0x1 ;  /* 0x000000010404781a */ /* 0x000fe20000000000 */
[----:B--2---:R0:W-:Y:S04]  /*f0e0*/  STL [R1+0x52c], R31 ;  /* 0x00052c1f01007387 */ /* 0x0041e80000100800 */
[----:B------:R2:W-:Y:S01]  /*f0f0*/  STL.S16 [R1+0x528], R2 ;  /* 0x0005280201007387 */ /* 0x0005e20000100600 */
[C---:B0-----:R-:W-:Y:S02]  /*f100*/  LOP3.LUT R31, R4.reuse, 0x72, RZ, 0xfc, !PT ;  /* 0x00000072041f7812 */ /* 0x041fe400078efcff */
[----:B--2---:R-:W-:Y:S02]  /*f110*/  LOP3.LUT R2, R4, 0x7a, RZ, 0xfc, !PT ;  /* 0x0000007a04027812 */ /* 0x004fe400078efcff */
[----:B------:R-:W2:Y:S01]  /*f120*/  LDL R4, [R1+0x528] ;  /* 0x0005280001047983 */ /* 0x000ea20000100800 */
[----:B---3--:R-:W-:-:S04]  /*f130*/  @P5 LOP3.LUT R45, R45, R44, RZ, 0x3c, !PT ;  /* 0x0000002c2d2d5212 */ /* 0x008fc800078e3cff */
[----:B------:R-:W-:-:S04]  /*f140*/  @P5 LOP3.LUT R44, R45, R44, RZ, 0x3c, !PT ;  /* 0x0000002c2d2c5212 */ /* 0x000fc800078e3cff */
[----:B------:R-:W-:-:S05]  /*f150*/  @P5 LOP3.LUT R45, R45, R44, RZ, 0x3c, !PT ;  /* 0x0000002c2d2d5212 */ /* 0x000fca00078e3cff */
[----:B--2---:R-:W2:Y:S01]  /*f160*/  @P5 LDG.E.U16 R4, desc[UR24][R44.64] ;  /* 0x000000182c045981 */ /* 0x004ea2000c1e1500 */
[----:B------:R-:W-:-:S03]  /*f170*/  ISETP.LT.AND P4, PT, R31, R3, P0 ;  /* 0x000000031f00720c */ /* 0x000fc60000781270 */
[----:B------:R-:W3:Y:S04]  /*f180*/  LDL.LU R31, [R1+0xdc0] ;  /* 0x000dc000011f7983 */ /* 0x000ee80000300800 */
[----:B--2---:R0:W-:Y:S04]  /*f190*/  @P5 STL [R1+0x528], R4 ;  /* 0x0005280401005387 */ /* 0x0041e80000100800 */
[----:B------:R-:W2:Y:S04]  /*f1a0*/  LDL R44, [R1+0x140] ;  /* 0x00014000012c7983 */ /* 0x000ea80000100800 */
[----:B------:R-:W2:Y:S01]  /*f1b0*/  LDL R45, [R1+0x144] ;  /* 0x00014400012d7983 */ /* 0x000ea20000100800 */
[----:B------:R-:W-:Y:S01]  /*f1c0*/  PRMT R158, RZ, 0x7610, R158 ;  /* 0x00007610ff9e7816 */ /* 0x000fe2000000009e */
[----:B0-----:R-:W0:Y:S01]  /*f1d0*/  S2R R4, SR_TID.X ;  /* 0x0000000000047919 */ /* 0x001e220000002100 */
[----:B------:R-:W-:-:S02]  /*f1e0*/  ISETP.LT.AND P5, PT, R2, R3, P0 ;  /* 0x000000030200720c */ /* 0x000fc400007a1270 */
[----:B------:R-:W-:Y:S02]  /*f1f0*/  PRMT R159, RZ, 0x7610, R159 ;  /* 0x00007610ff9f7816 */ /* 0x000fe4000000009f */
[----:B------:R-:W-:Y:S02]  /*f200*/  PRMT R149, RZ, 0x7610, R149 ;  /* 0x00007610ff957816 */ /* 0x000fe40000000095 */
[----:B--2---:R-:W-:-:S04]  /*f210*/  @P6 LOP3.LUT R45, R45, R44, RZ, 0x3c, !PT ;  /* 0x0000002c2d2d6212 */ /* 0x004fc800078e3cff */
[----:B------:R-:W-:-:S04]  /*f220*/  @P6 LOP3.LUT R44, R45, R44, RZ, 0x3c, !PT ;  /* 0x0000002c2d2c6212 */ /* 0x000fc800078e3cff */
[----:B------:R-:W-:-:S05]  /*f230*/  @P6 LOP3.LUT R45, R45, R44, RZ, 0x3c, !PT ;  /* 0x0000002c2d2d6212 */ /* 0x000fca00078e3cff */
[----:B------:R2:W3:Y:S01]  /*f240*/  @P6 LDG.E.U16 R158, desc[UR24][R44.64] ;  /* 0x000000182c9e6981 */ /* 0x0004e2000c1e1500 */
[----:B0-----:R-:W-:-:S04]  /*f250*/  SHF.R.U32.HI R4, RZ, 0x6, R4 ;  /* 0x00000006ff047819 */ /* 0x001fc80000011604 */
[----:B------:R-:W-:-:S04]  /*f260*/  SGXT.U32 R4, R4, 0x1 ;  /* 0x000000010404781a */ /* 0x000fc80000000000 */
[----:B--2---:R-:W-:Y:S01]  /*f270*/  LOP3.LUT R45, R4, 0x4, RZ, 0xfc, !PT ;  /* 0x00000004042d7812 */ /* 0x004fe200078efcff */
[----:B------:R-:W-:-:S03]  /*f280*/  @P4 IMAD.MOV.U32 R44, RZ, RZ, R165 ;  /* 0x000000ffff2c4224 */ /* 0x000fc600078e00a5 */
[----:B------:R-:W-:Y:S01]  /*f290*/  ISETP.LT.AND P6, PT, R45, R3, P0 ;  /* 0x000000032d00720c */ /* 0x000fe200007c1270 */
[----:B------:R-:W-:-:S05]  /*f2a0*/  @P4 IMAD.MOV.U32 R45, RZ, RZ, R164 ;  /* 0x000000ffff2d4224 */ /* 0x000fca00078e00a4 */
[----:B------:R0:W2:Y:S02]  /*f2b0*/  @P4 LDG.E.U16 R159, desc[UR24][R44.64] ;  /* 0x000000182c9f4981 */ /* 0x0000a4000c1e1500 */
[----:B0-----:R-:W-:Y:S02]  /*f2c0*/  @P5 IMAD.MOV.U32 R44, RZ, RZ, R157 ;  /* 0x000000ffff2c5224 */ /* 0x001fe400078e009d */
[----:B------:R-:W-:-:S05]  /*f2d0*/  @P5 IMAD.MOV.U32 R45, RZ, RZ, R156 ;  /* 0x000000ffff2d5224 */ /* 0x000fca00078e009c */
[----:B------:R0:W2:Y:S01]  /*f2e0*/  @P5 LDG.E.U16 R149, desc[UR24][R44.64] ;  /* 0x000000182c955981 */ /* 0x0000a2000c1e1500 */
[----:B------:R-:W-:Y:S02]  /*f2f0*/  PRMT R151, RZ, 0x7610, R151 ;  /* 0x00007610ff977816 */ /* 0x000fe40000000097 */
[----:B------:R-:W-:Y:S01]  /*f300*/  PRMT R148, RZ, 0x7610, R148 ;  /* 0x00007610ff947816 */ /* 0x000fe20000000094 */
[----:B0-----:R-:W-:Y:S02]  /*f310*/  @P6 IMAD.MOV.U32 R44, RZ, RZ, R145 ;  /* 0x000000ffff2c6224 */ /* 0x001fe400078e0091 */
[----:B------:R-:W-:-:S05]  /*f320*/  @P6 IMAD.MOV.U32 R45, RZ, RZ, R144 ;  /* 0x000000ffff2d6224 */ /* 0x000fca00078e0090 */
[----:B------:R0:W4:Y:S04]  /*f330*/  @P6 LDG.E.U16 R151, desc[UR24][R44.64] ;  /* 0x000000182c976981 */ /* 0x000128000c1e1500 */
[----:B---3--:R3:W-:Y:S04]  /*f340*/  STL [R1+0x524], R158 ;  /* 0x0005249e01007387 */ /* 0x0087e80000100800 */
[----:B------:R-:W4:Y:S04]  /*f350*/  LDL R164, [R1+0x8] ;  /* 0x0000080001a47983 */ /* 0x000f280000100800 */
[----:B------:R-:W4:Y:S01]  /*f360*/  LDL R156, [R1+0xc] ;  /* 0x00000c00019c7983 */ /* 0x000f220000100800 */
[----:B---3--:R-:W-:-:S04]  /*f370*/  LOP3.LUT R158, R4, 0xc, RZ, 0xfc, !PT ;  /* 0x0000000c049e7812 */ /* 0x008fc800078efcff */
[----:B------:R-:W-:-:S13]  /*f380*/  ISETP.LT.AND P4, PT, R158, R3, P0 ;  /* 0x000000039e00720c */ /* 0x000fda0000781270 */
[----:B0-----:R-:W-:Y:S02]  /*f390*/  @P4 IMAD.MOV.U32 R44, RZ, RZ, R153 ;  /* 0x000000ffff2c4224 */ /* 0x001fe400078e0099 */
[----:B------:R-:W-:-:S05]  /*f3a0*/  @P4 IMAD.MOV.U32 R45, RZ, RZ, R152 ;  /* 0x000000ffff2d4224 */ /* 0x000fca00078e0098 */
[----:B------:R0:W3:Y:S01]  /*f3b0*/  @P4 LDG.E.U16 R148, desc[UR24][R44.64] ;  /* 0x000000182c944981 */ /* 0x0000e2000c1e1500 */
[----:B------:R-:W-:-:S03]  /*f3c0*/  LOP3.LUT R157, R4, 0x14, RZ, 0xfc, !PT ;  /* 0x00000014049d7812 */ /* 0x000fc600078efcff */
[----:B--2---:R2:W-:Y:S01]  /*f3d0*/  STL [R1+0x51c], R149 ;  /* 0x00051c9501007387 */ /* 0x0045e20000100800 */
[----:B------:R-:W-:-:S03]  /*f3e0*/  ISETP.LT.AND P5, PT, R157, R3, P0 ;  /* 0x000000039d00720c */ /* 0x000fc600007a1270 */
[----:B------:R-:W-:Y:S04]  /*f3f0*/  STL [R1+0xb5c], R145 ;  /* 0x000b5c9101007387 */ /* 0x000fe80000100800 */
[----:B------:R-:W-:Y:S01]  /*f400*/  STL [R1+0xb58], R144 ;  /* 0x000b589001007387 */ /* 0x000fe20000100800 */
[----:B--2---:R-:W-:-:S03]  /*f410*/  LOP3.LUT R149, R4, 0x1c, RZ, 0xfc, !PT ;  /* 0x0000001c04957812 */ /* 0x004fc600078efcff */
[----:B------:R-:W2:Y:S04]  /*f420*/  LDL R165, [R1+0x28] ;  /* 0x0000280001a57983 */ /* 0x000ea80000100800 */
[----:B------:R-:W2:Y:S01]  /*f430*/  LDL R157, [R1+0x2c] ;  /* 0x00002c00019d7983 */ /* 0x000ea20000100800 */
[----:B------:R-:W-:Y:S01]  /*f440*/  ISETP.LT.AND P6, PT, R149, R3, P0 ;  /* 0x000000039500720c */ /* 0x000fe200007c1270 */
[----:B0-----:R-:W-:Y:S02]  /*f450*/  @P5 IMAD.MOV.U32 R44, RZ, RZ, R161 ;  /* 0x000000ffff2c5224 */ /* 0x001fe400078e00a1 */
[----:B------:R0:W-:Y:S01]  /*f460*/  STL [R1+0xb64], R153 ;  /* 0x000b649901007387 */ /* 0x0001e20000100800 */
[----:B------:R-:W-:Y:S01]  /*f470*/  @P5 IMAD.MOV.U32 R45, RZ, RZ, R160 ;  /* 0x000000ffff2d5224 */ /* 0x000fe200078e00a0 */
[----:B------:R-:W-:-:S02]  /*f480*/  PRMT R141, RZ, 0x7610, R141 ;  /* 0x00007610ff8d7816 */ /* 0x000fc4000000008d */
[----:B0-----:R-:W-:-:S06]  /*f490*/  PRMT R153, RZ, 0x7610, R153 ;  /* 0x00007610ff997816 */ /* 0x001fcc0000000099 */
[----:B------:R4:W2:Y:S02]  /*f4a0*/  @P5 LDG.E.U16 R153, desc[UR24][R44.64] ;  /* 0x000000182c995981 */ /* 0x0008a4000c1e1500 */
[----:B----4-:R-:W-:Y:S02]  /*f4b0*/  @P6 IMAD.MOV.U32 R45, RZ, RZ, R164 ;  /* 0x000000ffff2d6224 */ /* 0x010fe400078e00a4 */
[----:B------:R-:W-:-:S05]  /*f4c0*/  @P6 IMAD.MOV.U32 R44, RZ, RZ, R156 ;  /* 0x000000ffff2c6224 */ /* 0x000fca00078e009c */
[----:B------:R2:W4:Y:S04]  /*f4d0*/  @P6 LDG.E.U16 R141, desc[UR24][R44.64] ;  /* 0x000000182c8d6981 */ /* 0x000528000c1e1500 */
[----:B------:R-:W-:Y:S04]  /*f4e0*/  STL [R1+0xb60], R152 ;  /* 0x000b609801007387 */ /* 0x000fe80000100800 */
[----:B---3--:R0:W-:Y:S04]  /*f4f0*/  STL [R1+0x514], R148 ;  /* 0x0005149401007387 */ /* 0x0081e80000100800 */
[----:B------:R-:W3:Y:S04]  /*f500*/  LDL R149, [R1+0x4c] ;  /* 0x00004c0001957983 */ /* 0x000ee80000100800 */
[----:B0-----:R-:W3:Y:S01]  /*f510*/  LDL R148, [R1+0x48] ;  /* 0x0000480001947983 */ /* 0x001ee20000100800 */
[----:B------:R-:W-:-:S04]  /*f520*/  LOP3.LUT R158, R4, 0x24, RZ, 0xfc, !PT ;  /* 0x00000024049e7812 */ /* 0x000fc800078efcff */
[----:B------:R-:W-:Y:S02]  /*f530*/  ISETP.LT.AND P4, PT, R158, R3, P0 ;  /* 0x000000039e00720c */ /* 0x000fe40000781270 */
[----:B------:R-:W-:-:S11]  /*f540*/  PRMT R150, RZ, 0x7610, R150 ;  /* 0x00007610ff967816 */ /* 0x000fd60000000096 */
[----:B--2---:R-:W-:Y:S02]  /*f550*/  @P4 IMAD.MOV.U32 R44, RZ, RZ, R157 ;  /* 0x000000ffff2c4224 */ /* 0x004fe400078e009d */
[----:B------:R-:W-:-:S05]  /*f560*/  @P4 IMAD.MOV.U32 R45, RZ, RZ, R165 ;  /* 0x000000ffff2d4224 */ /* 0x000fca00078e00a5 */
[----:B------:R3:W2:Y:S04]  /*f570*/  @P4 LDG.E.U16 R150, desc[UR24][R44.64] ;  /* 0x000000182c964981 */ /* 0x0006a8000c1e1500 */
[----:B------:R0:W-:Y:S04]  /*f580*/  STL [R1+0x520], R159 ;  /* 0x0005209f01007387 */ /* 0x0001e80000100800 */
[----:B------:R-:W-:Y:S04]  /*f590*/  STL [R1+0x518], R151 ;  /* 0x0005189701007387 */ /* 0x000fe80000100800 */
[----:B------:R-:W-:Y:S04]  /*f5a0*/  STL [R1+0xb6c], R161 ;  /* 0x000b6ca101007387 */ /* 0x000fe80000100800 */
[----:B------:R-:W-:Y:S04]  /*f5b0*/  STL [R1+0xb68], R160 ;  /* 0x000b68a001007387 */ /* 0x000fe80000100800 */
[----:B------:R1:W-:Y:S04]  /*f5c0*/  STL [R1+0x510], R153 ;  /* 0x0005109901007387 */ /* 0x0003e80000100800 */
[----:B------:R-:W2:Y:S04]  /*f5d0*/  LDL R158, [R1+0x6c] ;  /* 0x00006c00019e7983 */ /* 0x000ea80000100800 */
[----:B0-----:R-:W2:Y:S04]  /*f5e0*/  LDL R159, [R1+0x88] ;  /* 0x00008800019f7983 */ /* 0x001ea80000100800 */
[----:B-1----:R-:W2:Y:S04]  /*f5f0*/  LDL R153, [R1+0x68] ;  /* 0x0000680001997983 */ /* 0x002ea80000100800 */
[----:B----4-:R0:W-:Y:S04]  /*f600*/  STL [R1+0x50c], R141 ;  /* 0x00050c8d01007387 */ /* 0x0101e80000100800 */
[----:B0-----:R-:W4:Y:S01]  /*f610*/  LDL R141, [R1+0x8c] ;  /* 0x00008c00018d7983 */ /* 0x001f220000100800 */
[----:B------:R-:W-:-:S04]  /*f620*/  LOP3.LUT R151, R4, 0x2c, RZ, 0xfc, !PT ;  /* 0x0000002c04977812 */ /* 0x000fc800078efcff */
[----:B------:R-:W-:Y:S02]  /*f630*/  ISETP.LT.AND P5, PT, R151, R3, P0 ;  /* 0x000000039700720c */ /* 0x000fe400007a1270 */
[----:B------:R-:W-:-:S11]  /*f640*/  PRMT R144, RZ, 0x7610, R144 ;  /* 0x00007610ff907816 */ /* 0x000fd60000000090 */
[----:B---3--:R-:W-:Y:S02]  /*f650*/  @P5 IMAD.MOV.U32 R44, RZ, RZ, R149 ;  /* 0x000000ffff2c5224 */ /* 0x008fe400078e0095 */
[----:B------:R-:W-:-:S05]  /*f660*/  @P5 IMAD.MOV.U32 R45, RZ, RZ, R148 ;  /* 0x000000ffff2d5224 */ /* 0x000fca00078e0094 */
[----:B------:R0:W3:Y:S01]  /*f670*/  @P5 LDG.E.U16 R144, desc[UR24][R44.64] ;  /* 0x000000182c905981 */ /* 0x0000e2000c1e1500 */
[C---:B------:R-:W-:Y:S02]  /*f680*/  LOP3.LUT R151, R4.reuse, 0x34, RZ, 0xfc, !PT ;  /* 0x0000003404977812 */ /* 0x040fe400078efcff */
[----:B------:R-:W-:Y:S02]  /*f690*/  LOP3.LUT R156, R4, 0x3c, RZ, 0xfc, !PT ;  /* 0x0000003c049c7812 */ /* 0x000fe400078efcff */
[-C--:B------:R-:W-:Y:S02]  /*f6a0*/  ISETP.LT.AND P6, PT, R151, R3.reuse, P0 ;  /* 0x000000039700720c */ /* 0x080fe400007c1270 */
[----:B------:R-:W-:Y:S02]  /*f6b0*/  ISETP.LT.AND P4, PT, R156, R3, P0 ;  /* 0x000000039c00720c */ /* 0x000fe40000781270 */
[----:B------:R-:W-:Y:S01]  /*f6c0*/  PRMT R152, RZ, 0x7610, R152 ;  /* 0x00007610ff987816 */ /* 0x000fe20000000098 */
[----:B--2---:R1:W-:Y:S04]  /*f6d0*/  STL [R1+0x508], R150 ;  /* 0x0005089601007387 */ /* 0x0043e80000100800 */
[----:B------:R-:W2:Y:S04]  /*f6e0*/  LDL R151, [R1+0xac] ;  /* 0x0000ac0001977983 */ /* 0x000ea80000100800 */
[----:B------:R-:W2:Y:S04]  /*f6f0*/  LDL R164, [R1+0xc8] ;  /* 0x0000c80001a47983 */ /* 0x000ea80000100800 */
[----:B-1----:R-:W2:Y:S04]  /*f700*/  LDL R150, [R1+0xa8] ;  /* 0x0000a80001967983 */ /* 0x002ea80000100800 */
[----:B------:R-:W2:Y:S01]  /*f710*/  LDL R165, [R1+0xcc] ;  /* 0x0000cc0001a57983 */ /* 0x000ea20000100800 */
[----:B------:R-:W-:-:S02]  /*f720*/  PRMT R140, RZ, 0x7610, R140 ;  /* 0x00007610ff8c7816 */ /* 0x000fc4000000008c */
[----:B------:R-:W-:Y:S01]  /*f730*/  LOP3.LUT R148, R4, 0x44, RZ, 0xfc, !PT ;  /* 0x0000004404947812 */ /* 0x000fe200078efcff */
[----:B------:R-:W2:Y:S01]  /*f740*/  LDL R156, [R1+0xe8] ;  /* 0x0000e800019c7983 */ /* 0x000ea20000100800 */
[----:B0-----:R-:W-:-:S03]  /*f750*/  @P6 IMAD.MOV.U32 R44, RZ, RZ, R158 ;  /* 0x000000ffff2c6224 */ /* 0x001fc600078e009e */
[----:B------:R-:W2:Y:S01]  /*f760*/  LDL R157, [R1+0xec] ;  /* 0x0000ec00019d7983 */ /* 0x000ea20000100800 */
[----:B------:R-:W-:-:S05]  /*f770*/  @P6 IMAD.MOV.U32 R45, RZ, RZ, R153 ;  /* 0x000000ffff2d6224 */ /* 0x000fca00078e0099 */
[----:B------:R0:W2:Y:S02]  /*f780*/  @P6 LDG.E.U16 R152, desc[UR24][R44.64] ;  /* 0x000000182c986981 */ /* 0x0000a4000c1e1500 */
[----:B0-----:R-:W-:Y:S02]  /*f790*/  @P4 IMAD.MOV.U32 R45, RZ, RZ, R159 ;  /* 0x000000ffff2d4224 */ /* 0x001fe400078e009f */
[----:B----4-:R-:W-:-:S05]  /*f7a0*/  @P4 IMAD.MOV.U32 R44, RZ, RZ, R141 ;  /* 0x000000ffff2c4224 */ /* 0x010fca00078e008d */
[----:B------:R2:W4:Y:S01]  /*f7b0*/  @P4 LDG.E.U16 R140, desc[UR24][R44.64] ;  /* 0x000000182c8c4981 */ /* 0x000522000c1e1500 */
[----:B------:R-:W-:-:S03]  /*f7c0*/  ISETP.LT.AND P5, PT, R148, R3, P0 ;  /* 0x000000039400720c */ /* 0x000fc600007a1270 */
[----:B---3--:R0:W-:Y:S04]  /*f7d0*/  STL [R1+0x504], R144 ;  /* 0x0005049001007387 */ /* 0x0081e80000100800 */
[----:B------:R-:W3:Y:S04]  /*f7e0*/  LDL R148, [R1+0x108] ;  /* 0x0001080001947983 */ /* 0x000ee80000100800 */
[----:B------:R-:W3:Y:S01]  /*f7f0*/  LDL R149, [R1+0x10c] ;  /* 0x00010c0001957983 */ /* 0x000ee20000100800 */
[----:B0-----:R-:W-:-:S04]  /*f800*/  LOP3.LUT R144, R4, 0x4c, RZ, 0xfc, !PT ;  /* 0x0000004c04907812 */ /* 0x001fc800078efcff */
[----:B------:R-:W-:Y:S02]  /*f810*/  ISETP.LT.AND P6, PT, R144, R3, P0 ;  /* 0x000000039000720c */ /* 0x000fe400007c1270 */
[----:B------:R-:W-:Y:S02]  /*f820*/  PRMT R145, RZ, 0x7610, R145 ;  /* 0x00007610ff917816 */ /* 0x000fe40000000091 */
[----:B------:R-:W-:Y:S01]  /*f830*/  PRMT R142, RZ, 0x7610, R142 ;  /* 0x00007610ff8e7816 */ /* 0x000fe2000000008e */
[----:B--2---:R-:W-:Y:S02]  /*f840*/  @P5 IMAD.MOV.U32 R44, RZ, RZ, R151 ;  /* 0x000000ffff2c5224 */ /* 0x004fe400078e0097 */
[----:B------:R-:W-:-:S05]  /*f850*/  @P5 IMAD.MOV.U32 R45, RZ, RZ, R150 ;  /* 0x000000ffff2d5224 */ /* 0x000fca00078e0096 */
[----:B------:R0:W2:Y:S02]  /*f860*/  @P5 LDG.E.U16 R145, desc[UR24][R44.64] ;  /* 0x000000182c915981 */ /* 0x0000a4000c1e1500 */
[----:B0-----:R-:W-:Y:S02]  /*f870*/  @P6 IMAD.MOV.U32 R44, RZ, RZ, R165 ;  /* 0x000000ffff2c6224 */ /* 0x001fe400078e00a5 */
[----:B------:R-:W-:-:S05]  /*f880*/  @P6 IMAD.MOV.U32 R45, RZ, RZ, R164 ;  /* 0x000000ffff2d6224 */ /* 0x000fca00078e00a4 */
[----:B------:R0:W2:Y:S04]  /*f890*/  @P6 LDG.E.U16 R142, desc[UR24][R44.64] ;  /* 0x000000182c8e6981 */ /* 0x0000a8000c1e1500 */
[----:B----4-:R1:W-:Y:S04]  /*f8a0*/  STL [R1+0x4fc], R140 ;  /* 0x0004fc8c01007387 */ /* 0x0103e80000100800 */
[----:B------:R-:W4:Y:S04]  /*f8b0*/  LDL R141, [R1+0x12c] ;  /* 0x00012c00018d7983 */ /* 0x000f280000100800 */
[----:B-1----:R-:W4:Y:S04]  /*f8c0*/  LDL R140, [R1+0x128] ;  /* 0x00012800018c7983 */ /* 0x002f280000100800 */
[----:B------:R1:W-:Y:S01]  /*f8d0*/  STL [R1+0x500], R152 ;  /* 0x0005009801007387 */ /* 0x0003e20000100800 */
[----:B------:R-:W-:-:S02]  /*f8e0*/  LOP3.LUT R144, R4, 0x5c, RZ, 0xfc, !PT ;  /* 0x0000005c04907812 */ /* 0x000fc400078efcff */
[----:B-1----:R-:W-:-:S04]  /*f8f0*/  LOP3.LUT R152, R4, 0x54, RZ, 0xfc, !PT ;  /* 0x0000005404987812 */ /* 0x002fc800078efcff */
[-C--:B------:R-:W-:Y:S02]  /*f900*/  ISETP.LT.AND P4, PT, R152, R3.reuse, P0 ;  /* 0x000000039800720c */ /* 0x080fe40000781270 */
[----:B------:R-:W-:Y:S02]  /*f910*/  ISETP.LT.AND P5, PT, R144, R3, P0 ;  /* 0x000000039000720c */ /* 0x000fe400007a1270 */
[----:B------:R-:W-:Y:S02]  /*f920*/  PRMT R143, RZ, 0x7610, R143 ;  /* 0x00007610ff8f7816 */ /* 0x000fe4000000008f */
[----:B------:R-:W-:-:S07]  /*f930*/  PRMT R113, RZ, 0x7610, R113 ;  /* 0x00007610ff717816 */ /* 0x000fce0000000071 */
[----:B0-----:R-:W-:Y:S02]  /*f940*/  @P4 IMAD.MOV.U32 R44, RZ, RZ, R157 ;  /* 0x000000ffff2c4224 */ /* 0x001fe400078e009d */
[----:B------:R-:W-:-:S05]  /*f950*/  @P4 IMAD.MOV.U32 R45, RZ, RZ, R156 ;  /* 0x000000ffff2d4224 */ /* 0x000fca00078e009c */
[----:B------:R3:W4:Y:S02]  /*f960*/  @P4 LDG.E.U16 R143, desc[UR24][R44.64] ;  /* 0x000000182c8f4981 */ /* 0x000724000c1e1500 */
[----:B---3--:R-:W-:Y:S02]  /*f970*/  @P5 IMAD.MOV.U32 R44, RZ, RZ, R149 ;  /* 0x000000ffff2c5224 */ /* 0x008fe400078e0095 */
[----:B------:R-:W-:-:S05]  /*f980*/  @P5 IMAD.MOV.U32 R45, RZ, RZ, R148 ;  /* 0x000000ffff2d5224 */ /* 0x000fca00078e0094 */
[----:B------:R4:W3:Y:S01]  /*f990*/  @P5 LDG.E.U16 R113, desc[UR24][R44.64] ;  /* 0x000000182c715981 */ /* 0x0008e2000c1e1500 */
[----:B------:R-:W-:-:S04]  /*f9a0*/  LOP3.LUT R144, R4, 0x64, RZ, 0xfc, !PT ;  /* 0x0000006404907812 */ /* 0x000fc800078efcff */
[----:B------:R-:W-:Y:S01]  /*f9b0*/  ISETP.LT.AND P6, PT, R144, R3, P0 ;  /* 0x000000039000720c */ /* 0x000fe200007c1270 */
[----:B--2---:R0:W-:Y:S02]  /*f9c0*/  STL [R1+0x4f4], R142 ;  /* 0x0004f48e01007387 */ /* 0x0041e40000100800 */
[----:B0-----:R-:W-:-:S04]  /*f9d0*/  LOP3.LUT R142, R4, 0x6c, RZ, 0xfc, !PT ;  /* 0x0000006c048e7812 */ /* 0x001fc800078efcff */
[-C--:B------:R-:W-:Y:S02]  /*f9e0*/  ISETP.LT.AND P4, PT, R142, R3.reuse, P0 ;  /* 0x000000038e00720c */ /* 0x080fe40000781270 */
[----:B------:R-:W-:Y:S02]  /*f9f0*/  LOP3.LUT R142, R4, 0x74, RZ, 0xfc, !PT ;  /* 0x00000074048e7812 */ /* 0x000fe400078efcff */
[----:B------:R-:W-:Y:S02]  /*fa00*/  PRMT R115, RZ, 0x7610, R115 ;  /* 0x00007610ff737816 */ /* 0x000fe40000000073 */
[----:B------:R-:W-:Y:S01]  /*fa10*/  ISETP.LT.AND P5, PT, R142, R3, P0 ;  /* 0x000000038e00720c */ /* 0x000fe200007a1270 */
[----:B----4-:R-:W-:Y:S02]  /*fa20*/  @P6 IMAD.MOV.U32 R44, RZ, RZ, R141 ;  /* 0x000000ffff2c6224 */ /* 0x010fe400078e008d */
[----:B------:R-:W-:-:S05]  /*fa30*/  @P6 IMAD.MOV.U32 R45, RZ, RZ, R140 ;  /* 0x000000ffff2d6224 */ /* 0x000fca00078e008c */
[----:B------:R0:W2:Y:S02]  /*fa40*/  @P6 LDG.E.U16 R115, desc[UR24][R44.64] ;  /* 0x000000182c736981 */ /* 0x0000a4000c1e1500 */
[----:B0-----:R-:W-:Y:S02]  /*fa50*/  @P4 IMAD.MOV.U32 R44, RZ, RZ, R100 ;  /* 0x000000ffff2c4224 */ /* 0x001fe400078e0064 */
[----:B------:R-:W-:-:S05]  /*fa60*/  @P4 IMAD.MOV.U32 R45, RZ, RZ, R99 ;  /* 0x000000ffff2d4224 */ /* 0x000fca00078e0063 */
[----:B------:R0:W4:Y:S02]  /*fa70*/  @P4 LDG.E.U16 R91, desc[UR24][R44.64] ;  /* 0x000000182c5b4981 */ /* 0x000124000c1e1500 */
[----:B0-----:R-:W-:Y:S02]  /*fa80*/  @P5 IMAD.MOV.U32 R44, RZ, RZ, R106 ;  /* 0x000000ffff2c5224 */ /* 0x001fe400078e006a */
[----:B------:R-:W-:-:S05]  /*fa90*/  @P5 IMAD.MOV.U32 R45, RZ, RZ, R104 ;  /* 0x000000ffff2d5224 */ /* 0x000fca00078e0068 */
[----:B------:R0:W2:Y:S01]  /*faa0*/  @P5 LDG.E.U16 R95, desc[UR24][R44.64] ;  /* 0x000000182c5f5981 */ /* 0x0000a2000c1e1500 */
[----:B------:R-:W-:-:S03]  /*fab0*/  LOP3.LUT R99, R4, 0x6, RZ, 0xfc, !PT ;  /* 0x0000000604637812 */ /* 0x000fc600078efcff */
[----:B---3--:R1:W-:Y:S02]  /*fac0*/  STL [R1+0x4ec], R113 ;  /* 0x0004ec7101007387 */ /* 0x0083e40000100800 */
[----:B-1----:R-:W-:-:S04]  /*fad0*/  LOP3.LUT R113, R4, 0x7c, RZ, 0xfc, !PT ;  /* 0x0000007c04717812 */ /* 0x002fc800078efcff */
[-C--:B------:R-:W-:Y:S02]  /*fae0*/  ISETP.LT.AND P6, PT, R113, R3.reuse, P0 ;  /* 0x000000037100720c */ /* 0x080fe400007c1270 */
[----:B------:R-:W-:-:S11]  /*faf0*/  ISETP.LT.AND P4, PT, R99, R3, P0 ;  /* 0x000000036300720c */ /* 0x000fd60000781270 */
[----:B0-----:R-:W-:Y:S02]  /*fb00*/  @P6 IMAD.MOV.U32 R44, RZ, RZ, R75 ;  /* 0x000000ffff2c6224 */ /* 0x001fe400078e004b */
[----:B------:R-:W-:-:S05]  /*fb10*/  @P6 IMAD.MOV.U32 R45, RZ, RZ, R87 ;  /* 0x000000ffff2d6224 */ /* 0x000fca00078e0057 */
[----:B------:R0:W3:Y:S02]  /*fb20*/  @P6 LDG.E.U16 R67, desc[UR24][R44.64] ;  /* 0x000000182c436981 */ /* 0x0000e4000c1e1500 */
[----:B0-----:R-:W-:Y:S02]  /*fb30*/  @P4 IMAD.MOV.U32 R44, RZ, RZ, R147 ;  /* 0x000000ffff2c4224 */ /* 0x001fe400078e0093 */
[----:B------:R-:W-:-:S05]  /*fb40*/  @P4 IMAD.MOV.U32 R45, RZ, RZ, R146 ;  /* 0x000000ffff2d4224 */ /* 0x000fca00078e0092 */
[----:B------:R0:W3:Y:S04]  /*fb50*/  @P4 LDG.E.U16 R71, desc[UR24][R44.64] ;  /* 0x000000182c474981 */ /* 0x0000e8000c1e1500 */
[----:B------:R-:W-:Y:S04]  /*fb60*/  STL [R1+0x4f8], R145 ;  /* 0x0004f89101007387 */ /* 0x000fe80000100800 */
[----:B----4-:R1:W-:Y:S04]  /*fb70*/  STL [R1+0x4e4], R91 ;  /* 0x0004e45b01007387 */ /* 0x0103e80000100800 */
[----:B------:R-:W-:Y:S04]  /*fb80*/  STL [R1+0x4f0], R143 ;  /* 0x0004f08f01007387 */ /* 0x000fe80000100800 */
[----:B------:R-:W4:Y:S01]  /*fb90*/  LDL R99, [R1+0x10] ;  /* 0x0000100001637983 */ /* 0x000f220000100800 */
[----:B-1----:R-:W-:-:S04]  /*fba0*/  LOP3.LUT R91, R4, 0xe, RZ, 0xfc, !PT ;  /* 0x0000000e045b7812 */ /* 0x002fc800078efcff */
[----:B------:R-:W-:Y:S01]  /*fbb0*/  ISETP.LT.AND P5, PT, R91, R3, P0 ;  /* 0x000000035b00720c */ /* 0x000fe200007a1270 */
[----:B--2---:R1:W-:Y:S04]  /*fbc0*/  STL [R1+0x4e0], R95 ;  /* 0x0004e05f01007387 */ /* 0x0043e80000100800 */
[----:B-1----:R-:W2:Y:S08]  /*fbd0*/  LDL R95, [R1+0x14] ;  /* 0x00001400015f7983 */ /* 0x002eb00000100800 */
[----:B0-----:R-:W-:-:S02]  /*fbe0*/  @P5 IMAD.MOV.U32 R44, RZ, RZ, R155 ;  /* 0x000000ffff2c5224 */ /* 0x001fc400078e009b */
[----:B------:R-:W-:-:S05]  /*fbf0*/  @P5 IMAD.MOV.U32 R45, RZ, RZ, R154 ;  /* 0x000000ffff2d5224 */ /* 0x000fca00078e009a */
[----:B------:R0:W2:Y:S01]  /*fc00*/  @P5 LDG.E.U16 R63, desc[UR24][R44.64] ;  /* 0x000000182c3f5981 */ /* 0x0000a2000c1e1500 */
[----:B------:R-:W-:-:S04]  /*fc10*/  LOP3.LUT R75, R4, 0x16, RZ, 0xfc, !PT ;  /* 0x00000016044b7812 */ /* 0x000fc800078efcff */
[----:B------:R-:W-:Y:S01]  /*fc20*/  ISETP.LT.AND P6, PT, R75, R3, P0 ;  /* 0x000000034b00720c */ /* 0x000fe200007c1270 */
[----:B---3--:R-:W-:Y:S04]  /*fc30*/  STL [R1+0x4dc], R67 ;  /* 0x0004dc4301007387 */ /* 0x008fe80000100800 */
[----:B------:R-:W-:Y:S04]  /*fc40*/  STL [R1+0x4e8], R115 ;  /* 0x0004e87301007387 */ /* 0x000fe80000100800 */
[----:B------:R-:W-:Y:S04]  /*fc50*/  STL [R1+0xb74], R147 ;  /* 0x000b749301007387 */ /* 0x000fe80000100800 */
[----:B------:R-:W-:Y:S04]  /*fc60*/  STL [R1+0xb70], R146 ;  /* 0x000b709201007387 */ /* 0x000fe80000100800 */
[----:B------:R-:W3:Y:S04]  /*fc70*/  LDL R91, [R1+0x30] ;  /* 0x00003000015b7983 */ /* 0x000ee80000100800 */
[----:B------:R-:W3:Y:S04]  /*fc80*/  LDL R87, [R1+0x34] ;  /* 0x0000340001577983 */ /* 0x000ee80000100800 */
[----:B------:R-:W3:Y:S04]  /*fc90*/  LDL R75, [R1+0x50] ;  /* 0x00005000014b7983 */ /* 0x000ee80000100800 */
[----:B------:R1:W-:Y:S04]  /*fca0*/  STL [R1+0x4d8], R71 ;  /* 0x0004d84701007387 */ /* 0x0003e80000100800 */
[----:B-1----:R-:W3:Y:S01]  /*fcb0*/  LDL R71, [R1+0x54] ;  /* 0x0000540001477983 */ /* 0x002ee20000100800 */
[----:B------:R-:W-:-:S04]  /*fcc0*/  LOP3.LUT R67, R4, 0x1e, RZ, 0xfc, !PT ;  /* 0x0000001e04437812 */ /* 0x000fc800078efcff */
[----:B------:R-:W-:Y:S01]  /*fcd0*/  ISETP.LT.AND P4, PT, R67, R3, P0 ;  /* 0x000000034300720c */ /* 0x000fe20000781270 */
[----:B0-----:R-:W-:Y:S02]  /*fce0*/  @P6 IMAD.MOV.U32 R44, RZ, RZ, R163 ;  /* 0x000000ffff2c6224 */ /* 0x001fe400078e00a3 */
[----:B------:R-:W-:-:S05]  /*fcf0*/  @P6 IMAD.MOV.U32 R45, RZ, RZ, R162 ;  /* 0x000000ffff2d6224 */ /* 0x000fca00078e00a2 */
[----:B------:R4:W3:Y:S04]  /*fd00*/  @P6 LDG.E.U16 R102, desc[UR24][R44.64] ;  /* 0x000000182c666981 */ /* 0x0008e8000c1e1500 */
[----:B------:R-:W-:Y:S04]  /*fd10*/  STL [R1+0xb7c], R155 ;  /* 0x000b7c9b01007387 */ /* 0x000fe80000100800 */
[----:B------:R-:W-:Y:S04]  /*fd20*/  STL [R1+0xb78], R154 ;  /* 0x000b789a01007387 */ /* 0x000fe80000100800 */
[----:B------:R-:W3:Y:S01]  /*fd30*/  LDL R67, [R1+0x70] ;  /* 0x0000700001437983 */ /* 0x000ee20000100800 */
[----:B----4-:R-:W-:-:S02]  /*fd40*/  @P4 IMAD.MOV.U32 R45, RZ, RZ, R99 ;  /* 0x000000ffff2d4224 */ /* 0x010fc400078e0063 */
[----:B--2---:R-:W-:-:S05]  /*fd50*/  @P4 IMAD.MOV.U32 R44, RZ, RZ, R95 ;  /* 0x000000ffff2c4224 */ /* 0x004fca00078e005f */
[----:B------:R3:W2:Y:S04]  /*fd60*/  @P4 LDG.E.U16 R79, desc[UR24][R44.64] ;  /* 0x000000182c4f4981 */ /* 0x0006a8000c1e1500 */
[----:B------:R0:W-:Y:S04]  /*fd70*/  STL [R1+0x4d4], R63 ;  /* 0x0004d43f01007387 */ /* 0x0001e80000100800 */
[----:B0-----:R-:W4:Y:S01]  /*fd80*/  LDL R63, [R1+0x74] ;  /* 0x00007400013f7983 */ /* 0x001f220000100800 */
[C---:B------:R-:W-:Y:S02]  /*fd90*/  LOP3.LUT R104, R4.reuse, 0x26, RZ, 0xfc, !PT ;  /* 0x0000002604687812 */ /* 0x040fe400078efcff */
[----:B------:R-:W-:-:S02]  /*fda0*/  LOP3.LUT R100, R4, 0x2e, RZ, 0xfc, !PT ;  /* 0x0000002e04647812 */ /* 0x000fc400078efcff */
[-C--:B------:R-:W-:Y:S02]  /*fdb0*/  ISETP.LT.AND P5, PT, R104, R3.reuse, P0 ;  /* 0x000000036800720c */ /* 0x080fe400007a1270 */
[----:B------:R-:W-:-:S11]  /*fdc0*/  ISETP.LT.AND P6, PT, R100, R3, P0 ;  /* 0x000000036400720c */ /* 0x000fd600007c1270 */
[----:B---3--:R-:W-:Y:S02]  /*fdd0*/  @P5 IMAD.MOV.U32 R45, RZ, RZ, R91 ;  /* 0x000000ffff2d5224 */ /* 0x008fe400078e005b */
[----:B------:R-:W-:-:S05]  /*fde0*/  @P5 IMAD.MOV.U32 R44, RZ, RZ, R87 ;  /* 0x000000ffff2c5224 */ /* 0x000fca00078e0057 */
[----:B------:R0:W3:Y:S02]  /*fdf0*/  @P5 LDG.E.U16 R83, desc[UR24][R44.64] ;  /* 0x000000182c535981 */ /* 0x0000e4000c1e1500 */
[----:B0-----:R-:W-:Y:S02]  /*fe00*/  @P6 IMAD.MOV.U32 R45, RZ, RZ, R75 ;  /* 0x000000ffff2d6224 */ /* 0x001fe400078e004b */
[----:B------:R-:W-:-:S05]  /*fe10*/  @P6 IMAD.MOV.U32 R44, RZ, RZ, R71 ;  /* 0x000000ffff2c6224 */ /* 0x000fca00078e0047 */
[----:B------:R0:W3:Y:S01]  /*fe20*/  @P6 LDG.E.U16 R41, desc[UR24][R44.64] ;  /* 0x000000182c296981 */ /* 0x0000e2000c1e1500 */
[----:B------:R-:W-:-:S03]  /*fe30*/  LOP3.LUT R95, R4, 0x36, RZ, 0xfc, !PT ;  /* 0x00000036045f7812 */ /* 0x000fc600078efcff */
[----:B------:R-:W-:Y:S01]  /*fe40*/  STL [R1+0xb84], R163 ;  /* 0x000b84a301007387 */ /* 0x000fe20000100800 */
[----:B------:R-:W-:-:S03]  /*fe50*/  ISETP.LT.AND P4, PT, R95, R3, P0 ;  /* 0x000000035f00720c */ /* 0x000fc60000781270 */
[----:B------:R-:W-:Y:S10]  /*fe60*/  STL [R1+0xb80], R162 ;  /* 0x000b80a201007387 */ /* 0x000ff40000100800 */
[----:B0-----:R-:W-:Y:S01]  /*fe70*/  @P4 IMAD.MOV.U32 R45, RZ, RZ, R67 ;  /* 0x000000ffff2d4224 */ /* 0x001fe200078e0043 */
[----:B--2---:R0:W-:Y:S02]  /*fe80*/  STL [R1+0x4cc], R79 ;  /* 0x0004cc4f01007387 */ /* 0x0041e40000100800 */
[----:B0-----:R-:W-:-:S04]  /*fe90*/  LOP3.LUT R79, R4, 0x3e, RZ, 0xfc, !PT ;  /* 0x0000003e044f7812 */ /* 0x001fc800078efcff */
[----:B------:R-:W-:Y:S01]  /*fea0*/  ISETP.LT.AND P5, PT, R79, R3, P0 ;  /* 0x000000034f00720c */ /* 0x000fe200007a1270 */
[----:B----4-:R-:W-:-:S05]  /*feb0*/  @P4 IMAD.MOV.U32 R44, RZ, RZ, R63 ;  /* 0x000000ffff2c4224 */ /* 0x010fca00078e003f */
[----:B------:R0:W2:Y:S07]  /*fec0*/  @P4 LDG.E.U16 R51, desc[UR24][R44.64] ;  /* 0x000000182c334981 */ /* 0x0000ae000c1e1500 */
[----:B0-----:R-:W-:Y:S02]  /*fed0*/  @P5 IMAD.MOV.U32 R44, RZ, RZ, R110 ;  /* 0x000000ffff2c5224 */ /* 0x001fe400078e006e */
[----:B------:R-:W-:-:S05]  /*fee0*/  @P5 IMAD.MOV.U32 R45, RZ, RZ, R108 ;  /* 0x000000ffff2d5224 */ /* 0x000fca00078e006c */
[----:B------:R0:W4:Y:S01]  /*fef0*/  @P5 LDG.E.U16 R11, desc[UR24][R44.64] ;  /* 0x000000182c0b5981 */ /* 0x000122000c1e1500 */
[----:B------:R-:W-:-:S04]  /*ff00*/  LOP3.LUT R71, R4, 0x46, RZ, 0xfc, !PT ;  /* 0x0000004604477812 */ /* 0x000fc800078efcff */
[----:B------:R-:W-:Y:S02]  /*ff10*/  ISETP.LT.AND P6, PT, R71, R3, P0 ;  /* 0x000000034700720c */ /* 0x000fe400007c1270 */
[----:B------:R-:W-:-:S11]  /*ff20*/  PRMT R7, RZ, 0x7610, R7 ;  /* 0x00007610ff077816 */ /* 0x000fd60000000007 */
[----:B0-----:R-:W-:Y:S02]  /*ff30*/  @P6 IMAD.MOV.U32 R44, RZ, RZ, R114 ;  /* 0x000000ffff2c6224 */ /* 0x001fe400078e0072 */
[----:B------:R-:W-:-:S05]  /*ff40*/  @P6 IMAD.MOV.U32 R45, RZ, RZ, R112 ;  /* 0x000000ffff2d6224 */ /* 0x000fca00078e0070 */
[----:B------:R0:W4:Y:S04]  /*ff50*/  @P6 LDG.E.U16 R59, desc[UR24][R44.64] ;  /* 0x000000182c3b6981 */ /* 0x000128000c1e1500 */
[----:B---3--:R1:W-:Y:S02]  /*ff60*/  STL [R1+0x4c4], R41 ;  /* 0x0004c42901007387 */ /* 0x0083e40000100800 */
[----:B-1----:R-:W-:-:S04]  /*ff70*/  LOP3.LUT R41, R4, 0x4e, RZ, 0xfc, !PT ;  /* 0x0000004e04297812 */ /* 0x002fc800078efcff */
[----:B------:R-:W-:-:S13]  /*ff80*/  ISETP.LT.AND P4, PT, R41, R3, P0 ;  /* 0x000000032900720c */ /* 0x000fda0000781270 */
[----:B0-----:R-:W-:Y:S02]  /*ff90*/  @P4 IMAD.MOV.U32 R44, RZ, RZ, R118 ;  /* 0x000000ffff2c4224 */ /* 0x001fe400078e0076 */
[----:B------:R-:W-:-:S05]  /*ffa0*/  @P4 IMAD.MOV.U32 R45, RZ, RZ, R116 ;  /* 0x000000ffff2d4224 */ /* 0x000fca00078e0074 */
[----:B------:R0:W3:Y:S04]  /*ffb0*/  @P4 LDG.E.U16 R7, desc[UR24][R44.64] ;  /* 0x000000182c074981 */ /* 0x0000e8000c1e1500 */
[----:B------:R-:W-:Y:S01]  /*ffc0*/  STL [R1+0x4d0], R102 ;  /* 0x0004d06601007387 */ /* 0x000fe20000100800 */
[----:B------:R-:W-:-:S03]  /*ffd0*/  PRMT R10, RZ, 0x7610, R10 ;  /* 0x00007610ff0a7816 */ /* 0x000fc6000000000a */
[----:B--2---:R1:W-:Y:S04]  /*ffe0*/  STL [R1+0x4c0], R51 ;  /* 0x0004c03301007387 */ /* 0x0043e80000100800 */
[----:B-1----:R-:W2:Y:S04]  /*fff0*/  LDL.LU R51, [R1+0x258] ;  /* 0x0002580001337983 */ /* 0x002ea80000300800 */
[----:B----4-:R1:W-:Y:S04]  /*10000*/  STL [R1+0x4bc], R11 ;  /* 0x0004bc0b01007387 */ /* 0x0103e80000100800 */
[----:B------:R-:W4:Y:S01]  /*10010*/  LDL.LU R41, [R1+0x254] ;  /* 0x0002540001297983 */ /* 0x000f220000300800 */
[----:B-1----:R-:W-:-:S04]  /*10020*/  LOP3.LUT R11, R4, 0x56, RZ, 0xfc, !PT ;  /* 0x00000056040b7812 */ /* 0x002fc800078efcff */
[----:B------:R-:W-:-:S13]  /*10030*/  ISETP.LT.AND P5, PT, R11, R3, P0 ;  /* 0x000000030b00720c */ /* 0x000fda00007a1270 */
[----:B0-----:R-:W-:Y:S02]  /*10040*/  @P5 IMAD.MOV.U32 R44, RZ, RZ, R122 ;  /* 0x000000ffff2c5224 */ /* 0x001fe400078e007a */
[----:B------:R-:W-:-:S05]  /*10050*/  @P5 IMAD.MOV.U32 R45, RZ, RZ, R120 ;  /* 0x000000ffff2d5224 */ /* 0x000fca00078e0078 */
[----:B------:R0:W4:Y:S01]  /*10060*/  @P5 LDG.E.U16 R10, desc[UR24][R44.64] ;  /* 0x000000182c0a5981 */ /* 0x000122000c1e1500 */
[----:B------:R-:W-:-:S04]  /*10070*/  LOP3.LUT R11, R4, 0x5e, RZ, 0xfc, !PT ;  /* 0x0000005e040b7812 */ /* 0x000fc800078efcff */
[-C--:B------:R-:W-:Y:S02]  /*10080*/  ISETP.LT.AND P6, PT, R11, R3.reuse, P0 ;  /* 0x000000030b00720c */ /* 0x080fe400007c1270 */
[----:B------:R-:W-:Y:S01]  /*10090*/  LOP3.LUT R11, R4, 0x66, RZ, 0xfc, !PT ;  /* 0x00000066040b7812 */ /* 0x000fe200078efcff */
[----:B------:R-:W-:Y:S03]  /*100a0*/  STL [R1+0x4c8], R83 ;  /* 0x0004c85301007387 */ /* 0x000fe60000100800 */
[----:B------:R-:W-:Y:S02]  /*100b0*/  ISETP.LT.AND P4, PT, R11, R3, P0 ;  /* 0x000000030b00720c */ /* 0x000fe40000781270 */
[----:B------:R-:W-:-:S05]  /*100c0*/  PRMT R9, RZ, 0x7610, R9 ;  /* 0x00007610ff097816 */ /* 0x000fca0000000009 */
[----:B0-----:R-:W-:Y:S02]  /*100d0*/  @P6 IMAD.MOV.U32 R44, RZ, RZ, R126 ;  /* 0x000000ffff2c6224 */ /* 0x001fe400078e007e */
[----:B------:R-:W-:Y:S01]  /*100e0*/  @P6 IMAD.MOV.U32 R45, RZ, RZ, R124 ;  /* 0x000000ffff2d6224 */ /* 0x000fe200078e007c */
[----:B------:R-:W-:-:S04]  /*100f0*/  PRMT R6, RZ, 0x7610, R6 ;  /* 0x00007610ff067816 */ /* 0x000fc80000000006 */
[----:B------:R0:W4:Y:S04]  /*10100*/  @P6 LDG.E.U16 R9, desc[UR24][R44.64] ;  /* 0x000000182c096981 */ /* 0x000128000c1e1500 */
[----:B---3--:R1:W-:Y:S02]  /*10110*/  STL [R1+0x4b4], R7 ;  /* 0x0004b40701007387 */ /* 0x0083e40000100800 */
[----:B-1----:R-:W-:-:S04]  /*10120*/  LOP3.LUT R7, R4, 0x6e, RZ, 0xfc, !PT ;  /* 0x0000006e04077812 */ /* 0x002fc800078efcff */
[-C--:B------:R-:W-:Y:S02]  /*10130*/  ISETP.LT.AND P5, PT, R7, R3.reuse, P0 ;  /* 0x000000030700720c */ /* 0x080fe400007a1270 */
[----:B------:R-:W-:Y:S01]  /*10140*/  LOP3.LUT R7, R4, 0x76, RZ, 0xfc, !PT ;  /* 0x0000007604077812 */ /* 0x000fe200078efcff */
[----:B0-----:R-:W-:Y:S02]  /*10150*/  @P4 IMAD.MOV.U32 R44, RZ, RZ, R130 ;  /* 0x000000ffff2c4224 */ /* 0x001fe400078e0082 */
[----:B------:R-:W-:Y:S01]  /*10160*/  @P4 IMAD.MOV.U32 R45, RZ, RZ, R128 ;  /* 0x000000ffff2d4224 */ /* 0x000fe200078e0080 */
[----:B------:R-:W-:Y:S02]  /*10170*/  ISETP.LT.AND P6, PT, R7, R3, P0 ;  /* 0x000000030700720c */ /* 0x000fe400007c1270 */
[----:B------:R-:W-:Y:S02]  /*10180*/  PRMT R4, RZ, 0x7610, R4 ;  /* 0x00007610ff047816 */ /* 0x000fe40000000004 */
[----:B------:R0:W3:Y:S01]  /*10190*/  @P4 LDG.E.U16 R6, desc[UR24][R44.64] ;  /* 0x000000182c064981 */ /* 0x0000e2000c1e1500 */
[----:B------:R-:W-:-:S02]  /*101a0*/  PRMT R0, RZ, 0x7610, R0 ;  /* 0x00007610ff007816 */ /* 0x000fc40000000000 */
[----:B0-----:R-:W-:Y:S02]  /*101b0*/  @P5 IMAD.MOV.U32 R44, RZ, RZ, R134 ;  /* 0x000000ffff2c5224 */ /* 0x001fe400078e0086 */
[----:B------:R-:W-:-:S05]  /*101c0*/  @P5 IMAD.MOV.U32 R45, RZ, RZ, R132 ;  /* 0x000000ffff2d5224 */ /* 0x000fca00078e0084 */
[----:B------:R0:W3:Y:S02]  /*101d0*/  @P5 LDG.E.U16 R4, desc[UR24][R44.64] ;  /* 0x000000182c045981 */ /* 0x0000e4000c1e1500 */
[----:B0-----:R-:W-:Y:S02]  /*101e0*/  @P6 IMAD.MOV.U32 R44, RZ, RZ, R136 ;  /* 0x000000ffff2c6224 */ /* 0x001fe400078e0088 */
[----:B------:R-:W-:-:S05]  /*101f0*/  @P6 IMAD.MOV.U32 R45, RZ, RZ, R55 ;  /* 0x000000ffff2d6224 */ /* 0x000fca00078e0037 */
[----:B------:R-:W3:Y:S04]  /*10200*/  @P6 LDG.E.U16 R0, desc[UR24][R44.64] ;  /* 0x000000182c006981 */ /* 0x000ee8000c1e1500 */
[----:B------:R0:W-:Y:S04]  /*10210*/  STL [R1+0x4b8], R59 ;  /* 0x0004b83b01007387 */ /* 0x0001e80000100800 */
[----:B------:R-:W3:Y:S04]  /*10220*/  LDL.LU R95, [R1+0x248] ;  /* 0x00024800015f7983 */ /* 0x000ee80000300800 */
[----:B------:R-:W3:Y:S04]  /*10230*/  LDL.LU R91, [R1+0x244] ;  /* 0x00024400015b7983 */ /* 0x000ee80000300800 */
[----:B------:R-:W3:Y:S04]  /*10240*/  LDL.LU R87, [R1+0x240] ;  /* 0x0002400001577983 */ /* 0x000ee80000300800 */
[----:B------:R-:W3:Y:S04]  /*10250*/  LDL.LU R83, [R1+0x23c] ;  /* 0x00023c0001537983 */ /* 0x000ee80000300800 */
[----:B------:R-:W3:Y:S04]  /*10260*/  LDL.LU R79, [R1+0x238] ;  /* 0x00023800014f7983 */ /* 0x000ee80000300800 */
[----:B------:R-:W3:Y:S04]  /*10270*/  LDL.LU R75, [R1+0x234] ;  /* 0x00023400014b7983 */ /* 0x000ee80000300800 */
[----:B------:R-:W3:Y:S01]  /*10280*/  LDL.LU R71, [R1+0x230] ;  /* 0x0002300001477983 */ /* 0x000ee20000300800 */
[----:B--2---:R-:W-:-:S02]  /*10290*/  ISETP.GE.AND P4, PT, R51, RZ, PT ;  /* 0x000000ff3300720c */ /* 0x004fc40003f86270 */
[----:B----4-:R-:W-:Y:S01]  /*102a0*/  ISETP.GE.AND P5, PT, R41, RZ, PT ;  /* 0x000000ff2900720c */ /* 0x010fe20003fa6270 */
[----:B------:R-:W-:Y:S04]  /*102b0*/  STL [R1+0x4b0], R10 ;  /* 0x0004b00a01007387 */ /* 0x000fe80000100800 */
[----:B------:R-:W2:Y:S04]  /*102c0*/  LDL.LU R67, [R1+0x22c] ;  /* 0x00022c0001437983 */ /* 0x000ea80000300800 */
[----:B------:R-:W4:Y:S04]  /*102d0*/  LDL.LU R63, [R1+0x228] ;  /* 0x00022800013f7983 */ /* 0x000f280000300800 */
[----:B0-----:R-:W4:Y:S04]  /*102e0*/  LDL.LU R59, [R1+0x224] ;  /* 0x00022400013b7983 */ /* 0x001f280000300800 */
[----:B------:R-:W4:Y:S04]  /*102f0*/  LDL.LU R55, [R1+0x220] ;  /* 0x0002200001377983 */ /* 0x000f280000300800 */
[----:B------:R-:W4:Y:S04]  /*10300*/  LDL.LU R51, [R1+0x21c] ;  /* 0x00021c0001337983 */ /* 0x000f280000300800 */
[----:B------:R-:W4:Y:S01]  /*10310*/  LDL.LU R41, [R1+0x218] ;  /* 0x0002180001297983 */ /* 0x000f220000300800 */
[----:B------:R-:W0:Y:S03]  /*10320*/  S2R R2, SR_TID.X ;  /* 0x0000000000027919 */ /* 0x000e260000002100 */
[----:B------:R1:W-:Y:S01]  /*10330*/  STL [R1+0x4ac], R9 ;  /* 0x0004ac0901007387 */ /* 0x0003e20000100800 */
[----:B0-----:R-:W-:-:S03]  /*10340*/  LOP3.LUT R2, R2, 0x7f, RZ, 0xc0, !PT ;  /* 0x0000007f02027812 */ /* 0x001fc600078ec0ff */
[----:B---3--:R0:W-:Y:S04]  /*10350*/  STL [R1+0x4a8], R6 ;  /* 0x0004a80601007387 */ /* 0x0081e80000100800 */
[----:B------:R-:W-:Y:S04]  /*10360*/  STL [R1+0xbc8], R2 ;  /* 0x000bc80201007387 */ /* 0x000fe80000100800 */
        /* <DEDUP_REMOVED lines=15> */
[----:B------:R3:W-:Y:S04]  /*10460*/  STL [R1+0xdbc], R2 ;  /* 0x000dbc0201007387 */ /* 0x0007e80000100800 */
[----:B------:R-:W3:Y:S04]  /*10470*/  LDL.LU R132, [R1+0x214] ;  /* 0x0002140001847983 */ /* 0x000ee80000300800 */
        /* <DEDUP_REMOVED lines=8> */
[----:B------:R-:W3:Y:S01]  /*10500*/  LDL.LU R114, [R1+0x1ec] ;  /* 0x0001ec0001727983 */ /* 0x000ee20000300800 */
[----:B------:R-:W-:-:S03]  /*10510*/  ISETP.NE.AND P3, PT, RZ, UR4, PT ;  /* 0x00000004ff007c0c */ /* 0x000fc6000bf65270 */
[----:B------:R-:W3:Y:S01]  /*10520*/  LDL.LU R112, [R1+0x1e8] ;  /* 0x0001e80001707983 */ /* 0x000ee20000300800 */
[----:B------:R-:W-:-:S03]  /*10530*/  LOP3.LUT R11, RZ, UR4, RZ, 0x33, !PT ;  /* 0x00000004ff0b7c12 */ /* 0x000fc6000f8e33ff */
[----:B------:R-:W3:Y:S04]  /*10540*/  LDL.LU R110, [R1+0x1e4] ;  /* 0x0001e400016e7983 */ /* 0x000ee80000300800 */
[----:B------:R-:W3:Y:S04]  /*10550*/  LDL.LU R108, [R1+0x1e0] ;  /* 0x0001e000016c7983 */ /* 0x000ee80000300800 */
[----:B------:R-:W3:Y:S01]  /*10560*/  LDL.LU R106, [R1+0x1dc] ;  /* 0x0001dc00016a7983 */ /* 0x000ee20000300800 */
[----:B------:R-:W-:-:S03]  /*10570*/  SEL R144, R11, R95, !P3 ;  /* 0x0000005f0b907207 */ /* 0x000fc60005800000 */
[----:B------:R-:W3:Y:S01]  /*10580*/  LDL.LU R104, [R1+0x1d8] ;  /* 0x0001d80001687983 */ /* 0x000ee20000300800 */
[----:B------:R-:W-:-:S03]  /*10590*/  @!P2 IMAD.MOV R36, RZ, RZ, -R36 ;  /* 0x000000ffff24a224 */ /* 0x000fc600078e0a24 */
[----:B------:R-:W3:Y:S01]  /*105a0*/  LDL.LU R102, [R1+0x1d4] ;  /* 0x0001d40001667983 */ /* 0x000ee20000300800 */
[----:B------:R-:W-:-:S03]  /*105b0*/  SEL R140, R11, R91, !P3 ;  /* 0x0000005b0b8c7207 */ /* 0x000fc60005800000 */
[----:B------:R-:W3:Y:S01]  /*105c0*/  LDL.LU R100, [R1+0x1d0] ;  /* 0x0001d00001647983 */ /* 0x000ee20000300800 */
[----:B------:R-:W-:-:S03]  /*105d0*/  ISETP.LT.AND P2, PT, R2, R3, P0 ;  /* 0x000000030200720c */ /* 0x000fc60000741270 */
[----:B------:R-:W3:Y:S01]  /*105e0*/  LDL.LU R99, [R1+0x1cc] ;  /* 0x0001cc0001637983 */ /* 0x000ee20000300800 */
[----:B-1----:R-:W-:-:S03]  /*105f0*/  SEL R9, R11, R87, !P3 ;  /* 0x000000570b097207 */ /* 0x002fc60005800000 */
[----:B------:R-:W3:Y:S01]  /*10600*/  LDL.LU R95, [R1+0x1c8] ;  /* 0x0001c800015f7983 */ /* 0x000ee20000300800 */
[----:B------:R-:W-:-:S03]  /*10610*/  SEL R3, R11, R83, !P3 ;  /* 0x000000530b037207 */ /* 0x000fc60005800000 */
[----:B------:R-:W3:Y:S01]  /*10620*/  LDL.LU R91, [R1+0x1c4] ;  /* 0x0001c400015b7983 */ /* 0x000ee20000300800 */
[----:B------:R-:W-:-:S03]  /*10630*/  SEL R154, R11, R79, !P3 ;  /* 0x0000004f0b9a7207 */ /* 0x000fc60005800000 */
[----:B------:R-:W3:Y:S01]  /*10640*/  LDL.LU R87, [R1+0x1c0] ;  /* 0x0001c00001577983 */ /* 0x000ee20000300800 */
[----:B------:R-:W-:-:S03]  /*10650*/  SEL R143, R11, R75, !P3 ;  /* 0x0000004b0b8f7207 */ /* 0x000fc60005800000 */
[----:B------:R-:W3:Y:S01]  /*10660*/  LDL.LU R83, [R1+0x1bc] ;  /* 0x0001bc0001537983 */ /* 0x000ee20000300800 */
[----:B------:R-:W-:-:S03]  /*10670*/  SEL R115, R11, R71, !P3 ;  /* 0x000000470b737207 */ /* 0x000fc60005800000 */
[----:B------:R-:W3:Y:S04]  /*10680*/  LDL.LU R79, [R1+0x1b8] ;  /* 0x0001b800014f7983 */ /* 0x000ee80000300800 */
[----:B------:R-:W3:Y:S04]  /*10690*/  LDL.LU R75, [R1+0x1b4] ;  /* 0x0001b400014b7983 */ /* 0x000ee80000300800 */
[----:B------:R-:W3:Y:S01]  /*106a0*/  LDL.LU R71, [R1+0x1b0] ;  /* 0x0001b00001477983 */ /* 0x000ee20000300800 */
[----:B--2---:R-:W-:-:S03]  /*106b0*/  SEL R7, R11, R67, !P3 ;  /* 0x000000430b077207 */ /* 0x004fc60005800000 */
[----:B------:R-:W2:Y:S01]  /*106c0*/  LDL.LU R67, [R1+0x1ac] ;  /* 0x0001ac0001437983 */ /* 0x000ea20000300800 */
[----:B----4-:R-:W-:-:S03]  /*106d0*/  SEL R153, R11, R63, !P3 ;  /* 0x0000003f0b997207 */ /* 0x010fc60005800000 */
[----:B------:R-:W4:Y:S01]  /*106e0*/  LDL.LU R63, [R1+0x1a8] ;  /* 0x0001a800013f7983 */ /* 0x000f220000300800 */
[----:B------:R-:W-:-:S03]  /*106f0*/  SEL R152, R11, R59, !P3 ;  /* 0x0000003b0b987207 */ /* 0x000fc60005800000 */
[----:B------:R-:W4:Y:S01]  /*10700*/  LDL.LU R59, [R1+0x1a4] ;  /* 0x0001a400013b7983 */ /* 0x000f220000300800 */
[----:B------:R-:W-:-:S03]  /*10710*/  SEL R142, R11, R55, !P3 ;  /* 0x000000370b8e7207 */ /* 0x000fc60005800000 */
[----:B------:R-:W4:Y:S01]  /*10720*/  LDL.LU R55, [R1+0x1a0] ;  /* 0x0001a00001377983 */ /* 0x000f220000300800 */
[----:B------:R-:W-:-:S03]  /*10730*/  SEL R113, R11, R51, !P3 ;  /* 0x000000330b717207 */ /* 0x000fc60005800000 */
[----:B------:R-:W4:Y:S01]  /*10740*/  LDL.LU R51, [R1+0x19c] ;  /* 0x00019c0001337983 */ /* 0x000f220000300800 */
[----:B0-----:R-:W-:-:S03]  /*10750*/  SEL R6, R11, R41, !P3 ;  /* 0x000000290b067207 */ /* 0x001fc60005800000 */
[----:B------:R-:W4:Y:S01]  /*10760*/  LDL.LU R41, [R1+0x198] ;  /* 0x0001980001297983 */ /* 0x000f220000300800 */
[C---:B------:R-:W-:Y:S01]  /*10770*/  SEL R155, R11.reuse, R40, !P3 ;  /* 0x000000280b9b7207 */ /* 0x040fe20005800000 */
[----:B------:R-:W-:Y:S01]  /*10780*/  @!P4 IMAD.MOV R37, RZ, RZ, -R37 ;  /* 0x000000ffff25c224 */ /* 0x000fe200078e0a25 */
[C---:B------:R-:W-:Y:S01]  /*10790*/  SEL R40, R11.reuse, R23, !P3 ;  /* 0x000000170b287207 */ /* 0x040fe20005800000 */
[----:B------:R-:W-:Y:S01]  /*107a0*/  @!P5 IMAD.MOV R27, RZ, RZ, -R27 ;  /* 0x000000ffff1bd224 */ /* 0x000fe200078e0a1b */
[C---:B------:R-:W-:Y:S02]  /*107b0*/  SEL R23, R11.reuse, R19, !P3 ;  /* 0x000000130b177207 */ /* 0x040fe40005800000 */
[C---:B------:R-:W-:Y:S02]  /*107c0*/  SEL R19, R11.reuse, R16, !P3 ;  /* 0x000000100b137207 */ /* 0x040fe40005800000 */
[C---:B------:R-:W-:Y:S02]  /*107d0*/  SEL R44, R11.reuse, R26, !P3 ;  /* 0x0000001a0b2c7207 */ /* 0x040fe40005800000 */
[C---:B------:R-:W-:Y:S01]  /*107e0*/  SEL R16, R11.reuse, R14, !P3 ;  /* 0x0000000e0b107207 */ /* 0x040fe20005800000 */
[----:B------:R0:W-:Y:S01]  /*107f0*/  STL [R1+0xc50], R11 ;  /* 0x000c500b01007387 */ /* 0x0001e20000100800 */
[----:B------:R-:W-:-:S02]  /*10800*/  SEL R45, R11, R38, !P3 ;  /* 0x000000260b2d7207 */ /* 0x000fc40005800000 */
[C---:B------:R-:W-:Y:S02]  /*10810*/  SEL R26, R11.reuse, R21, !P3 ;  /* 0x000000150b1a7207 */ /* 0x040fe40005800000 */
[C---:B------:R-:W-:Y:S02]  /*10820*/  SEL R14, R11.reuse, R13, !P3 ;  /* 0x0000000d0b0e7207 */ /* 0x040fe40005800000 */
[C---:B------:R-:W-:Y:S02]  /*10830*/  SEL R139, R11.reuse, R139, !P3 ;  /* 0x0000008b0b8b7207 */ /* 0x040fe40005800000 */
[C---:B------:R-:W-:Y:S02]  /*10840*/  SEL R138, R11.reuse, R138, !P3 ;  /* 0x0000008a0b8a7207 */ /* 0x040fe40005800000 */
[C---:B------:R-:W-:Y:S02]  /*10850*/  SEL R135, R11.reuse, R135, !P3 ;  /* 0x000000870b877207 */ /* 0x040fe40005800000 */
        /* <DEDUP_REMOVED lines=33> */
[----:B------:R-:W-:Y:S01]  /*10a70*/  SEL R27, R11, R27, !P3 ;  /* 0x0000001b0b1b7207 */ /* 0x000fe20005800000 */
[----:B------:R-:W-:Y:S01]  /*10a80*/  IMAD R12, R155, UR9, RZ ;  /* 0x000000099b0c7c24 */ /* 0x000fe2000f8e02ff */
[C---:B---3--:R-:W-:Y:S02]  /*10a90*/  SEL R151, R11.reuse, R132, !P3 ;  /* 0x000000840b977207 */ /* 0x048fe40005800000 */
        /* <DEDUP_REMOVED lines=54> */
[C---:B------:R-:W-:Y:S01]  /*10e00*/  SEL R43, R11.reuse, R25, !P3 ;  /* 0x000000190b2b7207 */ /* 0x040fe20005800000 */
[----:B------:R-:W-:Y:S01]  /*10e10*/  IMAD R77, R86, UR9, RZ ;  /* 0x00000009564d7c24 */ /* 0x000fe2000f8e02ff */
[----:B--2---:R-:W-:-:S02]  /*10e20*/  SEL R110, R11, R67, !P3 ;  /* 0x000000430b6e7207 */ /* 0x004fc40005800000 */
[C---:B------:R-:W-:Y:S02]  /*10e30*/  SEL R67, R11.reuse, R60, !P3 ;  /* 0x0000003c0b437207 */ /* 0x040fe40005800000 */
[C---:B----4-:R-:W-:Y:S02]  /*10e40*/  SEL R108, R11.reuse, R63, !P3 ;  /* 0x0000003f0b6c7207 */ /* 0x050fe40005800000 */
        /* <DEDUP_REMOVED lines=16> */
[----:B------:R-:W-:Y:S01]  /*10f50*/  SEL R17, R11, R15, !P3 ;  /* 0x0000000f0b117207 */ /* 0x000fe20005800000 */
[----:B0-----:R-:W-:Y:S02]  /*10f60*/  IMAD R11, R153, UR9, RZ ;  /* 0x00000009990b7c24 */ /* 0x001fe4000f8e02ff */
[----:B------:R-:W-:-:S03]  /*10f70*/  IMAD R39, R148, UR9, RZ ;  /* 0x0000000994277c24 */ /* 0x000fc6000f8e02ff */
[----:B------:R0:W-:Y:S01]  /*10f80*/  STL [R1+0x228], R11 ;  /* 0x0002280b01007387 */ /* 0x0001e20000100800 */
[----:B------:R-:W-:Y:S01]  /*10f90*/  IMAD R15, R154, UR9, RZ ;  /* 0x000000099a0f7c24 */ /* 0x000fe2000f8e02ff */
[----:B------:R-:W-:Y:S01]  /*10fa0*/  LEA R86, P4, R12, R8, 0x1 ;  /* 0x000000080c567211 */ /* 0x000fe200078808ff */
[----:B0-----:R-:W-:-:S05]  /*10fb0*/  IMAD R11, R151, UR9, RZ ;  /* 0x00000009970b7c24 */ /* 0x001fca000f8e02ff */
[----:B------:R-:W-:Y:S01]  /*10fc0*/  STL [R1+0x214], R11 ;  /* 0x0002140b01007387 */ /* 0x000fe20000100800 */
[----:B------:R-:W-:-:S03]  /*10fd0*/  IMAD R18, R152, UR9, RZ ;  /* 0x0000000998127c24 */ /* 0x000fc6000f8e02ff */
[----:B------:R-:W-:Y:S01]  /*10fe0*/  STL [R1+0x204], R39 ;  /* 0x0002042701007387 */ /* 0x000fe20000100800 */
[----:B------:R-:W-:-:S03]  /*10ff0*/  IMAD R74, R90, UR9, RZ ;  /* 0x000000095a4a7c24 */ /* 0x000fc6000f8e02ff */
[----:B------:R-:W-:Y:S01]  /*11000*/  STL [R1+0xd1c], R128 ;  /* 0x000d1c8001007387 */ /* 0x000fe20000100800 */
[----:B------:R-:W-:-:S03]  /*11010*/  LEA R90, P5, R15, R8, 0x1 ;  /* 0x000000080f5a7211 */ /* 0x000fc600078a08ff */
[----:B------:R-:W-:Y:S01]  /*11020*/  STL [R1+0xd0c], R118 ;  /* 0x000d0c7601007387 */ /* 0x000fe20000100800 */
[----:B------:R-:W-:-:S03]  /*11030*/  IMAD R22, R150, UR9, RZ ;  /* 0x0000000996167c24 */ /* 0x000fc6000f8e02ff */
[----:B------:R-:W-:Y:S04]  /*11040*/  STL [R1+0xd20], R129 ;  /* 0x000d208101007387 */ /* 0x000fe80000100800 */
[----:B------:R-:W-:Y:S04]  /*11050*/  STL [R1+0xd14], R121 ;  /* 0x000d147901007387 */ /* 0x000fe80000100800 */
[----:B------:R0:W-:Y:S01]  /*11060*/  STL [R1+0x19c], R86 ;  /* 0x00019c5601007387 */ /* 0x0001e20000100800 */
[----:B------:R-:W-:-:S03]  /*11070*/  IMAD R25, R147, UR9, RZ ;  /* 0x0000000993197c24 */ /* 0x000fc6000f8e02ff */
[----:B------:R1:W-:Y:S01]  /*11080*/  STL [R1+0x1dc], R90 ;  /* 0x0001dc5a01007387 */ /* 0x0003e20000100800 */
[----:B0-----:R-:W-:Y:S02]  /*11090*/  LEA.HI.X.SX32 R86, R12, R5, 0x1, P4 ;  /* 0x000000050c567211 */ /* 0x001fe400020f0eff */
[-C--:B------:R-:W-:Y:S02]  /*110a0*/  LEA R12, P6, R18, R8.reuse, 0x1 ;  /* 0x00000008120c7211 */ /* 0x080fe400078c08ff */
[----:B-1----:R-:W-:Y:S01]  /*110b0*/  LEA R90, P4, R22, R8, 0x1 ;  /* 0x00000008165a7211 */ /* 0x002fe200078808ff */
[----:B------:R0:W-:Y:S01]  /*110c0*/  STL [R1+0x198], R86 ;  /* 0x0001985601007387 */ /* 0x0001e20000100800 */
[----:B------:R-:W-:-:S03]  /*110d0*/  IMAD R39, R145, UR9, RZ ;  /* 0x0000000991277c24 */ /* 0x000fc6000f8e02ff */
[----:B------:R1:W-:Y:S01]  /*110e0*/  STL [R1+0x23c], R12 ;  /* 0x00023c0c01007387 */ /* 0x0003e20000100800 */
[----:B0-----:R-:W-:-:S03]  /*110f0*/  LEA.HI.X.SX32 R86, R15, R5, 0x1, P5 ;  /* 0x000000050f567211 */ /* 0x001fc600028f0eff */
[----:B------:R-:W-:Y:S01]  /*11100*/  STL [R1+0x5e0], R90 ;  /* 0x0005e05a01007387 */ /* 0x000fe20000100800 */
[----:B-1----:R-:W-:-:S03]  /*11110*/  LEA R12, P5, R25, R8, 0x1 ;  /* 0x00000008190c7211 */ /* 0x002fc600078a08ff */
[----:B------:R-:W-:Y:S01]  /*11120*/  STL [R1+0x1d8], R86 ;  /* 0x0001d85601007387 */ /* 0x000fe20000100800 */
[----:B------:R-:W-:-:S03]  /*11130*/  LEA.HI.X.SX32 R15, R18, R5, 0x1, P6 ;  /* 0x00000005120f7211 */ /* 0x000fc600030f0eff */
[----:B------:R-:W-:Y:S01]  /*11140*/  STL [R1+0xcd4], R18 ;  /* 0x000cd41201007387 */ /* 0x000fe20000100800 */
[----:B------:R-:W-:-:S03]  /*11150*/  IMAD R42, R128, UR9, RZ ;  /* 0x00000009802a7c24 */ /* 0x000fc6000f8e02ff */
[----:B------:R0:W-:Y:S04]  /*11160*/  STL [R1+0x608], R12 ;  /* 0x0006080c01007387 */ /* 0x0001e80000100800 */
[----:B------:R1:W-:Y:S01]  /*11170*/  STL [R1+0x238], R15 ;  /* 0x0002380f01007387 */ /* 0x0003e20000100800 */
[----:B0-----:R-:W-:-:S03]  /*11180*/  LEA R12, P6, R39, R8, 0x1 ;  /* 0x00000008270c7211 */ /* 0x001fc600078c08ff */
[----:B------:R-:W-:Y:S01]  /*11190*/  STL [R1+0xcdc], R22 ;  /* 0x000cdc1601007387 */ /* 0x000fe20000100800 */
[----:B-1----:R-:W-:-:S03]  /*111a0*/  LEA.HI.X.SX32 R15, R22, R5, 0x1, P4 ;  /* 0x00000005160f7211 */ /* 0x002fc600020f0eff */
[----:B------:R0:W-:Y:S01]  /*111b0*/  STL [R1+0x630], R12 ;  /* 0x0006300c01007387 */ /* 0x0001e20000100800 */
[----:B------:R-:W-:-:S03]  /*111c0*/  IMAD R46, R118, UR9, RZ ;  /* 0x00000009762e7c24 */ /* 0x000fc6000f8e02ff */
        /* <DEDUP_REMOVED lines=52> */
[----:B------:R0:W-:Y:S04]  /*11510*/  STL [R1+0x75c], R12 ;  /* 0x00075c0c01007387 */ /* 0x0001e80000100800 */
        /* <DEDUP_REMOVED lines=30> */
[----:B------:R-:W-:Y:S01]  /*11700*/  IMAD R65, R65, UR29, RZ ;  /* 0x0000001d41417c24 */ /* 0x000fe2000f8e02ff */
[----:B0-----:R-:W-:Y:S02]  /*11710*/  LEA R12, P6, R76, R8, 0x1 ;  /* 0x000000084c0c7211 */ /* 0x001fe400078c08ff */
[----:B------:R-:W-:Y:S01]  /*11720*/  STL [R1+0xcfc], R80 ;  /* 0x000cfc5001007387 */ /* 0x000fe20000100800 */
[----:B-1----:R-:W-:-:S03]  /*11730*/  LEA.HI.X.SX32 R15, R80, R5, 0x1, P4 ;  /* 0x00000005500f7211 */ /* 0x002fc600020f0eff */
[----:B------:R0:W-:Y:S01]  /*11740*/  STL [R1+0x81c], R12 ;  /* 0x00081c0c01007387 */ /* 0x0001e20000100800 */
[----:B------:R-:W-:Y:S01]  /*11750*/  LEA.HI.X.SX32 R18, R82, R5, 0x1, P5 ;  /* 0x0000000552127211 */ /* 0x000fe200028f0eff */
[----:B------:R-:W-:Y:S02]  /*11760*/  IMAD R59, R59, UR33, RZ ;  /* 0x000000213b3b7c24 */ /* 0x000fe4000f8e02ff */
[----:B------:R1:W-:Y:S01]  /*11770*/  STL [R1+0x7d8], R15 ;  /* 0x0007d80f01007387 */ /* 0x0003e20000100800 */
[-C--:B0-----:R-:W-:Y:S02]  /*11780*/  LEA R12, P4, R70, R8.reuse, 0x1 ;  /* 0x00000008460c7211 */ /* 0x081fe400078808ff */
[----:B-1----:R-:W-:-:S03]  /*11790*/  LEA R15, P5, R65, R8, 0x1 ;  /* 0x00000008410f7211 */ /* 0x002fc600078a08ff */
[----:B------:R0:W-:Y:S04]  /*117a0*/  STL [R1+0x83c], R12 ;  /* 0x00083c0c01007387 */ /* 0x0001e80000100800 */
[----:B------:R-:W-:Y:S01]  /*117b0*/  STL [R1+0x7f8], R18 ;  /* 0x0007f81201007387 */ /* 0x000fe20000100800 */
[----:B------:R-:W-:-:S03]  /*117c0*/  IMAD R53, R53, UR37, RZ ;  /* 0x0000002535357c24 */ /* 0x000fc6000f8e02ff */
[----:B------:R-:W-:Y:S01]  /*117d0*/  STL [R1+0xc80], R76 ;  /* 0x000c804c01007387 */ /* 0x000fe20000100800 */
[----:B0-----:R-:W-:-:S03]  /*117e0*/  LEA.HI.X.SX32 R12, R76, R5, 0x1, P6 ;  /* 0x000000054c0c7211 */ /* 0x001fc600030f0eff */
        /* <DEDUP_REMOVED lines=49> */
[----:B------:R-:W-:Y:S01]  /*11b00*/  LEA R18, P5, R35, R8, 0x1 ;  /* 0x0000000823127211 */ /* 0x000fe200078a08ff */
[----:B------:R-:W-:Y:S02]  /*11b10*/  IMAD R143, R143, UR9, RZ ;  /* 0x000000098f8f7c24 */ /* 0x000fe4000f8e02ff */
        /* <DEDUP_REMOVED lines=8> */
[----:B------:R0:W-:Y:S01]  /*11ba0*/  STL [R1+0x1a4], R12 ;  /* 0x0001a40c01007387 */ /* 0x0001e20000100800 */
[----:B------:R-:W-:-:S03]  /*11bb0*/  IMAD R141, R141, UR9, RZ ;  /* 0x000000098d8d7c24 */ /* 0x000fc6000f8e02ff */
[----:B------:R1:W-:Y:S01]  /*11bc0*/  STL [R1+0x958], R13 ;  /* 0x0009580d01007387 */ /* 0x0003e20000100800 */
[----:B0-----:R-:W-:-:S03]  /*11bd0*/  LEA R12, P4, R143, R8, 0x1 ;  /* 0x000000088f0c7211 */ /* 0x001fc600078808ff */
[----:B------:R-:W-:Y:S01]  /*11be0*/  STL [R1+0xcf8], R35 ;  /* 0x000cf82301007387 */ /* 0x000fe20000100800 */
[----:B-1----:R-:W-:-:S03]  /*11bf0*/  LEA.HI.X.SX32 R13, R35, R5, 0x1, P5 ;  /* 0x00000005230d7211 */ /* 0x002fc600028f0eff */
[----:B------:R0:W-:Y:S01]  /*11c00*/  STL [R1+0x1e4], R12 ;  /* 0x0001e40c01007387 */ /* 0x0001e20000100800 */
[----:B------:R-:W-:Y:S01]  /*11c10*/  LEA.HI.X.SX32 R15, R144, R5, 0x1, P6 ;  /* 0x00000005900f7211 */ /* 0x000fe200030f0eff */
[----:B------:R-:W-:Y:S02]  /*11c20*/  IMAD R137, R146, UR9, RZ ;  /* 0x0000000992897c24 */ /* 0x000fe4000f8e02ff */
[----:B------:R1:W-:Y:S01]  /*11c30*/  STL [R1+0x978], R13 ;  /* 0x0009780d01007387 */ /* 0x0003e20000100800 */
[-C--:B0-----:R-:W-:Y:S01]  /*11c40*/  LEA R12, P5, R142, R8.reuse, 0x1 ;  /* 0x000000088e0c7211 */ /* 0x081fe200078a08ff */
[----:B------:R-:W-:Y:S01]  /*11c50*/  IMAD R136, R136, UR9, RZ ;  /* 0x0000000988887c24 */ /* 0x000fe2000f8e02ff */
[----:B-1----:R-:W-:-:S03]  /*11c60*/  LEA R13, P6, R141, R8, 0x1 ;  /* 0x000000088d0d7211 */ /* 0x002fc600078c08ff */
[----:B------:R0:W-:Y:S04]  /*11c70*/  STL [R1+0x244], R12 ;  /* 0x0002440c01007387 */ /* 0x0001e80000100800 */
[----:B------:R1:W-:Y:S01]  /*11c80*/  STL [R1+0x1a0], R15 ;  /* 0x0001a00f01007387 */ /* 0x0003e20000100800 */
[----:B------:R-:W-:Y:S01]  /*11c90*/  IMAD R126, R126, UR9, RZ ;  /* 0x000000097e7e7c24 */ /* 0x000fe2000f8e02ff */
[----:B0-----:R-:W-:Y:S02]  /*11ca0*/  LEA.HI.X.SX32 R12, R143, R5, 0x1, P4 ;  /* 0x000000058f0c7211 */ /* 0x001fe400020f0eff */
[----:B------:R0:W-:Y:S01]  /*11cb0*/  STL [R1+0x5e8], R13 ;  /* 0x0005e80d01007387 */ /* 0x0001e20000100800 */
[----:B-1----:R-:W-:-:S03]  /*11cc0*/  LEA R15, P4, R137, R8, 0x1 ;  /* 0x00000008890f7211 */ /* 0x002fc600078808ff */
[----:B------:R1:W-:Y:S01]  /*11cd0*/  STL [R1+0x1e0], R12 ;  /* 0x0001e00c01007387 */ /* 0x0003e20000100800 */
[----:B0-----:R-:W-:-:S03]  /*11ce0*/  LEA.HI.X.SX32 R13, R142, R5, 0x1, P5 ;  /* 0x000000058e0d7211 */ /* 0x001fc600028f0eff */
[----:B------:R0:W-:Y:S01]  /*11cf0*/  STL [R1+0x610], R15 ;  /* 0x0006100f01007387 */ /* 0x0001e20000100800 */
[----:B-1----:R-:W-:-:S03]  /*11d00*/  LEA R12, P5, R136, R8, 0x1 ;  /* 0x00000008880c7211 */ /* 0x002fc600078a08ff */
[----:B------:R1:W-:Y:S01]  /*11d10*/  STL [R1+0x240], R13 ;  /* 0x0002400d01007387 */ /* 0x0003e20000100800 */
[----:B0-----:R-:W-:-:S03]  /*11d20*/  LEA.HI.X.SX32 R15, R141, R5, 0x1, P6 ;  /* 0x000000058d0f7211 */ /* 0x001fc600030f0eff */
[----:B------:R0:W-:Y:S01]  /*11d30*/  STL [R1+0x638], R12 ;  /* 0x0006380c01007387 */ /* 0x0001e20000100800 */
[----:B-1----:R-:W-:-:S03]  /*11d40*/  LEA R13, P6, R126, R8, 0x1 ;  /* 0x000000087e0d7211 */ /* 0x002fc600078c08ff */
[----:B------:R1:W-:Y:S04]  /*11d50*/  STL [R1+0x5e4], R15 ;  /* 0x0005e40f01007387 */ /* 0x0003e80000100800 */
[----:B------:R-:W-:Y:S01]  /*11d60*/  STL [R1+0xd24], R137 ;  /* 0x000d248901007387 */ /* 0x000fe20000100800 */
[----:B0-----:R-:W-:-:S03]  /*11d70*/  LEA.HI.X.SX32 R12, R137, R5, 0x1, P4 ;  /* 0x00000005890c7211 */ /* 0x001fc600020f0eff */
[----:B------:R0:W-:Y:S04]  /*11d80*/  STL [R1+0x660], R13 ;  /* 0x0006600d01007387 */ /* 0x0001e80000100800 */
[----:B------:R-:W-:Y:S04]  /*11d90*/  STL [R1+0xd2c], R137 ;  /* 0x000d2c8901007387 */ /* 0x000fe80000100800 */
[----:B------:R2:W-:Y:S04]  /*11da0*/  STL [R1+0x60c], R12 ;  /* 0x00060c0c01007387 */ /* 0x0005e80000100800 */
[----:B------:R-:W-:Y:S04]  /*11db0*/  STL [R1+0xd30], R137 ;  /* 0x000d308901007387 */ /* 0x000fe80000100800 */
[----:B------:R-:W-:Y:S04]  /*11dc0*/  STL [R1+0xd38], R137 ;  /* 0x000d388901007387 */ /* 0x000fe80000100800 */
[----:B------:R-:W-:Y:S04]  /*11dd0*/  STL [R1+0xd40], R137 ;  /* 0x000d408901007387 */ /* 0x000fe80000100800 */
[----:B------:R-:W-:Y:S04]  /*11de0*/  STL [R1+0xd48], R137 ;  /* 0x000d488901007387 */ /* 0x000fe80000100800 */
[----:B------:R-:W-:Y:S01]  /*11df0*/  STL [R1+0xd50], R137 ;  /* 0x000d508901007387 */ /* 0x000fe20000100800 */
[----:B------:R-:W-:-:S03]  /*11e00*/  IMAD R116, R116, UR9, RZ ;  /* 0x0000000974747c24 */ /* 0x000fc6000f8e02ff */
[----:B------:R-:W-:Y:S04]  /*11e10*/  STL [R1+0xd58], R137 ;  /* 0x000d588901007387 */ /* 0x000fe80000100800 */
[----:B------:R-:W-:Y:S04]  /*11e20*/  STL [R1+0xd60], R137 ;  /* 0x000d608901007387 */ /* 0x000fe80000100800 */
[----:B------:R-:W-:Y:S04]  /*11e30*/  STL [R1+0xd68], R137 ;  /* 0x000d688901007387 */ /* 0x000fe80000100800 */
[----:B------:R-:W-:Y:S01]  /*11e40*/  STL [R1+0xd70], R137 ;  /* 0x000d708901007387 */ /* 0x000fe20000100800 */
[----:B------:R-:W-:-:S03]  /*11e50*/  IMAD R108, R108, UR9, RZ ;  /* 0x000000096c6c7c24 */ /* 0x000fc6000f8e02ff */
[----:B------:R-:W-:Y:S01]  /*11e60*/  STL [R1+0xd78], R137 ;  /* 0x000d788901007387 */ /* 0x000fe20000100800 */
[----:B-1----:R-:W-:-:S03]  /*11e70*/  LEA R15, P4, R116, R8, 0x1 ;  /* 0x00000008740f7211 */ /* 0x002fc600078808ff */
[----:B------:R-:W-:Y:S04]  /*11e80*/  STL [R1+0xd80], R137 ;  /* 0x000d808901007387 */ /* 0x000fe80000100800 */
[----:B------:R-:W-:Y:S01]  /*11e90*/  STL [R1+0xd88], R137 ;  /* 0x000d888901007387 */ /* 0x000fe20000100800 */
[----:B0-----:R-:W-:-:S03]  /*11ea0*/  LEA.HI.X.SX32 R13, R136, R5, 0x1, P5 ;  /* 0x00000005880d7211 */ /* 0x001fc600028f0eff */
[----:B------:R-:W-:Y:S01]  /*11eb0*/  STL [R1+0xd90], R137 ;  /* 0x000d908901007387 */ /* 0x000fe20000100800 */
[----:B------:R-:W-:-:S03]  /*11ec0*/  IMAD R100, R100, UR9, RZ ;  /* 0x0000000964647c24 */ /* 0x000fc6000f8e02ff */
[----:B------:R-:W-:Y:S01]  /*11ed0*/  STL [R1+0xd98], R137 ;  /* 0x000d988901007387 */ /* 0x000fe20000100800 */
[----:B--2---:R-:W-:-:S03]  /*11ee0*/  LEA R12, P5, R108, R8, 0x1 ;  /* 0x000000086c0c7211 */ /* 0x004fc600078a08ff */
[----:B------:R-:W-:Y:S04]  /*11ef0*/  STL [R1+0xda0], R137 ;  /* 0x000da08901007387 */ /* 0x000fe80000100800 */
[----:B------:R-:W-:Y:S04]  /*11f00*/  STL [R1+0xda8], R137 ;  /* 0x000da88901007387 */ /* 0x000fe80000100800 */
[----:B------:R-:W-:Y:S04]  /*11f10*/  STL [R1+0xdb0], R137 ;  /* 0x000db08901007387 */ /* 0x000fe80000100800 */
[----:B------:R-:W-:Y:S04]  /*11f20*/  STL [R1+0xdb8], R137 ;  /* 0x000db88901007387 */ /* 0x000fe80000100800 */
[----:B------:R0:W-:Y:S01]  /*11f30*/  STL [R1+0x684], R15 ;  /* 0x0006840f01007387 */ /* 0x0001e20000100800 */
[----:B------:R-:W-:-:S03]  /*11f40*/  IMAD R135, R135, UR9, RZ ;  /* 0x0000000987877c24 */ /* 0x000fc6000f8e02ff */
[----:B------:R1:W-:Y:S01]  /*11f50*/  STL [R1+0x634], R13 ;  /* 0x0006340d01007387 */ /* 0x0003e20000100800 */
[----:B0-----:R-:W-:-:S03]  /*11f60*/  LEA.HI.X.SX32 R15, R126, R5, 0x1, P6 ;  /* 0x000000057e0f7211 */ /* 0x001fc600030f0eff */
[----:B------:R0:W-:Y:S01]  /*11f70*/  STL [R1+0x6a4], R12 ;  /* 0x0006a40c01007387 */ /* 0x0001e20000100800 */
[----:B-1----:R-:W-:-:S03]  /*11f80*/  LEA R13, P6, R100, R8, 0x1 ;  /* 0x00000008640d7211 */ /* 0x002fc600078c08ff */
        /* <DEDUP_REMOVED lines=23> */
[----:B------:R-:W-:Y:S04]  /*12100*/  STL [R1+0xd34], R135 ;  /* 0x000d348701007387 */ /* 0x000fe80000100800 */
[----:B------:R1:W-:Y:S04]  /*12110*/  STL [R1+0x6e0], R12 ;  /* 0x0006e00c01007387 */ /* 0x0003e80000100800 */
[----:B------:R-:W-:Y:S01]  /*12120*/  STL [R1+0xd3c], R135 ;  /* 0x000d3c8701007387 */ /* 0x000fe20000100800 */
[----:B0-----:R-:W-:-:S03]  /*12130*/  LEA.HI.X.SX32 R13, R127, R5, 0x1, P5 ;  /* 0x000000057f0d7211 */ /* 0x001fc600028f0eff */
[----:B------:R-:W-:Y:S01]  /*12140*/  STL [R1+0xd44], R135 ;  /* 0x000d448701007387 */ /* 0x000fe20000100800 */
[----:B-1----:R-:W-:-:S03]  /*12150*/  LEA R12, P4, R107, R8, 0x1 ;  /* 0x000000086b0c7211 */ /* 0x002fc600078808ff */
[----:B------:R-:W-:Y:S01]  /*12160*/  STL [R1+0xd4c], R135 ;  /* 0x000d4c8701007387 */ /* 0x000fe20000100800 */
[----:B------:R-:W-:-:S03]  /*12170*/  IMAD R93, R93, UR9, RZ ;  /* 0x000000095d5d7c24 */ /* 0x000fc6000f8e02ff */
[----:B------:R-:W-:Y:S04]  /*12180*/  STL [R1+0xd18], R127 ;  /* 0x000d187f01007387 */ /* 0x000fe80000100800 */
        /* <DEDUP_REMOVED lines=8> */
[----:B0-----:R-:W-:Y:S01]  /*12210*/  LEA R12, P6, R93, R8, 0x1 ;  /* 0x000000085d0c7211 */ /* 0x001fe200078c08ff */
[----:B------:R-:W-:Y:S01]  /*12220*/  IMAD R85, R85, UR9, RZ ;  /* 0x0000000955557c24 */ /* 0x000fe2000f8e02ff */
[----:B-1----:R-:W-:-:S03]  /*12230*/  LEA.HI.X.SX32 R13, R107, R5, 0x1, P4 ;  /* 0x000000056b0d7211 */ /* 0x002fc600020f0eff */
[----:B------:R0:W-:Y:S01]  /*12240*/  STL [R1+0x784], R12 ;  /* 0x0007840c01007387 */ /* 0x0001e20000100800 */
[----:B------:R-:W-:Y:S01]  /*12250*/  IMAD R99, R99, UR12, RZ ;  /* 0x0000000c63637c24 */ /* 0x000fe2000f8e02ff */
[-C--:B------:R-:W-:Y:S01]  /*12260*/  LEA R128, P4, R89, R8.reuse, 0x1 ;  /* 0x0000000859807211 */ /* 0x080fe200078808ff */
[----:B------:R-:W-:Y:S01]  /*12270*/  IMAD R81, R81, UR16, RZ ;  /* 0x0000001051517c24 */ /* 0x000fe2000f8e02ff */
[----:B------:R1:W-:Y:S01]  /*12280*/  STL [R1+0x740], R13 ;  /* 0x0007400d01007387 */ /* 0x0003e20000100800 */
[----:B------:R-:W-:Y:S01]  /*12290*/  IMAD R75, R75, UR20, RZ ;  /* 0x000000144b4b7c24 */ /* 0x000fe2000f8e02ff */
[-C--:B0-----:R-:W-:Y:S01]  /*122a0*/  LEA.HI.X.SX32 R12, R98, R5.reuse, 0x1, P5 ;  /* 0x00000005620c7211 */ /* 0x081fe200028f0eff */
[----:B------:R-:W-:Y:S01]  /*122b0*/  IMAD R69, R69, UR26, RZ ;  /* 0x0000001a45457c24 */ /* 0x000fe2000f8e02ff */
[----:B------:R-:W-:Y:S01]  /*122c0*/  LEA R127, P5, R85, R8, 0x1 ;  /* 0x00000008557f7211 */ /* 0x000fe200078a08ff */
[----:B------:R-:W-:Y:S01]  /*122d0*/  IMAD R63, R63, UR30, RZ ;  /* 0x0000001e3f3f7c24 */ /* 0x000fe2000f8e02ff */
[-C--:B-1----:R-:W-:Y:S01]  /*122e0*/  LEA.HI.X.SX32 R13, R93, R5.reuse, 0x1, P6 ;  /* 0x000000055d0d7211 */ /* 0x082fe200030f0eff */
[----:B------:R0:W-:Y:S01]  /*122f0*/  STL [R1+0x760], R12 ;  /* 0x0007600c01007387 */ /* 0x0001e20000100800 */
[----:B------:R-:W-:Y:S01]  /*12300*/  LEA.HI.X.SX32 R129, R89, R5, 0x1, P4 ;  /* 0x0000000559817211 */ /* 0x000fe200020f0eff */
[----:B------:R-:W-:-:S02]  /*12310*/  IMAD R57, R57, UR34, RZ ;  /* 0x0000002239397c24 */ /* 0x000fc4000f8e02ff */
[----:B------:R-:W-:Y:S01]  /*12320*/  IMAD R51, R51, UR38, RZ ;  /* 0x0000002633337c24 */ /* 0x000fe2000f8e02ff */
[----:B------:R-:W-:Y:S01]  /*12330*/  STL [R1+0x7a4], R128 ;  /* 0x0007a48001007387 */ /* 0x000fe20000100800 */
[----:B------:R-:W-:Y:S02]  /*12340*/  IMAD R45, R45, UR42, RZ ;  /* 0x0000002a2d2d7c24 */ /* 0x000fe4000f8e02ff */
[----:B------:R-:W-:Y:S02]  /*12350*/  IMAD R40, R40, UR46, RZ ;  /* 0x0000002e28287c24 */ /* 0x000fe4000f8e02ff */
[----:B------:R-:W-:Y:S01]  /*12360*/  IMAD R23, R23, UR50, RZ ;  /* 0x0000003217177c24 */ /* 0x000fe2000f8e02ff */
[----:B0-----:R-:W-:Y:S01]  /*12370*/  LEA R12, P6, R99, R8, 0x1 ;  /* 0x00000008630c7211 */ /* 0x001fe200078c08ff */
[----:B------:R0:W-:Y:S01]  /*12380*/  STL [R1+0x780], R13 ;  /* 0x0007800d01007387 */ /* 0x0001e20000100800 */
[----:B------:R-:W-:Y:S02]  /*12390*/  IMAD R17, R17, UR54, RZ ;  /* 0x0000003611117c24 */ /* 0x000fe4000f8e02ff */
[----:B------:R-:W-:Y:S01]  /*123a0*/  IMAD R28, R28, UR58, RZ ;  /* 0x0000003a1c1c7c24 */ /* 0x000fe2000f8e02ff */
[----:B------:R-:W-:Y:S01]  /*123b0*/  STL [R1+0x7c4], R127 ;  /* 0x0007c47f01007387 */ /* 0x000fe20000100800 */
[----:B------:R-:W-:-:S02]  /*123c0*/  IMAD R32, R32, UR62, RZ ;  /* 0x0000003e20207c24 */ /* 0x000fc4000f8e02ff */
[----:B------:R-:W-:Y:S01]  /*123d0*/  IMAD R36, R36, UR66, RZ ;  /* 0x0000004224247c24 */ /* 0x000fe2000f8e02ff */
[----:B------:R1:W-:Y:S01]  /*123e0*/  STL [R1+0x7e4], R12 ;  /* 0x0007e40c01007387 */ /* 0x0003e20000100800 */
[----:B------:R-:W-:Y:S01]  /*123f0*/  IMAD R140, R140, UR9, RZ ;  /* 0x000000098c8c7c24 */ /* 0x000fe2000f8e02ff */
[-C--:B0-----:R-:W-:Y:S01]  /*12400*/  LEA R13, P4, R81, R8.reuse, 0x1 ;  /* 0x00000008510d7211 */ /* 0x081fe200078808ff */
[----:B------:R-:W-:Y:S01]  /*12410*/  IMAD R115, R115, UR9, RZ ;  /* 0x0000000973737c24 */ /* 0x000fe2000f8e02ff */
[----:B------:R-:W-:Y:S01]  /*12420*/  STL [R1+0x7a0], R129 ;  /* 0x0007a08101007387 */ /* 0x000fe20000100800 */
[----:B------:R-:W-:Y:S02]  /*12430*/  IMAD R113, R113, UR9, RZ ;  /* 0x0000000971717c24 */ /* 0x000fe4000f8e02ff */
[----:B------:R-:W-:Y:S02]  /*12440*/  IMAD R11, R149, UR9, RZ ;  /* 0x00000009950b7c24 */ /* 0x000fe4000f8e02ff */
[----:B------:R-:W-:Y:S01]  /*12450*/  IMAD R10, R10, UR9, RZ ;  /* 0x000000090a0a7c24 */ /* 0x000fe2000f8e02ff */
[----:B-1----:R-:W-:Y:S01]  /*12460*/  LEA.HI.X.SX32 R12, R85, R5, 0x1, P5 ;  /* 0x00000005550c7211 */ /* 0x002fe200028f0eff */
[----:B------:R0:W-:Y:S01]  /*12470*/  STL [R1+0x804], R13 ;  /* 0x0008040d01007387 */ /* 0x0001e20000100800 */
[----:B------:R-:W-:Y:S01]  /*12480*/  LEA R15, P5, R75, R8, 0x1 ;  /* 0x000000084b0f7211 */ /* 0x000fe200078a08ff */
[----:B------:R-:W-:-:S02]  /*12490*/  IMAD R134, R134, UR9, RZ ;  /* 0x0000000986867c24 */ /* 0x000fc4000f8e02ff */
[----:B------:R-:W-:Y:S01]  /*124a0*/  IMAD R124, R124, UR9, RZ ;  /* 0x000000097c7c7c24 */ /* 0x000fe2000f8e02ff */
[----:B------:R1:W-:Y:S01]  /*124b0*/  STL [R1+0x7c0], R12 ;  /* 0x0007c00c01007387 */ /* 0x0003e20000100800 */
[----:B------:R-:W-:Y:S02]  /*124c0*/  IMAD R114, R114, UR9, RZ ;  /* 0x0000000972727c24 */ /* 0x000fe4000f8e02ff */
[----:B------:R-:W-:Y:S02]  /*124d0*/  IMAD R106, R106, UR9, RZ ;  /* 0x000000096a6a7c24 */ /* 0x000fe4000f8e02ff */
[----:B------:R-:W-:Y:S01]  /*124e0*/  IMAD R139, R139, UR9, RZ ;  /* 0x000000098b8b7c24 */ /* 0x000fe2000f8e02ff */
[----:B0-----:R-:W-:Y:S01]  /*124f0*/  LEA.HI.X.SX32 R13, R99, R5, 0x1, P6 ;  /* 0x00000005630d7211 */ /* 0x001fe200030f0eff */
[----:B------:R0:W-:Y:S01]  /*12500*/  STL [R1+0x824], R15 ;  /* 0x0008240f01007387 */ /* 0x0001e20000100800 */
[----:B------:R-:W-:Y:S02]  /*12510*/  IMAD R133, R133, UR9, RZ ;  /* 0x0000000985857c24 */ /* 0x000fe4000f8e02ff */
[----:B------:R-:W-:Y:S01]  /*12520*/  IMAD R125, R125, UR9, RZ ;  /* 0x000000097d7d7c24 */ /* 0x000fe2000f8e02ff */
[----:B-1----:R-:W-:Y:S01]  /*12530*/  LEA R12, P6, R69, R8, 0x1 ;  /* 0x00000008450c7211 */ /* 0x002fe200078c08ff */
[----:B------:R1:W-:Y:S01]  /*12540*/  STL [R1+0x7e0], R13 ;  /* 0x0007e00d01007387 */ /* 0x0003e20000100800 */
[----:B------:R-:W-:-:S02]  /*12550*/  IMAD R117, R117, UR9, RZ ;  /* 0x0000000975757c24 */ /* 0x000fc4000f8e02ff */
[----:B------:R-:W-:Y:S02]  /*12560*/  IMAD R105, R105, UR9, RZ ;  /* 0x0000000969697c24 */ /* 0x000fe4000f8e02ff */
[----:B------:R-:W-:Y:S01]  /*12570*/  IMAD R97, R97, UR9, RZ ;  /* 0x0000000961617c24 */ /* 0x000fe2000f8e02ff */
[----:B0-----:R-:W-:Y:S01]  /*12580*/  LEA.HI.X.SX32 R15, R81, R5, 0x1, P4 ;  /* 0x00000005510f7211 */ /* 0x001fe200020f0eff */
[----:B------:R0:W-:Y:S01]  /*12590*/  STL [R1+0x844], R12 ;  /* 0x0008440c01007387 */ /* 0x0001e20000100800 */
[----:B------:R-:W-:Y:S02]  /*125a0*/  IMAD R92, R92, UR9, RZ ;  /* 0x000000095c5c7c24 */ /* 0x000fe4000f8e02ff */
[----:B------:R-:W-:Y:S01]  /*125b0*/  IMAD R88, R88, UR9, RZ ;  /* 0x0000000958587c24 */ /* 0x000fe2000f8e02ff */
[----:B-1----:R-:W-:Y:S01]  /*125c0*/  LEA R13, P4, R63, R8, 0x1 ;  /* 0x000000083f0d7211 */ /* 0x002fe200078808ff */
[----:B------:R-:W-:Y:S01]  /*125d0*/  STL [R1+0x800], R15 ;  /* 0x0008000f01007387 */ /* 0x000fe20000100800 */
[----:B------:R-:W-:-:S02]  /*125e0*/  IMAD R95, R95, UR13, RZ ;  /* 0x0000000d5f5f7c24 */ /* 0x000fc4000f8e02ff */
[----:B------:R-:W-:Y:S02]  /*125f0*/  IMAD R84, R84, UR9, RZ ;  /* 0x0000000954547c24 */ /* 0x000fe4000f8e02ff */
[----:B------:R-:W-:Y:S01]  /*12600*/  IMAD R79, R79, UR17, RZ ;  /* 0x000000114f4f7c24 */ /* 0x000fe2000f8e02ff */
[----:B0-----:R-:W-:Y:S01]  /*12610*/  LEA.HI.X.SX32 R12, R75, R5, 0x1, P5 ;  /* 0x000000054b0c7211 */ /* 0x001fe200028f0eff */
[----:B------:R-:W-:Y:S01]  /*12620*/  STL [R1+0xca0], R75 ;  /* 0x000ca04b01007387 */ /* 0x000fe20000100800 */
[----:B------:R-:W-:Y:S02]  /*12630*/  IMAD R73, R73, UR21, RZ ;  /* 0x0000001549497c24 */ /* 0x000fe4000f8e02ff */
[----:B------:R-:W-:Y:S01]  /*12640*/  IMAD R67, R67, UR27, RZ ;  /* 0x0000001b43437c24 */ /* 0x000fe2000f8e02ff */
[----:B------:R0:W-:Y:S01]  /*12650*/  STL [R1+0x864], R13 ;  /* 0x0008640d01007387 */ /* 0x0001e20000100800 */
[----:B------:R-:W-:Y:S01]  /*12660*/  LEA R121, P5, R57, R8, 0x1 ;  /* 0x0000000839797211 */ /* 0x000fe200078a08ff */
[----:B------:R-:W-:-:S02]  /*12670*/  IMAD R62, R62, UR31, RZ ;  /* 0x0000001f3e3e7c24 */ /* 0x000fc4000f8e02ff */
[----:B------:R-:W-:Y:S01]  /*12680*/  IMAD R56, R56, UR35, RZ ;  /* 0x0000002338387c24 */ /* 0x000fe2000f8e02ff */
[----:B------:R1:W-:Y:S01]  /*12690*/  STL [R1+0x820], R12 ;  /* 0x0008200c01007387 */ /* 0x0003e20000100800 */
[----:B------:R-:W-:Y:S02]  /*126a0*/  IMAD R50, R50, UR39, RZ ;  /* 0x0000002732327c24 */ /* 0x000fe4000f8e02ff */
[----:B------:R-:W-:Y:S01]  /*126b0*/  IMAD R44, R44, UR43, RZ ;  /* 0x0000002b2c2c7c24 */ /* 0x000fe2000f8e02ff */
[----:B------:R-:W-:Y:S01]  /*126c0*/  STL [R1+0xca4], R69 ;  /* 0x000ca44501007387 */ /* 0x000fe20000100800 */
[-C--:B0-----:R-:W-:Y:S01]  /*126d0*/  LEA.HI.X.SX32 R13, R63, R5.reuse, 0x1, P4 ;  /* 0x000000053f0d7211 */ /* 0x081fe200020f0eff */
[----:B------:R-:W-:Y:S02]  /*126e0*/  IMAD R38, R38, UR47, RZ ;  /* 0x0000002f26267c24 */ /* 0x000fe4000f8e02ff */
[----:B------:R-:W-:Y:S02]  /*126f0*/  IMAD R21, R21, UR51, RZ ;  /* 0x0000003315157c24 */ /* 0x000fe4000f8e02ff */
[----:B------:R-:W-:Y:S01]  /*12700*/  IMAD R16, R16, UR55, RZ ;  /* 0x0000003710107c24 */ /* 0x000fe2000f8e02ff */
[----:B-1----:R-:W-:Y:S01]  /*12710*/  LEA.HI.X.SX32 R12, R69, R5, 0x1, P6 ;  /* 0x00000005450c7211 */ /* 0x002fe200030f0eff */
[----:B------:R-:W-:Y:S01]  /*12720*/  IMAD R29, R29, UR59, RZ ;  /* 0x0000003b1d1d7c24 */ /* 0x000fe2000f8e02ff */
[----:B------:R-:W-:Y:S01]  /*12730*/  LEA R118, P6, R51, R8, 0x1 ;  /* 0x0000000833767211 */ /* 0x000fe200078c08ff */
[----:B------:R-:W-:-:S02]  /*12740*/  IMAD R33, R33, UR63, RZ ;  /* 0x0000003f21217c24 */ /* 0x000fc4000f8e02ff */
[----:B------:R-:W-:Y:S01]  /*12750*/  IMAD R37, R37, UR67, RZ ;  /* 0x0000004325257c24 */ /* 0x000fe2000f8e02ff */
[----:B------:R0:W-:Y:S01]  /*12760*/  STL [R1+0x840], R12 ;  /* 0x0008400c01007387 */ /* 0x0001e20000100800 */
[----:B------:R-:W-:Y:S02]  /*12770*/  IMAD R9, R9, UR9, RZ ;  /* 0x0000000909097c24 */ /* 0x000fe4000f8e02ff */
[----:B------:R-:W-:Y:S01]  /*12780*/  IMAD R7, R7, UR9, RZ ;  /* 0x0000000907077c24 */ /* 0x000fe2000f8e02ff */
[----:B------:R-:W-:Y:S01]  /*12790*/  STL [R1+0x884], R121 ;  /* 0x0008847901007387 */ /* 0x000fe20000100800 */
[----:B------:R-:W-:Y:S02]  /*127a0*/  IMAD R6, R6, UR9, RZ ;  /* 0x0000000906067c24 */ /* 0x000fe4000f8e02ff */
[----:B------:R-:W-:Y:S01]  /*127b0*/  IMAD R2, R2, UR9, RZ ;  /* 0x0000000902027c24 */ /* 0x000fe2000f8e02ff */
[----:B------:R-:W-:Y:S01]  /*127c0*/  STL [R1+0xca8], R63 ;  /* 0x000ca83f01007387 */ /* 0x000fe20000100800 */
[----:B------:R-:W-:Y:S01]  /*127d0*/  IMAD R0, R0, UR9, RZ ;  /* 0x0000000900007c24 */ /* 0x000fe2000f8e02ff */
[----:B0-----:R-:W-:Y:S01]  /*127e0*/  LEA R12, P4, R45, R8, 0x1 ;  /* 0x000000082d0c7211 */ /* 0x001fe200078808ff */
[----:B------:R-:W-:Y:S01]  /*127f0*/  IMAD R132, R132, UR9, RZ ;  /* 0x0000000984847c24 */ /* 0x000fe2000f8e02ff */
[----:B------:R0:W-:Y:S01]  /*12800*/  STL [R1+0x860], R13 ;  /* 0x0008600d01007387 */ /* 0x0001e20000100800 */
[----:B------:R-:W-:-:S02]  /*12810*/  IMAD R122, R122, UR9, RZ ;  /* 0x000000097a7a7c24 */ /* 0x000fc4000f8e02ff */
[----:B------:R-:W-:Y:S01]  /*12820*/  IMAD R112, R112, UR9, RZ ;  /* 0x0000000970707c24 */ /* 0x000fe2000f8e02ff */
[----:B------:R-:W-:Y:S01]  /*12830*/  STL [R1+0x8a4], R118 ;  /* 0x0008a47601007387 */ /* 0x000fe20000100800 */
[----:B------:R-:W-:Y:S02]  /*12840*/  IMAD R104, R104, UR9, RZ ;  /* 0x0000000968687c24 */ /* 0x000fe4000f8e02ff */
[----:B------:R-:W-:Y:S01]  /*12850*/  IMAD R138, R138, UR9, RZ ;  /* 0x000000098a8a7c24 */ /* 0x000fe2000f8e02ff */
[----:B------:R1:W-:Y:S01]  /*12860*/  STL [R1+0x8c4], R12 ;  /* 0x0008c40c01007387 */ /* 0x0003e20000100800 */
[----:B------:R-:W-:Y:S01]  /*12870*/  IMAD R131, R131, UR9, RZ ;  /* 0x0000000983837c24 */ /* 0x000fe2000f8e02ff */
[-C--:B0-----:R-:W-:Y:S01]  /*12880*/  LEA.HI.X.SX32 R13, R57, R5.reuse, 0x1, P5 ;  /* 0x00000005390d7211 */ /* 0x081fe200028f0eff */
[----:B------:R-:W-:Y:S01]  /*12890*/  IMAD R123, R123, UR9, RZ ;  /* 0x000000097b7b7c24 */ /* 0x000fe2000f8e02ff */
[----:B------:R-:W-:Y:S01]  /*128a0*/  STL [R1+0xcac], R57 ;  /* 0x000cac3901007387 */ /* 0x000fe20000100800 */
[----:B------:R-:W-:Y:S01]  /*128b0*/  LEA.HI.X.SX32 R119, R51, R5, 0x1, P6 ;  /* 0x0000000533777211 */ /* 0x000fe200030f0eff */
[----:B------:R-:W-:-:S02]  /*128c0*/  IMAD R111, R111, UR9, RZ ;  /* 0x000000096f6f7c24 */ /* 0x000fc4000f8e02ff */
[----:B------:R-:W-:Y:S02]  /*128d0*/  IMAD R103, R103, UR9, RZ ;  /* 0x0000000967677c24 */ /* 0x000fe4000f8e02ff */
[----:B------:R-:W-:Y:S01]  /*128e0*/  IMAD R96, R96, UR9, RZ ;  /* 0x0000000960607c24 */ /* 0x000fe2000f8e02ff */
[-C--:B-1----:R-:W-:Y:S01]  /*128f0*/  LEA R12, P5, R40, R8.reuse, 0x1 ;  /* 0x00000008280c7211 */ /* 0x082fe200078a08ff */
[----:B------:R-:W-:Y:S01]  /*12900*/  STL [R1+0x880], R13 ;  /* 0x0008800d01007387 */ /* 0x000fe20000100800 */
[----:B------:R-:W-:Y:S02]  /*12910*/  IMAD R91, R91, UR9, RZ ;  /* 0x000000095b5b7c24 */ /* 0x000fe4000f8e02ff */
[----:B------:R-:W-:Y:S01]  /*12920*/  IMAD R87, R87, UR9, RZ ;  /* 0x0000000957577c24 */ /* 0x000fe2000f8e02ff */
[----:B------:R-:W-:Y:S01]  /*12930*/  STL [R1+0xcb0], R51 ;  /* 0x000cb03301007387 */ /* 0x000fe20000100800 */
[----:B------:R-:W-:Y:S02]  /*12940*/  IMAD R83, R83, UR9, RZ ;  /* 0x0000000953537c24 */ /* 0x000fe4000f8e02ff */
[----:B------:R-:W-:Y:S01]  /*12950*/  IMAD R94, R94, UR14, RZ ;  /* 0x0000000e5e5e7c24 */ /* 0x000fe2000f8e02ff */
[----:B------:R0:W-:Y:S01]  /*12960*/  STL [R1+0x8e4], R12 ;  /* 0x0008e40c01007387 */ /* 0x0001e20000100800 */
[----:B------:R-:W-:Y:S01]  /*12970*/  LEA R116, P6, R23, R8, 0x1 ;  /* 0x0000000817747211 */ /* 0x000fe200078c08ff */
[----:B------:R-:W-:-:S02]  /*12980*/  IMAD R78, R78, UR18, RZ ;  /* 0x000000124e4e7c24 */ /* 0x000fc4000f8e02ff */
[----:B------:R-:W-:Y:S01]  /*12990*/  IMAD R72, R72, UR22, RZ ;  /* 0x0000001648487c24 */ /* 0x000fe2000f8e02ff */
[----:B------:R-:W-:Y:S01]  /*129a0*/  STL [R1+0x8a0], R119 ;  /* 0x0008a07701007387 */ /* 0x000fe20000100800 */
[----:B------:R-:W-:Y:S02]  /*129b0*/  IMAD R66, R66, UR28, RZ ;  /* 0x0000001c42427c24 */ /* 0x000fe4000f8e02ff */
        /* <DEDUP_REMOVED lines=16> */
[----:B------:R-:W-:Y:S01]  /*12ac0*/  LEA R13, P5, R28, R8, 0x1 ;  /* 0x000000081c0d7211 */ /* 0x000fe200078a08ff */
[----:B------:R-:W-:-:S02]  /*12ad0*/  IMAD R27, R27, UR68, RZ ;  /* 0x000000441b1b7c24 */ /* 0x000fc4000f8e02ff */
[----:B------:R-:W-:Y:S01]  /*12ae0*/  IMAD R3, R3, UR9, RZ ;  /* 0x0000000903037c24 */ /* 0x000fe2000f8e02ff */
[----:B------:R0:W-:Y:S01]  /*12af0*/  STL [R1+0x8e0], R12 ;  /* 0x0008e00c01007387 */ /* 0x0001e20000100800 */
[----:B------:R-:W-:Y:S01]  /*12b00*/  PRMT R137, RZ, 0x7610, R137 ;  /* 0x00007610ff897816 */ /* 0x000fe20000000089 */
[----:B------:R-:W-:Y:S02]  /*12b10*/  IMAD R4, R4, UR9, RZ ;  /* 0x0000000904047c24 */ /* 0x000fe4000f8e02ff */
[----:B------:R-:W-:Y:S01]  /*12b20*/  IMAD R120, R120, UR9, RZ ;  /* 0x0000000978787c24 */ /* 0x000fe2000f8e02ff */
[----:B------:R-:W-:Y:S01]  /*12b30*/  STL [R1+0x924], R108 ;  /* 0x0009246c01007387 */ /* 0x000fe20000100800 */
[----:B------:R-:W-:Y:S01]  /*12b40*/  IMAD R130, R130, UR9, RZ ;  /* 0x0000000982827c24 */ /* 0x000fe2000f8e02ff */
[----:B------:R-:W-:Y:S01]  /*12b50*/  PRMT R135, RZ, 0x7610, R135 ;  /* 0x00007610ff877816 */ /* 0x000fe20000000087 */
[----:B------:R-:W1:Y:S01]  /*12b60*/  LDCU UR12, c[0x0][0x3b0] ;  /* 0x00007600ff0c77ac */ /* 0x000e620008000800 */
[----:B0-----:R-:W-:Y:S01]  /*12b70*/  LEA.HI.X.SX32 R12, R23, R5, 0x1, P6 ;  /* 0x00000005170c7211 */ /* 0x001fe200030f0eff */
[----:B------:R0:W-:Y:S01]  /*12b80*/  STL [R1+0x944], R13 ;  /* 0x0009440d01007387 */ /* 0x0001e20000100800 */
[----:B------:R-:W-:-:S04]  /*12b90*/  @!UP1 UIADD3 UR4, UPT, UPT, -UR6, 0x100000, URZ ;  /* 0x0010000006049890 */ /* 0x000fc8000fffe1ff */
[----:B------:R-:W-:Y:S02]  /*12ba0*/  @!UP1 USHF.L.U32 UR5, UR4, 0xb, URZ ;  /* 0x0000000b04059899 */ /* 0x000fe400080006ff */
[----:B------:R-:W-:Y:S01]  /*12bb0*/  @!UP1 USHF.L.U32 UR4, UR4, 0x1, URZ ;  /* 0x0000000104049899 */ /* 0x000fe200080006ff */
[----:B------:R-:W2:Y:S01]  /*12bc0*/  LDCU UR13, c[0x0][0x3b0] ;  /* 0x00007600ff0d77ac */ /* 0x000ea20008000800 */
[----:B------:R-:W-:Y:S01]  /*12bd0*/  STL [R1+0xce0], R23 ;  /* 0x000ce01701007387 */ /* 0x000fe20000100800 */
[----:B------:R-:W3:Y:S03]  /*12be0*/  LDCU UR6, c[0x0][0x3b0] ;  /* 0x00007600ff0677ac */ /* 0x000ee60008000800 */
[----:B------:R4:W-:Y:S01]  /*12bf0*/  STL [R1+0x900], R12 ;  /* 0x0009000c01007387 */ /* 0x0009e20000100800 */
[----:B0-----:R-:W-:-:S03]  /*12c00*/  LEA R13, P6, R32, R8, 0x1 ;  /* 0x00000008200d7211 */ /* 0x001fc600078c08ff */
[----:B------:R-:W-:Y:S01]  /*12c10*/  STL [R1+0xcd0], R17 ;  /* 0x000cd01101007387 */ /* 0x000fe20000100800 */
[----:B----4-:R-:W-:-:S03]  /*12c20*/  LEA.HI.X.SX32 R12, R17, R5, 0x1, P4 ;  /* 0x00000005110c7211 */ /* 0x010fc600020f0eff */
[----:B------:R-:W-:Y:S04]  /*12c30*/  STL [R1+0x964], R13 ;  /* 0x0009640d01007387 */ /* 0x000fe80000100800 */
[----:B------:R0:W-:Y:S01]  /*12c40*/  STL [R1+0x920], R12 ;  /* 0x0009200c01007387 */ /* 0x0001e20000100800 */
[----:B------:R-:W-:-:S03]  /*12c50*/  LEA R100, P4, R36, R8, 0x1 ;  /* 0x0000000824647211 */ /* 0x000fc600078808ff */
[----:B------:R-:W-:Y:S01]  /*12c60*/  STL [R1+0xcec], R28 ;  /* 0x000cec1c01007387 */ /* 0x000fe20000100800 */
[----:B0-----:R-:W-:Y:S02]  /*12c70*/  LEA.HI.X.SX32 R12, R28, R5, 0x1, P5 ;  /* 0x000000051c0c7211 */ /* 0x001fe400028f0eff */
[----:B------:R-:W-:-:S03]  /*12c80*/  LEA R13, P5, R140, R8, 0x1 ;  /* 0x000000088c0d7211 */ /* 0x000fc600078a08ff */
[----:B------:R0:W-:Y:S04]  /*12c90*/  STL [R1+0x940], R12 ;  /* 0x0009400c01007387 */ /* 0x0001e80000100800 */
[----:B------:R-:W-:Y:S01]  /*12ca0*/  STL [R1+0x984], R100 ;  /* 0x0009846401007387 */ /* 0x000fe20000100800 */
[----:B0-----:R-:W-:-:S03]  /*12cb0*/  LEA.HI.X.SX32 R12, R32, R5, 0x1, P6 ;  /* 0x00000005200c7211 */ /* 0x001fc600030f0eff */
[----:B------:R0:W-:Y:S04]  /*12cc0*/  STL [R1+0x1ac], R13 ;  /* 0x0001ac0d01007387 */ /* 0x0001e80000100800 */
[----:B------:R-:W-:Y:S04]  /*12cd0*/  STL [R1+0xcf4], R32 ;  /* 0x000cf42001007387 */ /* 0x000fe80000100800 */
[----:B------:R4:W-:Y:S01]  /*12ce0*/  STL [R1+0x960], R12 ;  /* 0x0009600c01007387 */ /* 0x0009e20000100800 */
[----:B0-----:R-:W-:-:S03]  /*12cf0*/  LEA R13, P6, R115, R8, 0x1 ;  /* 0x00000008730d7211 */ /* 0x001fc600078c08ff */
[----:B------:R-:W-:Y:S01]  /*12d00*/  STL [R1+0xcbc], R36 ;  /* 0x000cbc2401007387 */ /* 0x000fe20000100800 */
[----:B----4-:R-:W-:-:S03]  /*12d10*/  LEA.HI.X.SX32 R12, R36, R5, 0x1, P4 ;  /* 0x00000005240c7211 */ /* 0x010fc600020f0eff */
[----:B------:R0:W-:Y:S04]  /*12d20*/  STL [R1+0x1ec], R13 ;  /* 0x0001ec0d01007387 */ /* 0x0001e80000100800 */
[----:B------:R4:W-:Y:S01]  /*12d30*/  STL [R1+0x980], R12 ;  /* 0x0009800c01007387 */ /* 0x0009e20000100800 */
[-C--:B------:R-:W-:Y:S02]  /*12d40*/  LEA.HI.X.SX32 R15, R115, R5.reuse, 0x1, P6 ;  /* 0x00000005730f7211 */ /* 0x080fe400030f0eff */
[----:B0-----:R-:W-:Y:S02]  /*12d50*/  LEA R13, P4, R113, R8, 0x1 ;  /* 0x00000008710d7211 */ /* 0x001fe400078808ff */
[----:B----4-:R-:W-:-:S03]  /*12d60*/  LEA.HI.X.SX32 R12, R140, R5, 0x1, P5 ;  /* 0x000000058c0c7211 */ /* 0x010fc600028f0eff */
[----:B------:R-:W-:Y:S01]  /*12d70*/  STL [R1+0x24c], R13 ;  /* 0x00024c0d01007387 */ /* 0x000fe20000100800 */
[----:B------:R-:W-:-:S03]  /*12d80*/  LEA R80, P5, R11, R8, 0x1 ;  /* 0x000000080b507211 */ /* 0x000fc600078a08ff */
[----:B------:R0:W-:Y:S04]  /*12d90*/  STL [R1+0x1a8], R12 ;  /* 0x0001a80c01007387 */ /* 0x0001e80000100800 */
[----:B------:R-:W-:Y:S01]  /*12da0*/  STL [R1+0x1e8], R15 ;  /* 0x0001e80f01007387 */ /* 0x000fe20000100800 */
[----:B0-----:R-:W-:-:S03]  /*12db0*/  LEA R12, P6, R10, R8, 0x1 ;  /* 0x000000080a0c7211 */ /* 0x001fc600078c08ff */
[----:B------:R-:W-:Y:S01]  /*12dc0*/  STL [R1+0x5f0], R80 ;  /* 0x0005f05001007387 */ /* 0x000fe20000100800 */
[----:B------:R-:W-:-:S03]  /*12dd0*/  LEA.HI.X.SX32 R13, R113, R5, 0x1, P4 ;  /* 0x00000005710d7211 */ /* 0x000fc600020f0eff */
[----:B------:R0:W-:Y:S01]  /*12de0*/  STL [R1+0x618], R12 ;  /* 0x0006180c01007387 */ /* 0x0001e20000100800 */
[----:B------:R-:W-:-:S03]  /*12df0*/  LEA.HI.X.SX32 R11, R11, R5, 0x1, P5 ;  /* 0x000000050b0b7211 */ /* 0x000fc600028f0eff */
[----:B------:R-:W-:Y:S01]  /*12e00*/  STL [R1+0x248], R13 ;  /* 0x0002480d01007387 */ /* 0x000fe20000100800 */
[-C--:B0-----:R-:W-:Y:S02]  /*12e10*/  LEA R12, P4, R134, R8.reuse, 0x1 ;  /* 0x00000008860c7211 */ /* 0x081fe400078808ff */
[----:B------:R-:W-:-:S03]  /*12e20*/  LEA R35, P5, R124, R8, 0x1 ;  /* 0x000000087c237211 */ /* 0x000fc600078a08ff */
[----:B------:R0:W-:Y:S04]  /*12e30*/  STL [R1+0x640], R12 ;  /* 0x0006400c01007387 */ /* 0x0001e80000100800 */
[----:B------:R4:W-:Y:S01]  /*12e40*/  STL [R1+0x5ec], R11 ;  /* 0x0005ec0b01007387 */ /* 0x0009e20000100800 */
[-C--:B0-----:R-:W-:Y:S02]  /*12e50*/  LEA.HI.X.SX32 R12, R10, R5.reuse, 0x1, P6 ;  /* 0x000000050a0c7211 */ /* 0x081fe400030f0eff */
[----:B------:R-:W-:Y:S02]  /*12e60*/  LEA.HI.X.SX32 R10, R134, R5, 0x1, P4 ;  /* 0x00000005860a7211 */ /* 0x000fe400020f0eff */
[-C--:B----4-:R-:W-:Y:S01]  /*12e70*/  LEA R11, P6, R114, R8.reuse, 0x1 ;  /* 0x00000008720b7211 */ /* 0x090fe200078c08ff */
[----:B------:R-:W-:Y:S04]  /*12e80*/  STL [R1+0x614], R12 ;  /* 0x0006140c01007387 */ /* 0x000fe80000100800 */
[----:B------:R-:W-:Y:S04]  /*12e90*/  STL [R1+0x668], R35 ;  /* 0x0006682301007387 */ /* 0x000fe80000100800 */
[----:B------:R0:W-:Y:S04]  /*12ea0*/  STL [R1+0x68c], R11 ;  /* 0x00068c0b01007387 */ /* 0x0001e80000100800 */
[----:B------:R4:W-:Y:S01]  /*12eb0*/  STL [R1+0x63c], R10 ;  /* 0x00063c0a01007387 */ /* 0x0009e20000100800 */
[----:B0-----:R-:W-:-:S02]  /*12ec0*/  LEA R11, P4, R106, R8, 0x1 ;  /* 0x000000086a0b7211 */ /* 0x001fc400078808ff */
[----:B----4-:R-:W-:-:S03]  /*12ed0*/  LEA.HI.X.SX32 R10, R124, R5, 0x1, P5 ;  /* 0x000000057c0a7211 */ /* 0x010fc600028f0eff */
[----:B------:R0:W-:Y:S01]  /*12ee0*/  STL [R1+0x6ac], R11 ;  /* 0x0006ac0b01007387 */ /* 0x0001e20000100800 */
[----:B------:R-:W-:-:S03]  /*12ef0*/  LEA R32, P5, R139, R8, 0x1 ;  /* 0x000000088b207211 */ /* 0x000fc600078a08ff */
[----:B------:R4:W-:Y:S01]  /*12f00*/  STL [R1+0x664], R10 ;  /* 0x0006640a01007387 */ /* 0x0009e20000100800 */
[-C--:B0-----:R-:W-:Y:S02]  /*12f10*/  LEA.HI.X.SX32 R11, R114, R5.reuse, 0x1, P6 ;  /* 0x00000005720b7211 */ /* 0x081fe400030f0eff */
[----:B----4-:R-:W-:-:S03]  /*12f20*/  LEA.HI.X.SX32 R10, R106, R5, 0x1, P4 ;  /* 0x000000056a0a7211 */ /* 0x010fc600020f0eff */
[----:B------:R0:W-:Y:S01]  /*12f30*/  STL [R1+0x688], R11 ;  /* 0x0006880b01007387 */ /* 0x0001e20000100800 */
[-C--:B------:R-:W-:Y:S02]  /*12f40*/  LEA R31, P6, R133, R8.reuse, 0x1 ;  /* 0x00000008851f7211 */ /* 0x080fe400078c08ff */
[----:B------:R-:W-:Y:S01]  /*12f50*/  LEA R28, P4, R125, R8, 0x1 ;  /* 0x000000087d1c7211 */ /* 0x000fe200078808ff */
[----:B------:R-:W-:Y:S04]  /*12f60*/  STL [R1+0x6cc], R32 ;  /* 0x0006cc2001007387 */ /* 0x000fe80000100800 */
[----:B------:R4:W-:Y:S01]  /*12f70*/  STL [R1+0x6a8], R10 ;  /* 0x0006a80a01007387 */ /* 0x0009e20000100800 */
[----:B0-----:R-:W-:-:S03]  /*12f80*/  LEA.HI.X.SX32 R11, R139, R5, 0x1, P5 ;  /* 0x000000058b0b7211 */ /* 0x001fc600028f0eff */
[----:B------:R-:W-:Y:S01]  /*12f90*/  STL [R1+0x6ec], R31 ;  /* 0x0006ec1f01007387 */ /* 0x000fe20000100800 */
[----:B----4-:R-:W-:-:S03]  /*12fa0*/  LEA R10, P5, R117, R8, 0x1 ;  /* 0x00000008750a7211 */ /* 0x010fc600078a08ff */
[----:B------:R0:W-:Y:S04]  /*12fb0*/  STL [R1+0x6c8], R11 ;  /* 0x0006c80b01007387 */ /* 0x0001e80000100800 */
[----:B------:R-:W-:Y:S04]  /*12fc0*/  STL [R1+0x70c], R28 ;  /* 0x00070c1c01007387 */ /* 0x000fe80000100800 */
[----:B------:R4:W-:Y:S01]  /*12fd0*/  STL [R1+0x72c], R10 ;  /* 0x00072c0a01007387 */ /* 0x0009e20000100800 */
[-C--:B0-----:R-:W-:Y:S02]  /*12fe0*/  LEA.HI.X.SX32 R11, R133, R5.reuse, 0x1, P6 ;  /* 0x00000005850b7211 */ /* 0x081fe400030f0eff */
[----:B------:R-:W-:-:S03]  /*12ff0*/  LEA.HI.X.SX32 R12, R125, R5, 0x1, P4 ;  /* 0x000000057d0c7211 */ /* 0x000fc600020f0eff */
[----:B------:R0:W-:Y:S01]  /*13000*/  STL [R1+0x6e8], R11 ;  /* 0x0006e80b01007387 */ /* 0x0001e20000100800 */
[----:B----4-:R-:W-:-:S05]  /*13010*/  LEA R10, P6, R105, R8, 0x1 ;  /* 0x00000008690a7211 */ /* 0x010fca00078c08ff */
[----:B------:R4:W-:Y:S01]  /*13020*/  STL [R1+0x74c], R10 ;  /* 0x00074c0a01007387 */ /* 0x0009e20000100800 */
[----:B0-----:R-:W-:-:S03]  /*13030*/  LEA R11, P4, R97, R8, 0x1 ;  /* 0x00000008610b7211 */ /* 0x001fc600078808ff */
[----:B------:R-:W-:Y:S01]  /*13040*/  STL [R1+0x708], R12 ;  /* 0x0007080c01007387 */ /* 0x000fe20000100800 */
[----:B----4-:R-:W-:-:S03]  /*13050*/  LEA.HI.X.SX32 R10, R117, R5, 0x1, P5 ;  /* 0x00000005750a7211 */ /* 0x010fc600028f0eff */
[----:B------:R0:W-:Y:S01]  /*13060*/  STL [R1+0x76c], R11 ;  /* 0x00076c0b01007387 */ /* 0x0001e20000100800 */
[----:B------:R-:W-:-:S03]  /*13070*/  LEA R24, P5, R92, R8, 0x1 ;  /* 0x000000085c187211 */ /* 0x000fc600078a08ff */
[----:B------:R4:W-:Y:S01]  /*13080*/  STL [R1+0x728], R10 ;  /* 0x0007280a01007387 */ /* 0x0009e20000100800 */
[-C--:B------:R-:W-:Y:S02]  /*13090*/  LEA.HI.X.SX32 R25, R92, R5.reuse, 0x1, P5 ;  /* 0x000000055c197211 */ /* 0x080fe400028f0eff */
[-C--:B0-----:R-:W-:Y:S02]  /*130a0*/  LEA.HI.X.SX32 R11, R105, R5.reuse, 0x1, P6 ;  /* 0x00000005690b7211 */ /* 0x081fe400030f0eff */
[-C--:B------:R-:W-:Y:S02]  /*130b0*/  LEA R23, P6, R88, R8.reuse, 0x1 ;  /* 0x0000000858177211 */ /* 0x080fe400078c08ff */
[----:B----4-:R-:W-:Y:S01]  /*130c0*/  LEA.HI.X.SX32 R10, R97, R5, 0x1, P4 ;  /* 0x00000005610a7211 */ /* 0x010fe200020f0eff */
[----:B------:R0:W-:Y:S01]  /*130d0*/  STL [R1+0x748], R11 ;  /* 0x0007480b01007387 */ /* 0x0001e20000100800 */
[----:B------:R-:W-:-:S03]  /*130e0*/  LEA R22, P4, R84, R8, 0x1 ;  /* 0x0000000854167211 */ /* 0x000fc600078808ff */
[----:B------:R-:W-:Y:S04]  /*130f0*/  STL [R1+0x78c], R24 ;  /* 0x00078c1801007387 */ /* 0x000fe80000100800 */
[----:B------:R4:W-:Y:S01]  /*13100*/  STL [R1+0x768], R10 ;  /* 0x0007680a01007387 */ /* 0x0009e20000100800 */
[----:B0-----:R-:W-:-:S03]  /*13110*/  LEA R11, P5, R95, R8, 0x1 ;  /* 0x000000085f0b7211 */ /* 0x001fc600078a08ff */
[----:B------:R-:W-:Y:S04]  /*13120*/  STL [R1+0x7ac], R23 ;  /* 0x0007ac1701007387 */ /* 0x000fe80000100800 */
[----:B------:R-:W-:Y:S01]  /*13130*/  STL [R1+0x788], R25 ;  /* 0x0007881901007387 */ /* 0x000fe20000100800 */
[----:B----4-:R-:W-:-:S03]  /*13140*/  LEA.HI.X.SX32 R10, R88, R5, 0x1, P6 ;  /* 0x00000005580a7211 */ /* 0x010fc600030f0eff */
[----:B------:R0:W-:Y:S04]  /*13150*/  STL [R1+0x7ec], R11 ;  /* 0x0007ec0b01007387 */ /* 0x0001e80000100800 */
[----:B------:R-:W-:Y:S04]  /*13160*/  STL [R1+0x7cc], R22 ;  /* 0x0007cc1601007387 */ /* 0x000fe80000100800 */
[----:B------:R4:W-:Y:S01]  /*13170*/  STL [R1+0x7a8], R10 ;  /* 0x0007a80a01007387 */ /* 0x0009e20000100800 */
[----:B0-----:R-:W-:Y:S02]  /*13180*/  LEA R11, P6, R79, R8, 0x1 ;  /* 0x000000084f0b7211 */ /* 0x001fe400078c08ff */
[----:B------:R-:W-:-:S02]  /*13190*/  LEA.HI.X.SX32 R12, R95, R5, 0x1, P5 ;  /* 0x000000055f0c7211 */ /* 0x000fc400028f0eff */
[----:B----4-:R-:W-:Y:S01]  /*131a0*/  LEA.HI.X.SX32 R10, R84, R5, 0x1, P4 ;  /* 0x00000005540a7211 */ /* 0x010fe200020f0eff */
[----:B------:R0:W-:Y:S01]  /*131b0*/  STL [R1+0x80c], R11 ;  /* 0x00080c0b01007387 */ /* 0x0001e20000100800 */
[----:B------:R-:W-:-:S03]  /*131c0*/  LEA R19, P4, R73, R8, 0x1 ;  /* 0x0000000849137211 */ /* 0x000fc600078808ff */
[----:B------:R4:W-:Y:S01]  /*131d0*/  STL [R1+0x7c8], R10 ;  /* 0x0007c80a01007387 */ /* 0x0009e20000100800 */
[----:B0-----:R-:W-:-:S03]  /*131e0*/  LEA R11, P5, R67, R8, 0x1 ;  /* 0x00000008430b7211 */ /* 0x001fc600078a08ff */
[----:B------:R-:W-:Y:S01]  /*131f0*/  STL [R1+0x7e8], R12 ;  /* 0x0007e80c01007387 */ /* 0x000fe20000100800 */
[----:B----4-:R-:W-:-:S03]  /*13200*/  LEA.HI.X.SX32 R10, R79, R5, 0x1, P6 ;  /* 0x000000054f0a7211 */ /* 0x010fc600030f0eff */
[----:B------:R-:W-:Y:S04]  /*13210*/  STL [R1+0x82c], R19 ;  /* 0x00082c1301007387 */ /* 0x000fe80000100800 */
[----:B------:R-:W-:Y:S04]  /*13220*/  STL [R1+0x84c], R11 ;  /* 0x00084c0b01007387 */ /* 0x000fe80000100800 */
[----:B------:R0:W-:Y:S01]  /*13230*/  STL [R1+0x808], R10 ;  /* 0x0008080a01007387 */ /* 0x0001e20000100800 */
[----:B------:R-:W-:-:S03]  /*13240*/  LEA R18, P6, R62, R8, 0x1 ;  /* 0x000000083e127211 */ /* 0x000fc600078c08ff */
[----:B------:R-:W-:Y:S01]  /*13250*/  STL [R1+0xcc0], R73 ;  /* 0x000cc04901007387 */ /* 0x000fe20000100800 */
[----:B0-----:R-:W-:-:S05]  /*13260*/  LEA.HI.X.SX32 R10, R73, R5, 0x1, P4 ;  /* 0x00000005490a7211 */ /* 0x001fca00020f0eff */
[----:B------:R0:W-:Y:S01]  /*13270*/  STL [R1+0x828], R10 ;  /* 0x0008280a01007387 */ /* 0x0001e20000100800 */
[----:B------:R-:W-:-:S03]  /*13280*/  LEA R17, P4, R56, R8, 0x1 ;  /* 0x0000000838117211 */ /* 0x000fc600078808ff */
[----:B------:R-:W-:Y:S01]  /*13290*/  STL [R1+0x86c], R18 ;  /* 0x00086c1201007387 */ /* 0x000fe20000100800 */
[----:B0-----:R-:W-:-:S03]  /*132a0*/  LEA.HI.X.SX32 R10, R67, R5, 0x1, P5 ;  /* 0x00000005430a7211 */ /* 0x001fc600028f0eff */
[----:B------:R-:W-:Y:S04]  /*132b0*/  STL [R1+0xcc4], R67 ;  /* 0x000cc44301007387 */ /* 0x000fe80000100800 */
[----:B------:R0:W-:Y:S01]  /*132c0*/  STL [R1+0x848], R10 ;  /* 0x0008480a01007387 */ /* 0x0001e20000100800 */
[----:B------:R-:W-:-:S03]  /*132d0*/  LEA R39, P5, R50, R8, 0x1 ;  /* 0x0000000832277211 */ /* 0x000fc600078a08ff */
[----:B------:R-:W-:Y:S01]  /*132e0*/  STL [R1+0x88c], R17 ;  /* 0x00088c1101007387 */ /* 0x000fe20000100800 */
[----:B0-----:R-:W-:-:S03]  /*132f0*/  LEA.HI.X.SX32 R10, R62, R5, 0x1, P6 ;  /* 0x000000053e0a7211 */ /* 0x001fc600030f0eff */
[----:B------:R0:W-:Y:S01]  /*13300*/  STL [R1+0xccc], R62 ;  /* 0x000ccc3e01007387 */ /* 0x0001e20000100800 */
[----:B------:R-:W-:-:S03]  /*13310*/  LEA R73, P6, R44, R8, 0x1 ;  /* 0x000000082c497211 */ /* 0x000fc600078c08ff */
[----:B------:R4:W-:Y:S01]  /*13320*/  STL [R1+0x868], R10 ;  /* 0x0008680a01007387 */ /* 0x0009e20000100800 */
[----:B------:R-:W-:-:S03]  /*13330*/  LEA.HI.X.SX32 R67, R44, R5, 0x1, P6 ;  /* 0x000000052c437211 */ /* 0x000fc600030f0eff */
[----:B------:R-:W-:Y:S01]  /*13340*/  STL [R1+0x8ac], R39 ;  /* 0x0008ac2701007387 */ /* 0x000fe20000100800 */
[-C--:B0-----:R-:W-:Y:S02]  /*13350*/  LEA.HI.X.SX32 R62, R50, R5.reuse, 0x1, P5 ;  /* 0x00000005323e7211 */ /* 0x081fe400028f0eff */
[-C--:B----4-:R-:W-:Y:S02]  /*13360*/  LEA.HI.X.SX32 R10, R56, R5.reuse, 0x1, P4 ;  /* 0x00000005380a7211 */ /* 0x090fe400020f0eff */
[-C--:B------:R-:W-:Y:S02]  /*13370*/  LEA R40, P4, R38, R8.reuse, 0x1 ;  /* 0x0000000826287211 */ /* 0x080fe400078808ff */
[-C--:B------:R-:W-:Y:S01]  /*13380*/  LEA R51, P5, R21, R8.reuse, 0x1 ;  /* 0x0000000815337211 */ /* 0x080fe200078a08ff */
[----:B------:R0:W-:Y:S01]  /*13390*/  STL [R1+0x888], R10 ;  /* 0x0008880a01007387 */ /* 0x0001e20000100800 */
[-C--:B------:R-:W-:Y:S02]  /*133a0*/  LEA R63, P6, R16, R8.reuse, 0x1 ;  /* 0x00000008103f7211 */ /* 0x080fe400078c08ff */
[----:B------:R-:W-:Y:S01]  /*133b0*/  LEA.HI.X.SX32 R36, R38, R5, 0x1, P4 ;  /* 0x0000000526247211 */ /* 0x000fe200020f0eff */
[----:B------:R-:W-:Y:S01]  /*133c0*/  STL [R1+0x8cc], R73 ;  /* 0x0008cc4901007387 */ /* 0x000fe20000100800 */
[----:B------:R-:W-:-:S02]  /*133d0*/  LEA R75, P4, R29, R8, 0x1 ;  /* 0x000000081d4b7211 */ /* 0x000fc400078808ff */
[----:B------:R-:W-:Y:S01]  /*133e0*/  LEA.HI.X.SX32 R45, R21, R5, 0x1, P5 ;  /* 0x00000005152d7211 */ /* 0x000fe200028f0eff */
[----:B------:R-:W-:Y:S01]  /*133f0*/  STL [R1+0x8a8], R62 ;  /* 0x0008a83e01007387 */ /* 0x000fe20000100800 */
[----:B------:R-:W-:-:S03]  /*13400*/  LEA R65, P5, R33, R8, 0x1 ;  /* 0x0000000821417211 */ /* 0x000fc600078a08ff */
[----:B------:R-:W-:Y:S01]  /*13410*/  STL [R1+0x8ec], R40 ;  /* 0x0008ec2801007387 */ /* 0x000fe20000100800 */
[----:B------:R-:W-:-:S03]  /*13420*/  LEA.HI.X.SX32 R57, R16, R5, 0x1, P6 ;  /* 0x0000000510397211 */ /* 0x000fc600030f0eff */
        /* <DEDUP_REMOVED lines=24> */
[----:B------:R-:W-:Y:S04]  /*135b0*/  STL [R1+0x988], R47 ;  /* 0x0009882f01007387 */ /* 0x000fe80000100800 */
[----:B------:R-:W-:Y:S04]  /*135c0*/  STL [R1+0x1f4], R76 ;  /* 0x0001f44c01007387 */ /* 0x000fe80000100800 */
[----:B------:R-:W-:Y:S04]  /*135d0*/  STL [R1+0x1b0], R53 ;  /* 0x0001b03501007387 */ /* 0x000fe80000100800 */
[----:B------:R-:W-:Y:S04]  /*135e0*/  STL [R1+0x5d0], R61 ;  /* 0x0005d03d01007387 */ /* 0x000fe80000100800 */
        /* <DEDUP_REMOVED lines=8> */
[----:B------:R-:W4:Y:S01]  /*13670*/  LDL.LU R85, [R1+0x228] ;  /* 0x0002280001557983 */ /* 0x000f220000300800 */
[----:B------:R-:W-:-:S03]  /*13680*/  LEA R11, P5, R112, R8, 0x1 ;  /* 0x00000008700b7211 */ /* 0x000fc600078a08ff */
[----:B------:R-:W2:Y:S01]  /*13690*/  LDL.LU R90, [R1+0x214] ;  /* 0x00021400015a7983 */ /* 0x000ea20000300800 */
[----:B------:R-:W-:-:S03]  /*136a0*/  LEA.HI.X.SX32 R55, R132, R5, 0x1, P6 ;  /* 0x0000000584377211 */ /* 0x000fc600030f0eff */
[----:B------:R-:W2:Y:S01]  /*136b0*/  LDL.LU R82, [R1+0x204] ;  /* 0x0002040001527983 */ /* 0x000ea20000300800 */
[----:B------:R-:W-:-:S03]  /*136c0*/  LEA R0, P6, R104, R8, 0x1 ;  /* 0x0000000868007211 */ /* 0x000fc600078c08ff */
[----:B------:R-:W2:Y:S01]  /*136d0*/  LDL.LU R15, [R1+0x25c] ;  /* 0x00025c00010f7983 */ /* 0x000ea20000300800 */
[----:B------:R-:W-:-:S03]  /*136e0*/  LEA.HI.X.SX32 R48, R122, R5, 0x1, P4 ;  /* 0x000000057a307211 */ /* 0x000fc600020f0eff */
[----:B------:R-:W2:Y:S01]  /*136f0*/  LDL.LU R2, [R1+0x260] ;  /* 0x0002600001027983 */ /* 0x000ea20000300800 */
        /* <DEDUP_REMOVED lines=14> */
[----:B0-----:R-:W-:-:S03]  /*137e0*/  LEA.HI.X.SX32 R10, R131, R5, 0x1, P5 ;  /* 0x00000005830a7211 */ /* 0x001fc600028f0eff */
        /* <DEDUP_REMOVED lines=85> */
[----:B------:R-:W-:-:S03]  /*13d40*/  LEA.HI.X.SX32 R94, R3, R5, 0x1, P6 ;  /* 0x00000005035e7211 */ /* 0x000fc600030f0eff */
[----:B------:R-:W-:Y:S04]  /*13d50*/  STL [R1+0x950], R7 ;  /* 0x0009500701007387 */ /* 0x000fe80000100800 */
[----:B------:R-:W-:Y:S04]  /*13d60*/  STL [R1+0x994], R97 ;  /* 0x0009946101007387 */ /* 0x000fe80000100800 */
[----:B------:R-:W-:Y:S04]  /*13d70*/  STL [R1+0x970], R101 ;  /* 0x0009706501007387 */ /* 0x000fe80000100800 */
[----:B------:R-:W-:Y:S04]  /*13d80*/  STL [R1+0x1bc], R95 ;  /* 0x0001bc5f01007387 */ /* 0x000fe80000100800 */
[----:B------:R-:W2:Y:S04]  /*13d90*/  LDL.LU R3, [R1+0x264] ;  /* 0x0002640001037983 */ /* 0x000ea80000300800 */
[----:B------:R-:W2:Y:S04]  /*13da0*/  LDL R13, [R1+0x198] ;  /* 0x00019800010d7983 */ /* 0x000ea80000100800 */
[----:B------:R-:W2:Y:S01]  /*13db0*/  LDL R12, [R1+0x19c] ;  /* 0x00019c00010c7983 */ /* 0x000ea20000100800 */
[----:B------:R-:W-:-:S02]  /*13dc0*/  LEA.HI.X.SX32 R98, R27, R5, 0x1, P5 ;  /* 0x000000051b627211 */ /* 0x000fc400028f0eff */
[----:B----4-:R-:W-:-:S04]  /*13dd0*/  LEA R93, P4, R85, R8, 0x1 ;  /* 0x00000008555d7211 */ /* 0x010fc800078808ff */
[----:B------:R-:W-:Y:S01]  /*13de0*/  LEA.HI.X.SX32 R91, R85, R5, 0x1, P4 ;  /* 0x00000005555b7211 */ /* 0x000fe200020f0eff */
[----:B--2---:R-:W2:Y:S01]  /*13df0*/  @P2 LDG.E.U16 R137, desc[UR24][R12.64] ;  /* 0x000000180c892981 */ /* 0x004ea2000c1e1500 */
[----:B------:R-:W-:-:S04]  /*13e00*/  LEA R83, P4, R4, R8, 0x1 ;  /* 0x0000000804537211 */ /* 0x000fc800078808ff */
[-C--:B------:R-:W-:Y:S02]  /*13e10*/  LEA.HI.X.SX32 R85, R4, R5.reuse, 0x1, P4 ;  /* 0x0000000504557211 */ /* 0x080fe400020f0eff */
[----:B------:R-:W0:Y:S01]  /*13e20*/  S2R R4, SR_TID.X ;  /* 0x0000000000047919 */ /* 0x000e220000002100 */
[-C--:B------:R-:W-:Y:S02]  /*13e30*/  LEA R86, P6, R82, R8.reuse, 0x1 ;  /* 0x0000000852567211 */ /* 0x080fe400078c08ff */
[----:B------:R-:W-:Y:S02]  /*13e40*/  LEA R14, P4, R120, R8, 0x1 ;  /* 0x00000008780e7211 */ /* 0x000fe400078808ff */
[-C--:B------:R-:W-:Y:S02]  /*13e50*/  LEA.HI.X.SX32 R87, R82, R5.reuse, 0x1, P6 ;  /* 0x0000000552577211 */ /* 0x080fe400030f0eff */
[----:B------:R-:W-:Y:S02]  /*13e60*/  ISETP.GE.AND P6, PT, R15, RZ, PT ;  /* 0x000000ff0f00720c */ /* 0x000fe40003fc6270 */
[----:B------:R-:W-:-:S02]  /*13e70*/  LEA.HI.X.SX32 R15, R120, R5, 0x1, P4 ;  /* 0x00000005780f7211 */ /* 0x000fc400020f0eff */
[----:B------:R-:W-:Y:S02]  /*13e80*/  ISETP.GE.AND P4, PT, R3, RZ, PT ;  /* 0x000000ff0300720c */ /* 0x000fe40003f86270 */
[----:B------:R-:W4:Y:S01]  /*13e90*/  LDC R3, c[0x0][0x3a0] ;  /* 0x0000e800ff037b82 */ /* 0x000f220000000800 */
[CC--:B------:R-:W-:Y:S01]  /*13ea0*/  LEA R89, P5, R90.reuse, R8.reuse, 0x1 ;  /* 0x000000085a597211 */ /* 0x0c0fe200078a08ff */
[----:B------:R-:W-:Y:S03]  /*13eb0*/  STL [R1+0x990], R98 ;  /* 0x0009906201007387 */ /* 0x000fe60000100800 */
[----:B------:R-:W-:Y:S01]  /*13ec0*/  LEA.HI.X.SX32 R90, R90, R5, 0x1, P5 ;  /* 0x000000055a5a7211 */ /* 0x000fe200028f0eff */
[----:B------:R-:W-:Y:S01]  /*13ed0*/  STL [R1+0x1fc], R93 ;  /* 0x0001fc5d01007387 */ /* 0x000fe20000100800 */
[----:B------:R-:W-:-:S03]  /*13ee0*/  LEA R81, P5, R130, R8, 0x1 ;  /* 0x0000000882517211 */ /* 0x000fc600078a08ff */
[----:B------:R-:W-:Y:S01]  /*13ef0*/  STL [R1+0x1b8], R94 ;  /* 0x0001b85e01007387 */ /* 0x000fe20000100800 */
[----:B------:R-:W-:-:S03]  /*13f00*/  LEA.HI.X.SX32 R82, R130, R5, 0x1, P5 ;  /* 0x0000000582527211 */ /* 0x000fc600028f0eff */
[----:B------:R-:W-:Y:S01]  /*13f10*/  STL [R1+0x5d8], R89 ;  /* 0x0005d85901007387 */ /* 0x000fe20000100800 */
[----:B0-----:R-:W-:-:S03]  /*13f20*/  SHF.R.U32.HI R4, RZ, 0x6, R4 ;  /* 0x00000006ff047819 */ /* 0x001fc60000011604 */
[----:B------:R-:W-:Y:S01]  /*13f30*/  STL [R1+0x1f8], R91 ;  /* 0x0001f85b01007387 */ /* 0x000fe20000100800 */
[----:B------:R-:W-:-:S03]  /*13f40*/  SGXT.U32 R4, R4, 0x1 ;  /* 0x000000010404781a */ /* 0x000fc60000000000 */
[----:B------:R-:W-:Y:S01]  /*13f50*/  STL [R1+0x600], R86 ;  /* 0x0006005601007387 */ /* 0x000fe20000100800 */
[----:B------:R-:W-:Y:S02]  /*13f60*/  ISETP.GE.AND P5, PT, R2, RZ, PT ;  /* 0x000000ff0200720c */ /* 0x000fe40003fa6270 */
[----:B------:R-:W-:Y:S01]  /*13f70*/  LOP3.LUT R2, R4, 0x7e, RZ, 0xfc, !PT ;  /* 0x0000007e04027812 */ /* 0x000fe200078efcff */
[----:B------:R-:W-:Y:S04]  /*13f80*/  STL [R1+0x5d4], R90 ;  /* 0x0005d45a01007387 */ /* 0x000fe80000100800 */
[----:B------:R-:W-:Y:S04]  /*13f90*/  STL [R1+0x628], R83 ;  /* 0x0006285301007387 */ /* 0x000fe80000100800 */
[----:B------:R-:W-:Y:S01]  /*13fa0*/  STL [R1+0x5fc], R87 ;  /* 0x0005fc5701007387 */ /* 0x000fe20000100800 */
[----:B----4-:R-:W-:-:S03]  /*13fb0*/  ISETP.LT.AND P0, PT, R2, R3, P0 ;  /* 0x000000030200720c */ /* 0x010fc60000701270 */
[----:B------:R-:W-:Y:S04]  /*13fc0*/  STL [R1+0x650], R81 ;  /* 0x0006505101007387 */ /* 0x000fe80000100800 */
[----:B------:R-:W-:Y:S04]  /*13fd0*/  STL [R1+0x624], R85 ;  /* 0x0006245501007387 */ /* 0x000fe80000100800 */
[----:B------:R-:W-:Y:S04]  /*13fe0*/  STL [R1+0x674], R14 ;  /* 0x0006740e01007387 */ /* 0x000fe80000100800 */
[----:B------:R-:W-:Y:S04]  /*13ff0*/  STL [R1+0x64c], R82 ;  /* 0x00064c5201007387 */ /* 0x000fe80000100800 */
[----:B------:R-:W4:Y:S04]  /*14000*/  LDL.LU R2, [R1+0xdbc] ;  /* 0x000dbc0001027983 */ /* 0x000f280000300800 */
[----:B------:R-:W-:Y:S04]  /*14010*/  STL [R1+0x2b4], R15 ;  /* 0x0002b40f01007387 */ /* 0x000fe80000100800 */
[----:B--2---:R0:W-:Y:S04]  /*14020*/  STL [R1+0x498], R137 ;  /* 0x0004988901007387 */ /* 0x0041e80000100800 */
[----:B0-----:R-:W2:Y:S04]  /*14030*/  LDL.LU R137, [R1+0xdb8] ;  /* 0x000db80001897983 */ /* 0x001ea80000300800 */
[----:B------:R-:W2:Y:S04]  /*14040*/  LDL R12, [R1+0x1d8] ;  /* 0x0001d800010c7983 */ /* 0x000ea80000100800 */
[----:B------:R-:W2:Y:S01]  /*14050*/  LDL R13, [R1+0x1dc] ;  /* 0x0001dc00010d7983 */ /* 0x000ea20000100800 */
[----:B----4-:R-:W-:-:S02]  /*14060*/  PRMT R2, RZ, 0x7610, R2 ;  /* 0x00007610ff027816 */ /* 0x010fc40000000002 */
[----:B--2---:R-:W-:-:S04]  /*14070*/  @P2 LOP3.LUT R13, R13, R12, RZ, 0x3c, !PT ;  /* 0x0000000c0d0d2212 */ /* 0x004fc800078e3cff */
[----:B------:R-:W-:-:S04]  /*14080*/  @P2 LOP3.LUT R12, R13, R12, RZ, 0x3c, !PT ;  /* 0x0000000c0d0c2212 */ /* 0x000fc800078e3cff */
[----:B------:R-:W-:-:S05]  /*14090*/  @P2 LOP3.LUT R13, R13, R12, RZ, 0x3c, !PT ;  /* 0x0000000c0d0d2212 */ /* 0x000fca00078e3cff */
[----:B------:R-:W2:Y:S04]  /*140a0*/  @P2 LDG.E.U16 R2, desc[UR24][R12.64] ;  /* 0x000000180c022981 */ /* 0x000ea8000c1e1500 */
[----:B--2---:R0:W-:Y:S04]  /*140b0*/  STL [R1+0x494], R2 ;  /* 0x0004940201007387 */ /* 0x0041e80000100800 */
[----:B0-----:R-:W2:Y:S04]  /*140c0*/  LDL.LU R2, [R1+0xdb4] ;  /* 0x000db40001027983 */ /* 0x001ea80000300800 */
[----:B------:R-:W4:Y:S04]  /*140d0*/  LDL R12, [R1+0x238] ;  /* 0x00023800010c7983 */ /* 0x000f280000100800 */
[----:B------:R-:W4:Y:S01]  /*140e0*/  LDL R13, [R1+0x23c] ;  /* 0x00023c00010d7983 */ /* 0x000f220000100800 */
[----:B------:R-:W-:-:S02]  /*140f0*/  PRMT R137, RZ, 0x7610, R137 ;  /* 0x00007610ff897816 */ /* 0x000fc40000000089 */
[----:B----4-:R-:W-:-:S04]  /*14100*/  @P2 LOP3.LUT R13, R13, R12, RZ, 0x3c, !PT ;  /* 0x0000000c0d0d2212 */ /* 0x010fc800078e3cff */
[----:B------:R-:W-:-:S04]  /*14110*/  @P2 LOP3.LUT R12, R13, R12, RZ, 0x3c, !PT ;  /* 0x0000000c0d0c2212 */ /* 0x000fc800078e3cff */
[----:B------:R-:W-:-:S05]  /*14120*/  @P2 LOP3.LUT R13, R13, R12, RZ, 0x3c, !PT ;  /* 0x0000000c0d0d2212 */ /* 0x000fca00078e3cff */
[----:B------:R-:W4:Y:S04]  /*14130*/  @P2 LDG.E.U16 R137, desc[UR24][R12.64] ;  /* 0x000000180c892981 */ /* 0x000f28000c1e1500 */
[----:B----4-:R0:W-:Y:S04]  /*14140*/  STL [R1+0x490], R137 ;  /* 0x0004908901007387 */ /* 0x0101e80000100800 */
[----:B0-----:R-:W4:Y:S04]  /*14150*/  LDL.LU R137, [R1+0xdb0] ;  /* 0x000db00001897983 */ /* 0x001f280000300800 */
[----:B------:R-:W3:Y:S04]  /*14160*/  LDL R12, [R1+0x5dc] ;  /* 0x0005dc00010c7983 */ /* 0x000ee80000100800 */
[----:B------:R-:W3:Y:S01]  /*14170*/  LDL R13, [R1+0x5e0] ;  /* 0x0005e000010d7983 */ /* 0x000ee20000100800 */
[----:B--2---:R-:W-:-:S02]  /*14180*/  PRMT R2, RZ, 0x7610, R2 ;  /* 0x00007610ff027816 */ /* 0x004fc40000000002 */
[----:B---3--:R-:W-:-:S04]  /*14190*/  @P2 LOP3.LUT R13, R13, R12, RZ, 0x3c, !PT ;  /* 0x0000000c0d0d2212 */ /* 0x008fc800078e3cff */
[----:B------:R-:W-:-:S04]  /*141a0*/  @P2 LOP3.LUT R12, R13, R12, RZ, 0x3c, !PT ;  /* 0x0000000c0d0c2212 */ /* 0x000fc800078e3cff */
[----:B------:R-:W-:-:S05]  /*141b0*/  @P2 LOP3.LUT R13, R13, R12, RZ, 0x3c, !PT ;  /* 0x0000000c0d0d2212 */ /* 0x000fca00078e3cff */
[----:B------:R-:W2:Y:S04]  /*141c0*/  @P2 LDG.E.U16 R2, desc[UR24][R12.64] ;  /* 0x000000180c022981 */ /* 0x000ea8000c1e1500 */
[----:B--2---:R0:W-:Y:S04]  /*141d0*/  STL [R1+0x48c], R2 ;  /* 0x00048c0201007387 */ /* 0x0041e80000100800 */
[----:B0-----:R-:W2:Y:S04]  /*141e0*/  LDL.LU R2, [R1+0xdac] ;  /* 0x000dac0001027983 */ /* 0x001ea80000300800 */
[----:B------:R-:W3:Y:S04]  /*141f0*/  LDL R12, [R1+0x604] ;  /* 0x00060400010c7983 */ /* 0x000ee80000100800 */
[----:B------:R-:W3:Y:S01]  /*14200*/  LDL R13, [R1+0x608] ;  /* 0x00060800010d7983 */ /* 0x000ee20000100800 */
[----:B----4-:R-:W-:-:S02]  /*14210*/  PRMT R137, RZ, 0x7610, R137 ;  /* 0x00007610ff897816 */ /* 0x010fc40000000089 */
[----:B---3--:R-:W-:-:S04]  /*14220*/  @P2 LOP3.LUT R13, R13, R12, RZ, 0x3c, !PT ;  /* 0x0000000c0d0d2212 */ /* 0x008fc800078e3cff */
[----:B------:R-:W-:-:S04]  /*14230*/  @P2 LOP3.LUT R12, R13, R12, RZ, 0x3c, !PT ;  /* 0x0000000c0d0c2212 */ /* 0x000fc800078e3cff */
[----:B------:R-:W-:-:S05]  /*14240*/  @P2 LOP3.LUT R13, R13, R12, RZ, 0x3c, !PT ;  /* 0x0000000c0d0d2212 */ /* 0x000fca00078e3cff */
[----:B------:R-:W3:Y:S04]  /*14250*/  @P2 LDG.E.U16 R137, desc[UR24][R12.64] ;  /* 0x000000180c892981 */ /* 0x000ee8000c1e1500 */
[----:B---3--:R0:W-:Y:S04]  /*14260*/  STL [R1+0x488], R137 ;  /* 0x0004888901007387 */ /* 0x0081e80000100800 */
[----:B0-----:R-:W3:Y:S04]  /*14270*/  LDL.LU R137, [R1+0xda8] ;  /* 0x000da80001897983 */ /* 0x001ee80000300800 */
[----:B------:R-:W4:Y:S04]  /*14280*/  LDL R12, [R1+0x62c] ;  /* 0x00062c00010c7983 */ /* 0x000f280000100800 */
[----:B------:R-:W4:Y:S01]  /*14290*/  LDL R13, [R1+0x630] ;  /* 0x00063000010d7983 */ /* 0x000f220000100800 */
[----:B--2---:R-:W-:-:S02]  /*142a0*/  PRMT R2, RZ, 0x7610, R2 ;  /* 0x00007610ff027816 */ /* 0x004fc40000000002 */
[----:B----4-:R-:W-:-:S04]  /*142b0*/  @P2 LOP3.LUT R13, R13, R12, RZ, 0x3c, !PT ;  /* 0x0000000c0d0d2212 */ /* 0x010fc800078e3cff */
[----:B------:R-:W-:-:S04]  /*142c0*/  @P2 LOP3.LUT R12, R13, R12, RZ, 0x3c, !PT ;  /* 0x0000000c0d0c2212 */ /* 0x000fc800078e3cff */
[----:B------:R-:W-:-:S05]  /*142d0*/  @P2 LOP3.LUT R13, R13, R12, RZ, 0x3c, !PT ;  /* 0x0000000c0d0d2212 */ /* 0x000fca00078e3cff */
[----:B------:R-:W2:Y:S04]  /*142e0*/  @P2 LDG.E.U16 R2, desc[UR24][R12.64] ;  /* 0x000000180c022981 */ /* 0x000ea8000c1e1500 */
[----:B--2---:R0:W-:Y:S04]  /*142f0*/  STL [R1+0x484], R2 ;  /* 0x0004840201007387 */ /* 0x0041e80000100800 */
[----:B0-----:R-:W2:Y:S04]  /*14300*/  LDL.LU R2, [R1+0xda4] ;  /* 0x000da40001027983 */ /* 0x001ea80000300800 */
[----:B------:R-:W4:Y:S04]  /*14310*/  LDL R12, [R1+0x654] ;  /* 0x00065400010c7983 */ /* 0x000f280000100800 */
[----:B------:R-:W4:Y:S01]  /*14320*/  LDL R13, [R1+0x658] ;  /* 0x00065800010d7983 */ /* 0x000f220000100800 */
[----:B---3--:R-:W-:-:S02]  /*14330*/  PRMT R137, RZ, 0x7610, R137 ;  /* 0x00007610ff897816 */ /* 0x008fc40000000089 */
[----:B----4-:R-:W-:-:S04]  /*14340*/  @P2 LOP3.LUT R13, R13, R12, RZ, 0x3c, !PT ;  /* 0x0000000c0d0d2212 */ /* 0x010fc800078e3cff */
        /* <DEDUP_REMOVED lines=192> */
[----:B------:R-:W4:Y:S04]  /*14f50*/  LDL R12, [R1+0x918] ;  /* 0x00091800010c7983 */ /* 0x000f280000100800 */
[----:B------:R-:W4:Y:S01]  /*14f60*/  LDL R13, [R1+0x91c] ;  /* 0x00091c00010d7983 */ /* 0x000f220000100800 */
[----:B------:R-:W-:-:S03]  /*14f70*/  PRMT R103, RZ, 0x7610, R103 ;  /* 0x00007610ff677816 */ /* 0x000fc60000000067 */
[----:B--2---:R0:W-:Y:S01]  /*14f80*/  STL [R1+0xc04], R2 ;  /* 0x000c040201007387 */ /* 0x0041e20000100800 */
[----:B------:R-:W-:-:S03]  /*14f90*/  PRMT R120, RZ, 0x7610, R120 ;  /* 0x00007610ff787816 */ /* 0x000fc60000000078 */
[----:B0-----:R-:W2:Y:S01]  /*14fa0*/  LDL R2, [R1+0x65c] ;  /* 0x00065c0001027983 */ /* 0x001ea20000100800 */
[----:B----4-:R-:W-:-:S04]  /*14fb0*/  @P2 LOP3.LUT R13, R13, R12, RZ, 0x3c, !PT ;  /* 0x0000000c0d0d2212 */ /* 0x010fc800078e3cff */
[----:B------:R-:W-:-:S04]  /*14fc0*/  @P2 LOP3.LUT R12, R13, R12, RZ, 0x3c, !PT ;  /* 0x0000000c0d0c2212 */ /* 0x000fc800078e3cff */
[----:B------:R-:W-:-:S05]  /*14fd0*/  @P2 LOP3.LUT R13, R13, R12, RZ, 0x3c, !PT ;  /* 0x0000000c0d0d2212 */ /* 0x000fca00078e3cff */
[----:B------:R-:W4:Y:S04]  /*14fe0*/  @P2 LDG.E.U16 R103, desc[UR24][R12.64] ;  /* 0x000000180c672981 */ /* 0x000f28000c1e1500 */
[----:B------:R-:W2:Y:S04]  /*14ff0*/  LDL R12, [R1+0x938] ;  /* 0x00093800010c7983 */ /* 0x000ea80000100800 */
[----:B------:R-:W2:Y:S04]  /*15000*/  LDL R13, [R1+0x93c] ;  /* 0x00093c00010d7983 */ /* 0x000ea80000100800 */
[----:B----4-:R0:W-:Y:S04]  /*15010*/  STL [R1+0x428], R103 ;  /* 0x0004286701007387 */ /* 0x0101e80000100800 */
[----:B0-----:R-:W4:Y:S01]  /*15020*/  LDL R103, [R1+0x660] ;  /* 0x0006600001677983 */ /* 0x001f220000100800 */
[----:B--2---:R-:W-:-:S04]  /*15030*/  @P2 LOP3.LUT R13, R13, R12, RZ, 0x3c, !PT ;  /* 0x0000000c0d0d2212 */ /* 0x004fc800078e3cff */
[----:B------:R-:W-:-:S04]  /*15040*/  @P2 LOP3.LUT R12, R13, R12, RZ, 0x3c, !PT ;  /* 0x0000000c0d0c2212 */ /* 0x000fc800078e3cff */
[----:B------:R-:W-:-:S05]  /*15050*/  @P2 LOP3.LUT R13, R13, R12, RZ, 0x3c, !PT ;  /* 0x0000000c0d0d2212 */ /* 0x000fca00078e3cff */
[----:B------:R0:W2:Y:S04]  /*15060*/  @P2 LDG.E.U16 R120, desc[UR24][R12.64] ;  /* 0x000000180c782981 */ /* 0x0000a8000c1e1500 */
[----:B------:R-:W0:Y:S04]  /*15070*/  LDL R12, [R1+0x958] ;  /* 0x00095800010c7983 */ /* 0x000e280000100800 */
[----:B------:R-:W0:Y:S02]  /*15080*/  LDL R13, [R1+0x95c] ;  /* 0x00095c00010d7983 */ /* 0x000e240000100800 */
[----:B0-----:R-:W-:-:S04]  /*15090*/  @P2 LOP3.LUT R13, R13, R12, RZ, 0x3c, !PT ;  /* 0x0000000c0d0d2212 */ /* 0x001fc800078e3cff */
[----:B------:R-:W-:-:S04]  /*150a0*/  @P2 LOP3.LUT R12, R13, R12, RZ, 0x3c, !PT ;  /* 0x0000000c0d0c2212 */ /* 0x000fc800078e3cff */
[----:B------:R-:W-:-:S05]  /*150b0*/  @P2 LOP3.LUT R13, R13, R12, RZ, 0x3c, !PT ;  /* 0x0000000c0d0d2212 */ /* 0x000fca00078e3cff */
[----:B------:R-:W3:Y:S04]  /*150c0*/  @P2 LDG.E.U16 R135, desc[UR24][R12.64] ;  /* 0x000000180c872981 */ /* 0x000ee8000c1e1500 */
[----:B--2---:R0:W-:Y:S04]  /*150d0*/  STL [R1+0x424], R120 ;  /* 0x0004247801007387 */ /* 0x0041e80000100800 */
[----:B0-----:R-:W2:Y:S04]  /*150e0*/  LDL R120, [R1+0x684] ;  /* 0x0006840001787983 */ /* 0x001ea80000100800 */
[----:B---3--:R0:W-:Y:S04]  /*150f0*/  STL [R1+0x420], R135 ;  /* 0x0004208701007387 */ /* 0x0081e80000100800 */
[----:B0-----:R-:W3:Y:S04]  /*15100*/  LDL.LU R135, [R1+0xd4c] ;  /* 0x000d4c0001877983 */ /* 0x001ee80000300800 */
[----:B------:R-:W2:Y:S04]  /*15110*/  LDL R12, [R1+0x978] ;  /* 0x00097800010c7983 */ /* 0x000ea80000100800 */
[----:B------:R-:W2:Y:S01]  /*15120*/  LDL R13, [R1+0x97c] ;  /* 0x00097c00010d7983 */ /* 0x000ea20000100800 */
[----:B------:R-:W-:-:S02]  /*15130*/  PRMT R137, RZ, 0x7610, R137 ;  /* 0x00007610ff897816 */ /* 0x000fc40000000089 */
[----:B--2---:R-:W-:-:S04]  /*15140*/  @P2 LOP3.LUT R13, R13, R12, RZ, 0x3c, !PT ;  /* 0x0000000c0d0d2212 */ /* 0x004fc800078e3cff */
[----:B------:R-:W-:-:S04]  /*15150*/  @P2 LOP3.LUT R12, R13, R12, RZ, 0x3c, !PT ;  /* 0x0000000c0d0c2212 */ /* 0x000fc800078e3cff */
[----:B------:R-:W-:-:S05]  /*15160*/  @P2 LOP3.LUT R13, R13, R12, RZ, 0x3c, !PT ;  /* 0x0000000c0d0d2212 */ /* 0x000fca00078e3cff */
[----:B------:R-:W2:Y:S04]  /*15170*/  @P2 LDG.E.U16 R137, desc[UR24][R12.64] ;  /* 0x000000180c892981 */ /* 0x000ea8000c1e1500 */
[----:B--2---:R0:W-:Y:S04]  /*15180*/  STL [R1+0x41c], R137 ;  /* 0x00041c8901007387 */ /* 0x0041e80000100800 */
[----:B0-----:R-:W2:Y:S04]  /*15190*/  LDL.LU R137, [R1+0xd48] ;  /* 0x000d480001897983 */ /* 0x001ea80000300800 */
[----:B------:R-:W2:Y:S04]  /*151a0*/  LDL R12, [R1+0x1a0] ;  /* 0x0001a000010c7983 */ /* 0x000ea80000100800 */
[----:B------:R-:W2:Y:S01]  /*151b0*/  LDL R13, [R1+0x1a4] ;  /* 0x0001a400010d7983 */ /* 0x000ea20000100800 */
[----:B---3--:R-:W-:-:S02]  /*151c0*/  PRMT R135, RZ, 0x7610, R135 ;  /* 0x00007610ff877816 */ /* 0x008fc40000000087 */
[----:B--2---:R-:W-:-:S04]  /*151d0*/  @P2 LOP3.LUT R13, R13, R12, RZ, 0x3c, !PT ;  /* 0x0000000c0d0d2212 */ /* 0x004fc800078e3cff */
[----:B------:R-:W-:-:S04]  /*151e0*/  @P2 LOP3.LUT R12, R13, R12, RZ, 0x3c, !PT ;  /* 0x0000000c0d0c2212 */ /* 0x000fc800078e3cff */
[----:B------:R-:W-:-:S05]  /*151f0*/  @P2 LOP3.LUT R13, R13, R12, RZ, 0x3c, !PT ;  /* 0x0000000c0d0d2212 */ /* 0x000fca00078e3cff */
[----:B------:R-:W2:Y:S04]  /*15200*/  @P2 LDG.E.U16 R135, desc[UR24][R12.64] ;  /* 0x000000180c872981 */ /* 0x000ea8000c1e1500 */
[----:B--2---:R0:W-:Y:S04]  /*15210*/  STL [R1+0x418], R135 ;  /* 0x0004188701007387 */ /* 0x0041e80000100800 */
[----:B0-----:R-:W2:Y:S04]  /*15220*/  LDL.LU R135, [R1+0xd44] ;  /* 0x000d440001877983 */ /* 0x001ea80000300800 */
[----:B------:R-:W3:Y:S04]  /*15230*/  LDL R12, [R1+0x1e0] ;  /* 0x0001e000010c7983 */ /* 0x000ee80000100800 */
[----:B------:R-:W3:Y:S01]  /*15240*/  LDL R13, [R1+0x1e4] ;  /* 0x0001e400010d7983 */ /* 0x000ee20000100800 */
[----:B------:R-:W-:-:S02]  /*15250*/  PRMT R137, RZ, 0x7610, R137 ;  /* 0x00007610ff897816 */ /* 0x000fc40000000089 */
[----:B---3--:R-:W-:-:S04]  /*15260*/  @P2 LOP3.LUT R13, R13, R12, RZ, 0x3c, !PT ;  /* 0x0000000c0d0d2212 */ /* 0x008fc800078e3cff */
[----:B------:R-:W-:-:S04]  /*15270*/  @P2 LOP3.LUT R12, R13, R12, RZ, 0x3c, !PT ;  /* 0x0000000c0d0c2212 */ /* 0x000fc800078e3cff */
[----:B------:R-:W-:-:S05]  /*15280*/  @P2 LOP3.LUT R13, R13, R12, RZ, 0x3c, !PT ;  /* 0x0000000c0d0d2212 */ /* 0x000fca00078e3cff */
[----:B------:R-:W3:Y:S04]  /*15290*/  @P2 LDG.E.U16 R137, desc[UR24][R12.64] ;  /* 0x000000180c892981 */ /* 0x000ee8000c1e1500 */
[----:B---3--:R0:W-:Y:S04]  /*152a0*/  STL [R1+0x414], R137 ;  /* 0x0004148901007387 */ /* 0x0081e80000100800 */
[----:B0-----:R-:W3:Y:S04]  /*152b0*/  LDL.LU R137, [R1+0xd40] ;  /* 0x000d400001897983 */ /* 0x001ee80000300800 */
        /* <DEDUP_REMOVED lines=24> */
[----:B------:R0:W2:Y:S04]  /*15440*/  @P2 LDG.E.U16 R4, desc[UR24][R12.64] ;  /* 0x000000180c042981 */ /* 0x0000a8000c1e1500 */
[----:B------:R-:W0:Y:S04]  /*15450*/  LDL R12, [R1+0x634] ;  /* 0x00063400010c7983 */ /* 0x000e280000100800 */
[----:B------:R-:W0:Y:S01]  /*15460*/  LDL R13, [R1+0x638] ;  /* 0x00063800010d7983 */ /* 0x000e220000100800 */
[----:B------:R-:W-:Y:S02]  /*15470*/  PRMT R135, RZ, 0x7610, R135 ;  /* 0x00007610ff877816 */ /* 0x000fe40000000087 */
[----:B---3--:R-:W-:-:S02]  /*15480*/  PRMT R137, RZ, 0x7610, R137 ;  /* 0x00007610ff897816 */ /* 0x008fc40000000089 */
[----:B0-----:R-:W-:-:S04]  /*15490*/  @P2 LOP3.LUT R13, R13, R12, RZ, 0x3c, !PT ;  /* 0x0000000c0d0d2212 */ /* 0x001fc800078e3cff */
[----:B------:R-:W-:-:S04]  /*154a0*/  @P2 LOP3.LUT R12, R13, R12, RZ, 0x3c, !PT ;  /* 0x0000000c0d0c2212 */ /* 0x000fc800078e3cff */
[----:B------:R-:W-:-:S05]  /*154b0*/  @P2 LOP3.LUT R13, R13, R12, RZ, 0x3c, !PT ;  /* 0x0000000c0d0d2212 */ /* 0x000fca00078e3cff */
[----:B------:R4:W3:Y:S02]  /*154c0*/  @P2 LDG.E.U16 R135, desc[UR24][R12.64] ;  /* 0x000000180c872981 */ /* 0x0008e4000c1e1500 */
[----:B----4-:R-:W-:Y:S02]  /*154d0*/  @P2 IMAD.MOV.U32 R12, RZ, RZ, R103 ;  /* 0x000000ffff0c2224 */ /* 0x010fe400078e0067 */
[----:B------:R-:W-:-:S05]  /*154e0*/  @P2 IMAD.MOV.U32 R13, RZ, RZ, R2 ;  /* 0x000000ffff0d2224 */ /* 0x000fca00078e0002 */
[----:B------:R-:W4:Y:S04]  /*154f0*/  @P2 LDG.E.U16 R137, desc[UR24][R12.64] ;  /* 0x000000180c892981 */ /* 0x000f28000c1e1500 */
[----:B--2---:R0:W-:Y:S04]  /*15500*/  STL [R1+0x3d8], R4 ;  /* 0x0003d80401007387 */ /* 0x0041e80000100800 */
[----:B0-----:R-:W2:Y:S04]  /*15510*/  LDL R4, [R1+0x744] ;  /* 0x0007440001047983 */ /* 0x001ea80000100800 */
[----:B---3--:R0:W-:Y:S04]  /*15520*/  STL [R1+0x220], R135 ;  /* 0x0002208701007387 */ /* 0x0081e80000100800 */
[----:B0-----:R-:W3:Y:S04]  /*15530*/  LDL.LU R135, [R1+0xd34] ;  /* 0x000d340001877983 */ /* 0x001ee80000300800 */
[----:B------:R-:W2:Y:S04]  /*15540*/  LDL R2, [R1+0x760] ;  /* 0x0007600001027983 */ /* 0x000ea80000100800 */
[----:B------:R-:W2:Y:S04]  /*15550*/  LDL R103, [R1+0x764] ;  /* 0x0007640001677983 */ /* 0x000ea80000100800 */
[----:B----4-:R0:W-:Y:S04]  /*15560*/  STL [R1+0x21c], R137 ;  /* 0x00021c8901007387 */ /* 0x0101e80000100800 */
[----:B0-----:R-:W4:Y:S04]  /*15570*/  LDL.LU R137, [R1+0xd30] ;  /* 0x000d300001897983 */ /* 0x001f280000300800 */
[----:B------:R-:W2:Y:S01]  /*15580*/  LDL R13, [R1+0x680] ;  /* 0x00068000010d7983 */ /* 0x000ea20000100800 */
[----:B------:R-:W-:Y:S01]  /*15590*/  PRMT R3, RZ, 0x7610, R3 ;  /* 0x00007610ff037816 */ /* 0x000fe20000000003 */
[----:B------:R-:W-:-:S05]  /*155a0*/  @P2 IMAD.MOV.U32 R12, RZ, RZ, R120 ;  /* 0x000000ffff0c2224 */ /* 0x000fca00078e0078 */
[----:B--2---:R0:W2:Y:S04]  /*155b0*/  @P2 LDG.E.U16 R3, desc[UR24][R12.64] ;  /* 0x000000180c032981 */ /* 0x0040a8000c1e1500 */
[----:B------:R-:W0:Y:S04]  /*155c0*/  LDL R12, [R1+0x6a0] ;  /* 0x0006a000010c7983 */ /* 0x000e280000100800 */
[----:B------:R-:W0:Y:S01]  /*155d0*/  LDL R13, [R1+0x6a4] ;  /* 0x0006a400010d7983 */ /* 0x000e220000100800 */
[----:B----4-:R-:W-:Y:S02]  /*155e0*/  PRMT R137, RZ, 0x7610, R137 ;  /* 0x00007610ff897816 */ /* 0x010fe40000000089 */
[----:B0-----:R-:W-:-:S04]  /*155f0*/  @P2 LOP3.LUT R13, R13, R12, RZ, 0x3c, !PT ;  /* 0x0000000c0d0d2212 */ /* 0x001fc800078e3cff */
[----:B------:R-:W-:-:S04]  /*15600*/  @P2 LOP3.LUT R12, R13, R12, RZ, 0x3c, !PT ;  /* 0x0000000c0d0c2212 */ /* 0x000fc800078e3cff */
[----:B------:R-:W-:-:S05]  /*15610*/  @P2 LOP3.LUT R13, R13, R12, RZ, 0x3c, !PT ;  /* 0x0000000c0d0d2212 */ /* 0x000fca00078e3cff */
[----:B------:R-:W4:Y:S04]  /*15620*/  @P2 LDG.E.U16 R137, desc[UR24][R12.64] ;  /* 0x000000180c892981 */ /* 0x000f28000c1e1500 */
[----:B--2---:R0:W-:Y:S04]  /*15630*/  STL [R1+0x218], R3 ;  /* 0x0002180301007387 */ /* 0x0041e80000100800 */
[----:B------:R-:W2:Y:S04]  /*15640*/  LDL R120, [R1+0x784] ;  /* 0x0007840001787983 */ /* 0x000ea80000100800 */
[----:B0-----:R-:W2:Y:S04]  /*15650*/  LDL R3, [R1+0x780] ;  /* 0x0007800001037983 */ /* 0x001ea80000100800 */
[----:B----4-:R0:W-:Y:S04]  /*15660*/  STL [R1+0x214], R137 ;  /* 0x0002148901007387 */ /* 0x0101e80000100800 */
[----:B0-----:R-:W4:Y:S04]  /*15670*/  LDL.LU R137, [R1+0xd2c] ;  /* 0x000d2c0001897983 */ /* 0x001f280000300800 */
        /* <DEDUP_REMOVED lines=20> */
[----:B------:R-:W-:-:S02]  /*157c0*/  PRMT R139, RZ, 0x7610, R139 ;  /* 0x00007610ff8b7816 */ /* 0x000fc4000000008b */
        /* <DEDUP_REMOVED lines=9> */
[C---:B------:R-:W-:Y:S02]  /*15860*/  @P2 LOP3.LUT R12, R13.reuse, R12, RZ, 0x3c, !PT ;  /* 0x0000000c0d0c2212 */ /* 0x040fe400078e3cff */
[----:B------:R-:W-:Y:S02]  /*15870*/  PRMT R138, RZ, 0x7610, R138 ;  /* 0x00007610ff8a7816 */ /* 0x000fe4000000008a */
[----:B------:R-:W-:Y:S02]  /*15880*/  @P2 LOP3.LUT R13, R13, R12, RZ, 0x3c, !PT ;  /* 0x0000000c0d0d2212 */ /* 0x000fe400078e3cff */
[----:B---3--:R-:W-:-:S03]  /*15890*/  PRMT R137, RZ, 0x7610, R137 ;  /* 0x00007610ff897816 */ /* 0x008fc60000000089 */
[----:B------:R0:W2:Y:S01]  /*158a0*/  @P2 LDG.E.U16 R138, desc[UR24][R12.64] ;  /* 0x000000180c8a2981 */ /* 0x0000a2000c1e1500 */
[----:B------:R-:W-:Y:S01]  /*158b0*/  PRMT R135, RZ, 0x7610, R135 ;  /* 0x00007610ff877816 */ /* 0x000fe20000000087 */
[----:B0-----:R-:W-:Y:S01]  /*158c0*/  @P2 IMAD.MOV.U32 R12, RZ, RZ, R4 ;  /* 0x000000ffff0c2224 */ /* 0x001fe200078e0004 */
[----:B------:R-:W-:Y:S02]  /*158d0*/  PRMT R134, RZ, 0x7610, R134 ;  /* 0x00007610ff867816 */ /* 0x000fe40000000086 */
[----:B------:R-:W-:Y:S01]  /*158e0*/  PRMT R133, RZ, 0x7610, R133 ;  /* 0x00007610ff857816 */ /* 0x000fe20000000085 */
[----:B----4-:R-:W-:-:S05]  /*158f0*/  @P2 IMAD.MOV.U32 R13, RZ, RZ, R139 ;  /* 0x000000ffff0d2224 */ /* 0x010fca00078e008b */
[----:B------:R0:W3:Y:S02]  /*15900*/  @P2 LDG.E.U16 R137, desc[UR24][R12.64] ;  /* 0x000000180c892981 */ /* 0x0000e4000c1e1500 */
[----:B0-----:R-:W-:Y:S02]  /*15910*/  @P2 IMAD.MOV.U32 R12, RZ, RZ, R103 ;  /* 0x000000ffff0c2224 */ /* 0x001fe400078e0067 */
[----:B------:R-:W-:-:S05]  /*15920*/  @P2 IMAD.MOV.U32 R13, RZ, RZ, R2 ;  /* 0x000000ffff0d2224 */ /* 0x000fca00078e0002 */
[----:B------:R0:W4:Y:S02]  /*15930*/  @P2 LDG.E.U16 R135, desc[UR24][R12.64] ;  /* 0x000000180c872981 */ /* 0x000124000c1e1500 */
[----:B0-----:R-:W-:Y:S02]  /*15940*/  @P2 IMAD.MOV.U32 R12, RZ, RZ, R120 ;  /* 0x000000ffff0c2224 */ /* 0x001fe400078e0078 */
[----:B------:R-:W-:-:S05]  /*15950*/  @P2 IMAD.MOV.U32 R13, RZ, RZ, R3 ;  /* 0x000000ffff0d2224 */ /* 0x000fca00078e0003 */
[----:B------:R0:W4:Y:S02]  /*15960*/  @P2 LDG.E.U16 R134, desc[UR24][R12.64] ;  /* 0x000000180c862981 */ /* 0x000124000c1e1500 */
[----:B0-----:R-:W-:Y:S02]  /*15970*/  @P2 IMAD.MOV.U32 R12, RZ, RZ, R128 ;  /* 0x000000ffff0c2224 */ /* 0x001fe400078e0080 */
[----:B------:R-:W-:-:S05]  /*15980*/  @P2 IMAD.MOV.U32 R13, RZ, RZ, R129 ;  /* 0x000000ffff0d2224 */ /* 0x000fca00078e0081 */
[----:B------:R0:W4:Y:S04]  /*15990*/  @P2 LDG.E.U16 R133, desc[UR24][R12.64] ;  /* 0x000000180c852981 */ /* 0x000128000c1e1500 */
[----:B--2---:R2:W-:Y:S04]  /*159a0*/  STL [R1+0xbd0], R138 ;  /* 0x000bd08a01007387 */ /* 0x0045e80000100800 */
[----:B------:R-:W4:Y:S01]  /*159b0*/  LDL R4, [R1+0x804] ;  /* 0x0008040001047983 */ /* 0x000f220000100800 */
[----:B0-----:R-:W-:-:S03]  /*159c0*/  @P2 IMAD.MOV.U32 R12, RZ, RZ, R127 ;  /* 0x000000ffff0c2224 */ /* 0x001fc600078e007f */
[----:B---3--:R0:W-:Y:S04]  /*159d0*/  STL [R1+0xbd4], R137 ;  /* 0x000bd48901007387 */ /* 0x0081e80000100800 */
[----:B--2---:R-:W2:Y:S04]  /*159e0*/  LDL R138, [R1+0x820] ;  /* 0x00082000018a7983 */ /* 0x004ea80000100800 */
[----:B------:R-:W3:Y:S04]  /*159f0*/  LDL R103, [R1+0x824] ;  /* 0x0008240001677983 */ /* 0x000ee80000100800 */
[----:B0-----:R-:W2:Y:S04]  /*15a00*/  LDL R137, [R1+0x800] ;  /* 0x0008000001897983 */ /* 0x001ea80000100800 */
[----:B----4-:R0:W-:Y:S04]  /*15a10*/  STL [R1+0xbd8], R135 ;  /* 0x000bd88701007387 */ /* 0x0101e80000100800 */
[----:B------:R-:W4:Y:S04]  /*15a20*/  LDL R139, [R1+0x844] ;  /* 0x00084400018b7983 */ /* 0x000f280000100800 */
[----:B------:R-:W2:Y:S04]  /*15a30*/  LDL R2, [R1+0x860] ;  /* 0x0008600001027983 */ /* 0x000ea80000100800 */
[----:B0-----:R-:W2:Y:S04]  /*15a40*/  LDL R135, [R1+0x840] ;  /* 0x0008400001877983 */ /* 0x001ea80000100800 */
[----:B------:R-:W2:Y:S04]  /*15a50*/  LDL R3, [R1+0x864] ;  /* 0x0008640001037983 */ /* 0x000ea80000100800 */
[----:B------:R0:W-:Y:S04]  /*15a60*/  STL [R1+0xbdc], R134 ;  /* 0x000bdc8601007387 */ /* 0x0001e80000100800 */
[----:B0-----:R-:W2:Y:S04]  /*15a70*/  LDL R134, [R1+0x7e4] ;  /* 0x0007e40001867983 */ /* 0x001ea80000100800 */
[----:B------:R-:W2:Y:S04]  /*15a80*/  LDL.LU R129, [R1+0xd20] ;  /* 0x000d200001817983 */ /* 0x000ea80000300800 */
[----:B------:R-:W3:Y:S04]  /*15a90*/  LDL.LU R128, [R1+0xd1c] ;  /* 0x000d1c0001807983 */ /* 0x000ee80000300800 */
[----:B------:R-:W3:Y:S04]  /*15aa0*/  LDL R120, [R1+0x880] ;  /* 0x0008800001787983 */ /* 0x000ee80000100800 */
[----:B------:R-:W3:Y:S04]  /*15ab0*/  LDL R13, [R1+0x7c0] ;  /* 0x0007c000010d7983 */ /* 0x000ee80000100800 */
[----:B------:R0:W-:Y:S04]  /*15ac0*/  STL [R1+0xbe0], R133 ;  /* 0x000be08501007387 */ /* 0x0001e80000100800 */
[----:B0-----:R-:W4:Y:S04]  /*15ad0*/  LDL R133, [R1+0x7e0] ;  /* 0x0007e00001857983 */ /* 0x001f280000100800 */
[----:B------:R-:W4:Y:S01]  /*15ae0*/  LDL.LU R127, [R1+0xd18] ;  /* 0x000d1800017f7983 */ /* 0x000f220000300800 */
[----:B------:R-:W-:-:S02]  /*15af0*/  PRMT R131, RZ, 0x7610, R131 ;  /* 0x00007610ff837816 */ /* 0x000fc40000000083 */
[----:B------:R-:W-:Y:S02]  /*15b00*/  PRMT R130, RZ, 0x7610, R130 ;  /* 0x00007610ff827816 */ /* 0x000fe40000000082 */
[----:B------:R-:W-:Y:S02]  /*15b10*/  PRMT R125, RZ, 0x7610, R125 ;  /* 0x00007610ff7d7816 */ /* 0x000fe4000000007d */
[----:B--2---:R-:W-:Y:S01]  /*15b20*/  PRMT R129, RZ, 0x7610, R129 ;  /* 0x00007610ff817816 */ /* 0x004fe20000000081 */
[----:B---3--:R0:W2:Y:S02]  /*15b30*/  @P2 LDG.E.U16 R131, desc[UR24][R12.64] ;  /* 0x000000180c832981 */ /* 0x0080a4000c1e1500 */
[----:B0-----:R-:W-:Y:S02]  /*15b40*/  @P2 IMAD.MOV.U32 R12, RZ, RZ, R134 ;  /* 0x000000ffff0c2224 */ /* 0x001fe400078e0086 */
[----:B----4-:R-:W-:-:S05]  /*15b50*/  @P2 IMAD.MOV.U32 R13, RZ, RZ, R133 ;  /* 0x000000ffff0d2224 */ /* 0x010fca00078e0085 */
[----:B------:R0:W3:Y:S01]  /*15b60*/  @P2 LDG.E.U16 R130, desc[UR24][R12.64] ;  /* 0x000000180c822981 */ /* 0x0000e2000c1e1500 */
[----:B------:R-:W-:Y:S01]  /*15b70*/  PRMT R128, RZ, 0x7610, R128 ;  /* 0x00007610ff807816 */ /* 0x000fe20000000080 */
[----:B0-----:R-:W-:Y:S02]  /*15b80*/  @P2 IMAD.MOV.U32 R12, RZ, RZ, R4 ;  /* 0x000000ffff0c2224 */ /* 0x001fe400078e0004 */
[----:B------:R-:W-:-:S05]  /*15b90*/  @P2 IMAD.MOV.U32 R13, RZ, RZ, R137 ;  /* 0x000000ffff0d2224 */ /* 0x000fca00078e0089 */
[----:B------:R0:W4:Y:S01]  /*15ba0*/  @P2 LDG.E.U16 R129, desc[UR24][R12.64] ;  /* 0x000000180c812981 */ /* 0x000122000c1e1500 */
[----:B------:R-:W-:Y:S01]  /*15bb0*/  PRMT R127, RZ, 0x7610, R127 ;  /* 0x00007610ff7f7816 */ /* 0x000fe2000000007f */
        /* <DEDUP_REMOVED lines=8> */
[----:B------:R0:W4:Y:S02]  /*15c40*/  @P2 LDG.E.U16 R125, desc[UR24][R12.64] ;  /* 0x000000180c7d2981 */ /* 0x000124000c1e1500 */
[----:B0-----:R-:W-:Y:S02]  /*15c50*/  @P2 IMAD.MOV.U32 R12, RZ, RZ, R121 ;  /* 0x000000ffff0c2224 */ /* 0x001fe400078e0079 */
[----:B--2---:R0:W-:Y:S04]  /*15c60*/  STL [R1+0xbe4], R131 ;  /* 0x000be48301007387 */ /* 0x0041e80000100800 */
[----:B---3--:R-:W-:Y:S04]  /*15c70*/  STL [R1+0xbe8], R130 ;  /* 0x000be88201007387 */ /* 0x008fe80000100800 */
[----:B------:R-:W2:Y:S04]  /*15c80*/  LDL R137, [R1+0x8c0] ;  /* 0x0008c00001897983 */ /* 0x000ea80000100800 */
[----:B------:R-:W3:Y:S04]  /*15c90*/  LDL R4, [R1+0x8c4] ;  /* 0x0008c40001047983 */ /* 0x000ee80000100800 */
[----:B----4-:R-:W-:Y:S04]  /*15ca0*/  STL [R1+0xbec], R129 ;  /* 0x000bec8101007387 */ /* 0x010fe80000100800 */
[----:B------:R-:W4:Y:S04]  /*15cb0*/  LDL R138, [R1+0x8e0] ;  /* 0x0008e000018a7983 */ /* 0x000f280000100800 */
[----:B------:R-:W4:Y:S04]  /*15cc0*/  LDL R103, [R1+0x8e4] ;  /* 0x0008e40001677983 */ /* 0x000f280000100800 */
[----:B------:R0:W-:Y:S04]  /*15cd0*/  STL [R1+0xbf0], R128 ;  /* 0x000bf08001007387 */ /* 0x0001e80000100800 */
[----:B------:R-:W4:Y:S04]  /*15ce0*/  LDL R139, [R1+0x900] ;  /* 0x00090000018b7983 */ /* 0x000f280000100800 */
[----:B------:R-:W-:Y:S04]  /*15cf0*/  STL [R1+0xbf4], R127 ;  /* 0x000bf47f01007387 */ /* 0x000fe80000100800 */
[----:B------:R-:W4:Y:S04]  /*15d00*/  LDL R2, [R1+0x920] ;  /* 0x0009200001027983 */ /* 0x000f280000100800 */
[----:B------:R-:W-:Y:S04]  /*15d10*/  STL [R1+0xbf8], R125 ;  /* 0x000bf87d01007387 */ /* 0x000fe80000100800 */
[----:B------:R-:W4:Y:S01]  /*15d20*/  LDL.LU R121, [R1+0xd14] ;  /* 0x000d140001797983 */ /* 0x000f220000300800 */
[----:B------:R-:W-:Y:S01]  /*15d30*/  PRMT R124, RZ, 0x7610, R124 ;  /* 0x00007610ff7c7816 */ /* 0x000fe2000000007c */
[----:B------:R-:W-:Y:S01]  /*15d40*/  @P2 IMAD.MOV.U32 R13, RZ, RZ, R120 ;  /* 0x000000ffff0d2224 */ /* 0x000fe200078e0078 */
[----:B------:R-:W-:Y:S01]  /*15d50*/  PRMT R123, RZ, 0x7610, R123 ;  /* 0x00007610ff7b7816 */ /* 0x000fe2000000007b */
[----:B------:R-:W4:Y:S04]  /*15d60*/  LDL R134, [R1+0x940] ;  /* 0x0009400001867983 */ /* 0x000f280000100800 */
[----:B------:R0:W4:Y:S01]  /*15d70*/  @P2 LDG.E.U16 R124, desc[UR24][R12.64] ;  /* 0x000000180c7c2981 */ /* 0x000122000c1e1500 */
[----:B------:R-:W-:-:S03]  /*15d80*/  PRMT R122, RZ, 0x7610, R122 ;  /* 0x00007610ff7a7816 */ /* 0x000fc6000000007a */
[----:B------:R-:W4:Y:S01]  /*15d90*/  LDL R3, [R1+0x944] ;  /* 0x0009440001037983 */ /* 0x000f220000100800 */
[----:B0-----:R-:W-:Y:S02]  /*15da0*/  @P2 IMAD.MOV.U32 R12, RZ, RZ, R118 ;  /* 0x000000ffff0c2224 */ /* 0x001fe400078e0076 */
[----:B------:R-:W-:-:S05]  /*15db0*/  @P2 IMAD.MOV.U32 R13, RZ, RZ, R119 ;  /* 0x000000ffff0d2224 */ /* 0x000fca00078e0077 */
[----:B------:R2:W4:Y:S02]  /*15dc0*/  @P2 LDG.E.U16 R123, desc[UR24][R12.64] ;  /* 0x000000180c7b2981 */ /* 0x000524000c1e1500 */
[----:B--2---:R-:W-:Y:S02]  /*15dd0*/  @P2 IMAD.MOV.U32 R13, RZ, RZ, R137 ;  /* 0x000000ffff0d2224 */ /* 0x004fe400078e0089 */
[----:B---3--:R-:W-:-:S05]  /*15de0*/  @P2 IMAD.MOV.U32 R12, RZ, RZ, R4 ;  /* 0x000000ffff0c2224 */ /* 0x008fca00078e0004 */
[----:B------:R4:W2:Y:S02]  /*15df0*/  @P2 LDG.E.U16 R122, desc[UR24][R12.64] ;  /* 0x000000180c7a2981 */ /* 0x0008a4000c1e1500 */
[----:B----4-:R-:W-:Y:S02]  /*15e00*/  @P2 IMAD.MOV.U32 R13, RZ, RZ, R138 ;  /* 0x000000ffff0d2224 */ /* 0x010fe400078e008a */
[----:B------:R-:W-:Y:S01]  /*15e10*/  @P2 IMAD.MOV.U32 R12, RZ, RZ, R103 ;  /* 0x000000ffff0c2224 */ /* 0x000fe200078e0067 */
[----:B------:R-:W-:-:S06]  /*15e20*/  PRMT R121, RZ, 0x7610, R121 ;  /* 0x00007610ff797816 */ /* 0x000fcc0000000079 */
[----:B------:R0:W3:Y:S04]  /*15e30*/  @P2 LDG.E.U16 R121, desc[UR24][R12.64] ;  /* 0x000000180c792981 */ /* 0x0000e8000c1e1500 */
[----:B------:R-:W-:Y:S04]  /*15e40*/  STL [R1+0xbfc], R124 ;  /* 0x000bfc7c01007387 */ /* 0x000fe80000100800 */
[----:B------:R-:W4:Y:S04]  /*15e50*/  LDL.LU R119, [R1+0xd10] ;  /* 0x000d100001777983 */ /* 0x000f280000300800 */
[----:B------:R-:W4:Y:S04]  /*15e60*/  LDL.LU R118, [R1+0xd0c] ;  /* 0x000d0c0001767983 */ /* 0x000f280000300800 */
[----:B------:R-:W4:Y:S04]  /*15e70*/  LDL R135, [R1+0x960] ;  /* 0x0009600001877983 */ /* 0x000f280000100800 */
[----:B------:R-:W4:Y:S04]  /*15e80*/  LDL R120, [R1+0x964] ;  /* 0x0009640001787983 */ /* 0x000f280000100800 */
[----:B------:R-:W-:Y:S01]  /*15e90*/  STL [R1+0xc00], R123 ;  /* 0x000c007b01007387 */ /* 0x000fe20000100800 */
[----:B0-----:R-:W-:-:S03]  /*15ea0*/  @P2 IMAD.MOV.U32 R12, RZ, RZ, R116 ;  /* 0x000000ffff0c2224 */ /* 0x001fc600078e0074 */
[----:B------:R-:W4:Y:S04]  /*15eb0*/  LDL R4, [R1+0x980] ;  /* 0x0009800001047983 */ /* 0x000f280000100800 */
[----:B--2---:R-:W-:Y:S04]  /*15ec0*/  STL [R1+0xc08], R122 ;  /* 0x000c087a01007387 */ /* 0x004fe80000100800 */
[----:B------:R-:W2:Y:S04]  /*15ed0*/  LDL R137, [R1+0x1a8] ;  /* 0x0001a80001897983 */ /* 0x000ea80000100800 */
[----:B------:R-:W2:Y:S04]  /*15ee0*/  LDL R103, [R1+0x1ac] ;  /* 0x0001ac0001677983 */ /* 0x000ea80000100800 */
[----:B---3--:R-:W-:Y:S04]  /*15ef0*/  STL [R1+0xc0c], R121 ;  /* 0x000c0c7901007387 */ /* 0x008fe80000100800 */
[----:B------:R-:W3:Y:S01]  /*15f00*/  LDL.LU R116, [R1+0xd08] ;  /* 0x000d080001747983 */ /* 0x000ee20000300800 */
[----:B------:R-:W-:Y:S01]  /*15f10*/  @P2 IMAD.MOV.U32 R13, RZ, RZ, R139 ;  /* 0x000000ffff0d2224 */ /* 0x000fe200078e008b */
[----:B----4-:R-:W-:-:S02]  /*15f20*/  PRMT R119, RZ, 0x7610, R119 ;  /* 0x00007610ff777816 */ /* 0x010fc40000000077 */
[----:B------:R-:W4:Y:S01]  /*15f30*/  LDL R131, [R1+0x1e8] ;  /* 0x0001e80001837983 */ /* 0x000f220000100800 */
[----:B------:R-:W-:-:S03]  /*15f40*/  PRMT R118, RZ, 0x7610, R118 ;  /* 0x00007610ff767816 */ /* 0x000fc60000000076 */
[----:B------:R-:W2:Y:S04]  /*15f50*/  LDL R138, [R1+0x1ec] ;  /* 0x0001ec00018a7983 */ /* 0x000ea80000100800 */
[----:B------:R0:W2:Y:S01]  /*15f60*/  @P2 LDG.E.U16 R119, desc[UR24][R12.64] ;  /* 0x000000180c772981 */ /* 0x0000a2000c1e1500 */
        /* <DEDUP_REMOVED lines=8> */
[----:B------:R-:W-:Y:S01]  /*15ff0*/  @P2 IMAD.MOV.U32 R13, RZ, RZ, R135 ;  /* 0x000000ffff0d2224 */ /* 0x000fe200078e0087 */
[----:B---3--:R-:W-:-:S06]  /*16000*/  PRMT R116, RZ, 0x7610, R116 ;  /* 0x00007610ff747816 */ /* 0x008fcc0000000074 */
[----:B------:R0:W3:Y:S04]  /*16010*/  @P2 LDG.E.U16 R116, desc[UR24][R12.64] ;  /* 0x000000180c742981 */ /* 0x0000e8000c1e1500 */
[----:B--2---:R2:W-:Y:S04]  /*16020*/  STL [R1+0xc10], R119 ;  /* 0x000c107701007387 */ /* 0x0045e80000100800 */
[----:B------:R-:W2:Y:S04]  /*16030*/  LDL.LU R108, [R1+0xd04] ;  /* 0x000d0400016c7983 */ /* 0x000ea80000300800 */
[----:B------:R-:W2:Y:S04]  /*16040*/  LDL R139, [R1+0x248] ;  /* 0x00024800018b7983 */ /* 0x000ea80000100800 */
[----:B------:R-:W2:Y:S01]  /*16050*/  LDL R2, [R1+0x24c] ;  /* 0x00024c0001027983 */ /* 0x000ea20000100800 */
[----:B0-----:R-:W-:-:S03]  /*16060*/  @P2 IMAD.MOV.U32 R12, RZ, RZ, R100 ;  /* 0x000000ffff0c2224 */ /* 0x001fc600078e0064 */
[----:B----4-:R-:W-:Y:S04]  /*16070*/  STL [R1+0xc14], R118 ;  /* 0x000c147601007387 */ /* 0x010fe80000100800 */
[----:B------:R-:W4:Y:S04]  /*16080*/  LDL R3, [R1+0x5ec] ;  /* 0x0005ec0001037983 */ /* 0x000f280000100800 */
[----:B------:R-:W-:Y:S04]  /*16090*/  STL [R1+0xc18], R117 ;  /* 0x000c187501007387 */ /* 0x000fe80000100800 */
[----:B------:R-:W4:Y:S04]  /*160a0*/  LDL R133, [R1+0x614] ;  /* 0x0006140001857983 */ /* 0x000f280000100800 */
[----:B------:R-:W4:Y:S01]  /*160b0*/  LDL R134, [R1+0x618] ;  /* 0x0006180001867983 */ /* 0x000f220000100800 */
[----:B------:R-:W-:-:S03]  /*160c0*/  @P2 IMAD.MOV.U32 R13, RZ, RZ, R4 ;  /* 0x000000ffff0d2224 */ /* 0x000fc600078e0004 */
[----:B---3--:R-:W-:Y:S04]  /*160d0*/  STL [R1+0xc1c], R116 ;  /* 0x000c1c7401007387 */ /* 0x008fe80000100800 */
[----:B------:R-:W3:Y:S04]  /*160e0*/  LDL.LU R100, [R1+0xd00] ;  /* 0x000d000001647983 */ /* 0x000ee80000300800 */
[----:B------:R-:W4:Y:S04]  /*160f0*/  LDL R120, [R1+0x63c] ;  /* 0x00063c0001787983 */ /* 0x000f280000100800 */
[----:B------:R-:W4:Y:S01]  /*16100*/  LDL R4, [R1+0x640] ;  /* 0x0006400001047983 */ /* 0x000f220000100800 */
[----:B------:R-:W-:-:S02]  /*16110*/  PRMT R111, RZ, 0x7610, R111 ;  /* 0x00007610ff6f7816 */ /* 0x000fc4000000006f */
[----:B--2---:R-:W-:-:S04]  /*16120*/  PRMT R108, RZ, 0x7610, R108 ;  /* 0x00007610ff6c7816 */ /* 0x004fc8000000006c */
[----:B------:R0:W2:Y:S01]  /*16130*/  @P2 LDG.E.U16 R111, desc[UR24][R12.64] ;  /* 0x000000180c6f2981 */ /* 0x0000a2000c1e1500 */
[----:B------:R-:W-:Y:S01]  /*16140*/  PRMT R104, RZ, 0x7610, R104 ;  /* 0x00007610ff687816 */ /* 0x000fe20000000068 */
[----:B0-----:R-:W-:Y:S02]  /*16150*/  @P2 IMAD.MOV.U32 R12, RZ, RZ, R103 ;  /* 0x000000ffff0c2224 */ /* 0x001fe400078e0067 */
[----:B------:R-:W-:-:S05]  /*16160*/  @P2 IMAD.MOV.U32 R13, RZ, RZ, R137 ;  /* 0x000000ffff0d2224 */ /* 0x000fca00078e0089 */
[----:B------:R0:W2:Y:S02]  /*16170*/  @P2 LDG.E.U16 R108, desc[UR24][R12.64] ;  /* 0x000000180c6c2981 */ /* 0x0000a4000c1e1500 */
[----:B0-----:R-:W-:Y:S02]  /*16180*/  @P2 IMAD.MOV.U32 R12, RZ, RZ, R138 ;  /* 0x000000ffff0c2224 */ /* 0x001fe400078e008a */
[----:B------:R-:W-:-:S05]  /*16190*/  @P2 IMAD.MOV.U32 R13, RZ, RZ, R131 ;  /* 0x000000ffff0d2224 */ /* 0x000fca00078e0083 */
[----:B------:R0:W2:Y:S01]  /*161a0*/  @P2 LDG.E.U16 R104, desc[UR24][R12.64] ;  /* 0x000000180c682981 */ /* 0x0000a2000c1e1500 */
[----:B------:R-:W-:Y:S01]  /*161b0*/  PRMT R96, RZ, 0x7610, R96 ;  /* 0x00007610ff607816 */ /* 0x000fe20000000060 */
[----:B0-----:R-:W-:Y:S02]  /*161c0*/  @P2 IMAD.MOV.U32 R12, RZ, RZ, R2 ;  /* 0x000000ffff0c2224 */ /* 0x001fe400078e0002 */
[----:B------:R-:W-:Y:S01]  /*161d0*/  @P2 IMAD.MOV.U32 R13, RZ, RZ, R139 ;  /* 0x000000ffff0d2224 */ /* 0x000fe200078e008b */
[----:B------:R-:W-:Y:S02]  /*161e0*/  PRMT R92, RZ, 0x7610, R92 ;  /* 0x00007610ff5c7816 */ /* 0x000fe4000000005c */
[----:B------:R-:W-:Y:S02]  /*161f0*/  PRMT R88, RZ, 0x7610, R88 ;  /* 0x00007610ff587816 */ /* 0x000fe40000000058 */
[----:B---3--:R-:W-:-:S06]  /*16200*/  PRMT R100, RZ, 0x7610, R100 ;  /* 0x00007610ff647816 */ /* 0x008fcc0000000064 */
[----:B------:R0:W3:Y:S02]  /*16210*/  @P2 LDG.E.U16 R100, desc[UR24][R12.64] ;  /* 0x000000180c642981 */ /* 0x0000e4000c1e1500 */
[----:B0-----:R-:W-:Y:S02]  /*16220*/  @P2 IMAD.MOV.U32 R12, RZ, RZ, R80 ;  /* 0x000000ffff0c2224 */ /* 0x001fe400078e0050 */
[----:B----4-:R-:W-:-:S05]  /*16230*/  @P2 IMAD.MOV.U32 R13, RZ, RZ, R3 ;  /* 0x000000ffff0d2224 */ /* 0x010fca00078e0003 */
[----:B------:R0:W4:Y:S02]  /*16240*/  @P2 LDG.E.U16 R96, desc[UR24][R12.64] ;  /* 0x000000180c602981 */ /* 0x000124000c1e1500 */
[----:B0-----:R-:W-:Y:S02]  /*16250*/  @P2 IMAD.MOV.U32 R12, RZ, RZ, R134 ;  /* 0x000000ffff0c2224 */ /* 0x001fe400078e0086 */
[----:B------:R-:W-:-:S05]  /*16260*/  @P2 IMAD.MOV.U32 R13, RZ, RZ, R133 ;  /* 0x000000ffff0d2224 */ /* 0x000fca00078e0085 */
[----:B------:R0:W4:Y:S02]  /*16270*/  @P2 LDG.E.U16 R92, desc[UR24][R12.64] ;  /* 0x000000180c5c2981 */ /* 0x000124000c1e1500 */
[----:B0-----:R-:W-:Y:S02]  /*16280*/  @P2 IMAD.MOV.U32 R12, RZ, RZ, R4 ;  /* 0x000000ffff0c2224 */ /* 0x001fe400078e0004 */
[----:B------:R-:W-:-:S05]  /*16290*/  @P2 IMAD.MOV.U32 R13, RZ, RZ, R120 ;  /* 0x000000ffff0d2224 */ /* 0x000fca00078e0078 */
[----:B------:R0:W4:Y:S04]  /*162a0*/  @P2 LDG.E.U16 R88, desc[UR24][R12.64] ;  /* 0x000000180c582981 */ /* 0x000128000c1e1500 */
[----:B--2---:R-:W-:Y:S04]  /*162b0*/  STL [R1+0xc20], R111 ;  /* 0x000c206f01007387 */ /* 0x004fe80000100800 */
[----:B------:R-:W2:Y:S04]  /*162c0*/  LDL R103, [R1+0x664] ;  /* 0x0006640001677983 */ /* 0x000ea80000100800 */
[----:B------:R-:W2:Y:S04]  /*162d0*/  LDL R135, [R1+0x688] ;  /* 0x0006880001877983 */ /* 0x000ea80000100800 */
[----:B------:R-:W2:Y:S04]  /*162e0*/  LDL R137, [R1+0x68c] ;  /* 0x00068c0001897983 */ /* 0x000ea80000100800 */
[----:B------:R-:W-:Y:S04]  /*162f0*/  STL [R1+0xc24], R108 ;  /* 0x000c246c01007387 */ /* 0x000fe80000100800 */
[----:B------:R-:W-:Y:S04]  /*16300*/  STL [R1+0xc28], R104 ;  /* 0x000c286801007387 */ /* 0x000fe80000100800 */
[----:B------:R-:W2:Y:S04]  /*16310*/  LDL R138, [R1+0x6a8] ;  /* 0x0006a800018a7983 */ /* 0x000ea80000100800 */
[----:B------:R-:W2:Y:S04]  /*16320*/  LDL R139, [R1+0x6ac] ;  /* 0x0006ac00018b7983 */ /* 0x000ea80000100800 */
[----:B------:R-:W2:Y:S01]  /*16330*/  LDL R2, [R1+0x6c8] ;  /* 0x0006c80001027983 */ /* 0x000ea20000100800 */
[----:B0-----:R-:W-:-:S03]  /*16340*/  @P2 IMAD.MOV.U32 R12, RZ, RZ, R35 ;  /* 0x000000ffff0c2224 */ /* 0x001fc600078e0023 */
[----:B---3--:R-:W-:Y:S04]  /*16350*/  STL [R1+0xc2c], R100 ;  /* 0x000c2c6401007387 */ /* 0x008fe80000100800 */
[----:B------:R-:W3:Y:S04]  /*16360*/  LDL.LU R80, [R1+0xcfc] ;  /* 0x000cfc0001507983 */ /* 0x000ee80000300800 */
[----:B------:R-:W3:Y:S04]  /*16370*/  LDL R3, [R1+0x6e8] ;  /* 0x0006e80001037983 */ /* 0x000ee80000100800 */
[----:B----4-:R-:W-:Y:S04]  /*16380*/  STL [R1+0xc30], R96 ;  /* 0x000c306001007387 */ /* 0x010fe80000100800 */
[----:B------:R-:W-:Y:S04]  /*16390*/  STL [R1+0xc34], R92 ;  /* 0x000c345c01007387 */ /* 0x000fe80000100800 */
[----:B------:R-:W4:Y:S04]  /*163a0*/  LDL R120, [R1+0x708] ;  /* 0x0007080001787983 */ /* 0x000f280000100800 */
[----:B------:R-:W-:Y:S04]  /*163b0*/  STL [R1+0xc38], R88 ;  /* 0x000c385801007387 */ /* 0x000fe80000100800 */
[----:B------:R-:W4:Y:S01]  /*163c0*/  LDL.LU R35, [R1+0xcf8] ;  /* 0x000cf80001237983 */ /* 0x000f220000300800 */
[----:B------:R-:W-:Y:S01]  /*163d0*/  PRMT R84, RZ, 0x7610, R84 ;  /* 0x00007610ff547816 */ /* 0x000fe20000000054 */
[----:B--2---:R-:W-:Y:S01]  /*163e0*/  @P2 IMAD.MOV.U32 R13, RZ, RZ, R103 ;  /* 0x000000ffff0d2224 */ /* 0x004fe200078e0067 */
[----:B------:R-:W-:Y:S01]  /*163f0*/  PRMT R79, RZ, 0x7610, R79 ;  /* 0x00007610ff4f7816 */ /* 0x000fe2000000004f */
[----:B------:R-:W2:Y:S04]  /*16400*/  LDL R4, [R1+0x728] ;  /* 0x0007280001047983 */ /* 0x000ea80000100800 */
[----:B------:R0:W2:Y:S04]  /*16410*/  @P2 LDG.E.U16 R84, desc[UR24][R12.64] ;  /* 0x000000180c542981 */ /* 0x0000a8000c1e1500 */
[----:B------:R-:W2:Y:S04]  /*16420*/  LDL R103, [R1+0x72c] ;  /* 0x00072c0001677983 */ /* 0x000ea80000100800 */
[----:B------:R-:W2:Y:S01]  /*16430*/  LDL R128, [R1+0x748] ;  /* 0x0007480001807983 */ /* 0x000ea20000100800 */
[----:B0-----:R-:W-:-:S02]  /*16440*/  @P2 IMAD.MOV.U32 R12, RZ, RZ, R137 ;  /* 0x000000ffff0c2224 */ /* 0x001fc400078e0089 */
[----:B------:R-:W-:Y:S01]  /*16450*/  @P2 IMAD.MOV.U32 R13, RZ, RZ, R135 ;  /* 0x000000ffff0d2224 */ /* 0x000fe200078e0087 */
[----:B------:R-:W2:Y:S04]  /*16460*/  LDL R129, [R1+0x74c] ;  /* 0x00074c0001817983 */ /* 0x000ea80000100800 */
[----:B------:R-:W2:Y:S04]  /*16470*/  LDL R130, [R1+0x768] ;  /* 0x0007680001827983 */ /* 0x000ea80000100800 */
[----:B------:R-:W2:Y:S01]  /*16480*/  LDL R131, [R1+0x76c] ;  /* 0x00076c0001837983 */ /* 0x000ea20000100800 */
[----:B---3--:R-:W-:-:S06]  /*16490*/  PRMT R80, RZ, 0x7610, R80 ;  /* 0x00007610ff507816 */ /* 0x008fcc0000000050 */
[----:B------:R0:W3:Y:S02]  /*164a0*/  @P2 LDG.E.U16 R80, desc[UR24][R12.64] ;  /* 0x000000180c502981 */ /* 0x0000e4000c1e1500 */
[----:B0-----:R-:W-:Y:S02]  /*164b0*/  @P2 IMAD.MOV.U32 R12, RZ, RZ, R139 ;  /* 0x000000ffff0c2224 */ /* 0x001fe400078e008b */
[----:B------:R-:W-:-:S05]  /*164c0*/  @P2 IMAD.MOV.U32 R13, RZ, RZ, R138 ;  /* 0x000000ffff0d2224 */ /* 0x000fca00078e008a */
[----:B------:R0:W3:Y:S02]  /*164d0*/  @P2 LDG.E.U16 R79, desc[UR24][R12.64] ;  /* 0x000000180c4f2981 */ /* 0x0000e4000c1e1500 */
[----:B0-----:R-:W-:Y:S02]  /*164e0*/  @P2 IMAD.MOV.U32 R12, RZ, RZ, R32 ;  /* 0x000000ffff0c2224 */ /* 0x001fe400078e0020 */
[----:B------:R-:W-:Y:S01]  /*164f0*/  @P2 IMAD.MOV.U32 R13, RZ, RZ, R2 ;  /* 0x000000ffff0d2224 */ /* 0x000fe200078e0002 */
[----:B------:R-:W3:Y:S04]  /*16500*/  LDL.LU R32, [R1+0xcf4] ;  /* 0x000cf40001207983 */ /* 0x000ee80000300800 */
[----:B------:R-:W3:Y:S04]  /*16510*/  LDL R133, [R1+0x7a8] ;  /* 0x0007a80001857983 */ /* 0x000ee80000100800 */
[----:B------:R-:W3:Y:S01]  /*16520*/  LDL R134, [R1+0x7c8] ;  /* 0x0007c80001867983 */ /* 0x000ee20000100800 */
[----:B----4-:R-:W-:-:S06]  /*16530*/  PRMT R35, RZ, 0x7610, R35 ;  /* 0x00007610ff237816 */ /* 0x010fcc0000000023 */
[----:B------:R0:W4:Y:S02]  /*16540*/  @P2 LDG.E.U16 R35, desc[UR24][R12.64] ;  /* 0x000000180c232981 */ /* 0x000124000c1e1500 */
[----:B0-----:R-:W-:Y:S02]  /*16550*/  @P2 IMAD.MOV.U32 R12, RZ, RZ, R31 ;  /* 0x000000ffff0c2224 */ /* 0x001fe400078e001f */
[----:B------:R-:W4:Y:S01]  /*16560*/  LDL.LU R31, [R1+0xcf0] ;  /* 0x000cf000011f7983 */ /* 0x000f220000300800 */
[----:B------:R-:W-:Y:S01]  /*16570*/  PRMT R34, RZ, 0x7610, R34 ;  /* 0x00007610ff227816 */ /* 0x000fe20000000022 */
[----:B------:R-:W-:Y:S02]  /*16580*/  @P2 IMAD.MOV.U32 R13, RZ, RZ, R3 ;  /* 0x000000ffff0d2224 */ /* 0x000fe400078e0003 */
[----:B------:R-:W4:Y:S04]  /*16590*/  LDL R135, [R1+0x7e8] ;  /* 0x0007e80001877983 */ /* 0x000f280000100800 */
[----:B------:R0:W4:Y:S04]  /*165a0*/  @P2 LDG.E.U16 R34, desc[UR24][R12.64] ;  /* 0x000000180c222981 */ /* 0x000128000c1e1500 */
[----:B------:R-:W4:Y:S04]  /*165b0*/  LDL R137, [R1+0x7ec] ;  /* 0x0007ec0001897983 */ /* 0x000f280000100800 */
[----:B------:R-:W4:Y:S01]  /*165c0*/  LDL R138, [R1+0x808] ;  /* 0x00080800018a7983 */ /* 0x000f220000100800 */
[----:B0-----:R-:W-:-:S03]  /*165d0*/  @P2 IMAD.MOV.U32 R12, RZ, RZ, R28 ;  /* 0x000000ffff0c2224 */ /* 0x001fc600078e001c */
[----:B------:R-:W4:Y:S04]  /*165e0*/  LDL R139, [R1+0x80c] ;  /* 0x00080c00018b7983 */ /* 0x000f280000100800 */
[----:B------:R-:W4:Y:S01]  /*165f0*/  LDL.LU R28, [R1+0xcec] ;  /* 0x000cec00011c7983 */ /* 0x000f220000300800 */
[----:B------:R-:W-:Y:S01]  /*16600*/  PRMT R33, RZ, 0x7610, R33 ;  /* 0x00007610ff217816 */ /* 0x000fe20000000021 */
[----:B------:R-:W-:Y:S01]  /*16610*/  @P2 IMAD.MOV.U32 R13, RZ, RZ, R120 ;  /* 0x000000ffff0d2224 */ /* 0x000fe200078e0078 */
[----:B------:R-:W-:Y:S01]  /*16620*/  PRMT R30, RZ, 0x7610, R30 ;  /* 0x00007610ff1e7816 */ /* 0x000fe2000000001e */
[----:B------:R-:W4:Y:S04]  /*16630*/  LDL R2, [R1+0x828] ;  /* 0x0008280001027983 */ /* 0x000f280000100800 */
[----:B------:R2:W4:Y:S04]  /*16640*/  @P2 LDG.E.U16 R33, desc[UR24][R12.64] ;  /* 0x000000180c212981 */ /* 0x000528000c1e1500 */
[----:B------:R-:W4:Y:S04]  /*16650*/  LDL R3, [R1+0x848] ;  /* 0x0008480001037983 */ /* 0x000f280000100800 */
[----:B------:R-:W4:Y:S01]  /*16660*/  LDL R120, [R1+0x84c] ;  /* 0x00084c0001787983 */ /* 0x000f220000100800 */
[----:B--2---:R-:W-:-:S02]  /*16670*/  @P2 IMAD.MOV.U32 R12, RZ, RZ, R103 ;  /* 0x000000ffff0c2224 */ /* 0x004fc400078e0067 */
[----:B------:R-:W-:Y:S01]  /*16680*/  @P2 IMAD.MOV.U32 R13, RZ, RZ, R4 ;  /* 0x000000ffff0d2224 */ /* 0x000fe200078e0004 */
[----:B------:R-:W2:Y:S04]  /*16690*/  LDL R103, [R1+0x888] ;  /* 0x0008880001677983 */ /* 0x000ea80000100800 */
[----:B------:R-:W2:Y:S01]  /*166a0*/  LDL R4, [R1+0x868] ;  /* 0x0008680001047983 */ /* 0x000ea20000100800 */
[----:B------:R-:W-:Y:S02]  /*166b0*/  PRMT R29, RZ, 0x7610, R29 ;  /* 0x00007610ff1d7816 */ /* 0x000fe4000000001d */
[----:B---3--:R-:W-:-:S06]  /*166c0*/  PRMT R32, RZ, 0x7610, R32 ;  /* 0x00007610ff207816 */ /* 0x008fcc0000000020 */
[----:B------:R0:W3:Y:S02]  /*166d0*/  @P2 LDG.E.U16 R32, desc[UR24][R12.64] ;  /* 0x000000180c202981 */ /* 0x0000e4000c1e1500 */
[----:B0-----:R-:W-:Y:S02]  /*166e0*/  @P2 IMAD.MOV.U32 R12, RZ, RZ, R129 ;  /* 0x000000ffff0c2224 */ /* 0x001fe400078e0081 */
[----:B------:R-:W-:Y:S01]  /*166f0*/  @P2 IMAD.MOV.U32 R13, RZ, RZ, R128 ;  /* 0x000000ffff0d2224 */ /* 0x000fe200078e0080 */
[----:B----4-:R-:W-:-:S06]  /*16700*/  PRMT R31, RZ, 0x7610, R31 ;  /* 0x00007610ff1f7816 */ /* 0x010fcc000000001f */
[----:B------:R0:W4:Y:S02]  /*16710*/  @P2 LDG.E.U16 R31, desc[UR24][R12.64] ;  /* 0x000000180c1f2981 */ /* 0x000124000c1e1500 */
[----:B0-----:R-:W-:Y:S02]  /*16720*/  @P2 IMAD.MOV.U32 R12, RZ, RZ, R131 ;  /* 0x000000ffff0c2224 */ /* 0x001fe400078e0083 */
[----:B------:R-:W-:-:S05]  /*16730*/  @P2 IMAD.MOV.U32 R13, RZ, RZ, R130 ;  /* 0x000000ffff0d2224 */ /* 0x000fca00078e0082 */
[----:B------:R0:W2:Y:S02]  /*16740*/  @P2 LDG.E.U16 R30, desc[UR24][R12.64] ;  /* 0x000000180c1e2981 */ /* 0x0000a4000c1e1500 */
[----:B0-----:R-:W-:Y:S02]  /*16750*/  @P2 IMAD.MOV.U32 R13, RZ, RZ, R25 ;  /* 0x000000ffff0d2224 */ /* 0x001fe400078e0019 */
[----:B------:R-:W2:Y:S01]  /*16760*/  LDL.LU R25, [R1+0xce8] ;  /* 0x000ce80001197983 */ /* 0x000ea20000300800 */
[----:B------:R-:W-:-:S03]  /*16770*/  @P2 IMAD.MOV.U32 R12, RZ, RZ, R24 ;  /* 0x000000ffff0c2224 */ /* 0x000fc600078e0018 */
[----:B------:R-:W3:Y:S01]  /*16780*/  LDL.LU R24, [R1+0xce4] ;  /* 0x000ce40001187983 */ /* 0x000ee20000300800 */
[----:B------:R-:W-:-:S03]  /*16790*/  PRMT R28, RZ, 0x7610, R28 ;  /* 0x00007610ff1c7816 */ /* 0x000fc6000000001c */
[----:B------:R0:W3:Y:S02]  /*167a0*/  @P2 LDG.E.U16 R29, desc[UR24][R12.64] ;  /* 0x000000180c1d2981 */ /* 0x0000e4000c1e1500 */
[----:B0-----:R-:W-:Y:S02]  /*167b0*/  @P2 IMAD.MOV.U32 R12, RZ, RZ, R23 ;  /* 0x000000ffff0c2224 */ /* 0x001fe400078e0017 */
[----:B------:R-:W-:Y:S01]  /*167c0*/  @P2 IMAD.MOV.U32 R13, RZ, RZ, R133 ;  /* 0x000000ffff0d2224 */ /* 0x000fe200078e0085 */
[----:B------:R-:W4:Y:S04]  /*167d0*/  LDL.LU R23, [R1+0xce0] ;  /* 0x000ce00001177983 */ /* 0x000f280000300800 */
[----:B------:R0:W4:Y:S02]  /*167e0*/  @P2 LDG.E.U16 R28, desc[UR24][R12.64] ;  /* 0x000000180c1c2981 */ /* 0x000124000c1e1500 */
[----:B0-----:R-:W-:-:S02]  /*167f0*/  @P2 IMAD.MOV.U32 R12, RZ, RZ, R22 ;  /* 0x000000ffff0c2224 */ /* 0x001fc400078e0016 */
[----:B------:R-:W4:Y:S01]  /*16800*/  LDL.LU R22, [R1+0xcdc] ;  /* 0x000cdc0001167983 */ /* 0x000f220000300800 */
[----:B------:R-:W-:Y:S01]  /*16810*/  PRMT R27, RZ, 0x7610, R27 ;  /* 0x00007610ff1b7816 */ /* 0x000fe2000000001b */
[----:B------:R-:W-:Y:S01]  /*16820*/  @P2 IMAD.MOV.U32 R13, RZ, RZ, R134 ;  /* 0x000000ffff0d2224 */ /* 0x000fe200078e0086 */
[----:B------:R-:W-:-:S04]  /*16830*/  PRMT R26, RZ, 0x7610, R26 ;  /* 0x00007610ff1a7816 */ /* 0x000fc8000000001a */
[----:B------:R0:W4:Y:S02]  /*16840*/  @P2 LDG.E.U16 R27, desc[UR24][R12.64] ;  /* 0x000000180c1b2981 */ /* 0x000124000c1e1500 */
[----:B0-----:R-:W-:Y:S02]  /*16850*/  @P2 IMAD.MOV.U32 R12, RZ, RZ, R137 ;  /* 0x000000ffff0c2224 */ /* 0x001fe400078e0089 */
[----:B------:R-:W-:-:S05]  /*16860*/  @P2 IMAD.MOV.U32 R13, RZ, RZ, R135 ;  /* 0x000000ffff0d2224 */ /* 0x000fca00078e0087 */
[----:B------:R0:W4:Y:S02]  /*16870*/  @P2 LDG.E.U16 R26, desc[UR24][R12.64] ;  /* 0x000000180c1a2981 */ /* 0x000124000c1e1500 */
[----:B0-----:R-:W-:Y:S02]  /*16880*/  @P2 IMAD.MOV.U32 R12, RZ, RZ, R139 ;  /* 0x000000ffff0c2224 */ /* 0x001fe400078e008b */
[----:B------:R-:W-:Y:S01]  /*16890*/  @P2 IMAD.MOV.U32 R13, RZ, RZ, R138 ;  /* 0x000000ffff0d2224 */ /* 0x000fe200078e008a */
[----:B------:R-:W-:Y:S02]  /*168a0*/  PRMT R21, RZ, 0x7610, R21 ;  /* 0x00007610ff157816 */ /* 0x000fe40000000015 */
[----:B--2---:R-:W-:-:S06]  /*168b0*/  PRMT R25, RZ, 0x7610, R25 ;  /* 0x00007610ff197816 */ /* 0x004fcc0000000019 */
[----:B------:R0:W2:Y:S02]  /*168c0*/  @P2 LDG.E.U16 R25, desc[UR24][R12.64] ;  /* 0x000000180c192981 */ /* 0x0000a4000c1e1500 */
[----:B0-----:R-:W-:Y:S02]  /*168d0*/  @P2 IMAD.MOV.U32 R12, RZ, RZ, R19 ;  /* 0x000000ffff0c2224 */ /* 0x001fe400078e0013 */
[----:B------:R-:W2:Y:S01]  /*168e0*/  LDL.LU R19, [R1+0xcd8] ;  /* 0x000cd80001137983 */ /* 0x000ea20000300800 */
[----:B---3--:R-:W-:Y:S01]  /*168f0*/  PRMT R24, RZ, 0x7610, R24 ;  /* 0x00007610ff187816 */ /* 0x008fe20000000018 */
[----:B------:R-:W-:Y:S01]  /*16900*/  @P2 IMAD.MOV.U32 R13, RZ, RZ, R2 ;  /* 0x000000ffff0d2224 */ /* 0x000fe200078e0002 */
[----:B----4-:R-:W-:-:S04]  /*16910*/  PRMT R23, RZ, 0x7610, R23 ;  /* 0x00007610ff177816 */ /* 0x010fc80000000017 */
[----:B------:R0:W3:Y:S02]  /*16920*/  @P2 LDG.E.U16 R24, desc[UR24][R12.64] ;  /* 0x000000180c182981 */ /* 0x0000e4000c1e1500 */
[----:B0-----:R-:W-:Y:S02]  /*16930*/  @P2 IMAD.MOV.U32 R12, RZ, RZ, R120 ;  /* 0x000000ffff0c2224 */ /* 0x001fe400078e0078 */
[----:B------:R-:W-:Y:S01]  /*16940*/  @P2 IMAD.MOV.U32 R13, RZ, RZ, R3 ;  /* 0x000000ffff0d2224 */ /* 0x000fe200078e0003 */
[----:B------:R-:W-:-:S04]  /*16950*/  PRMT R22, RZ, 0x7610, R22 ;  /* 0x00007610ff167816 */ /* 0x000fc80000000016 */
[----:B------:R0:W4:Y:S02]  /*16960*/  @P2 LDG.E.U16 R23, desc[UR24][R12.64] ;  /* 0x000000180c172981 */ /* 0x000124000c1e1500 */
[----:B0-----:R-:W-:Y:S02]  /*16970*/  @P2 IMAD.MOV.U32 R12, RZ, RZ, R18 ;  /* 0x000000ffff0c2224 */ /* 0x001fe400078e0012 */
[----:B------:R-:W-:Y:S01]  /*16980*/  @P2 IMAD.MOV.U32 R13, RZ, RZ, R4 ;  /* 0x000000ffff0d2224 */ /* 0x000fe200078e0004 */
[----:B------:R-:W3:Y:S04]  /*16990*/  LDL.LU R18, [R1+0xcd4] ;  /* 0x000cd40001127983 */ /* 0x000ee80000300800 */
[----:B------:R0:W4:Y:S02]  /*169a0*/  @P2 LDG.E.U16 R22, desc[UR24][R12.64] ;  /* 0x000000180c162981 */ /* 0x000124000c1e1500 */
[----:B0-----:R-:W-:-:S02]  /*169b0*/  @P2 IMAD.MOV.U32 R12, RZ, RZ, R17 ;  /* 0x000000ffff0c2224 */ /* 0x001fc400078e0011 */
[----:B------:R-:W-:Y:S01]  /*169c0*/  @P2 IMAD.MOV.U32 R13, RZ, RZ, R103 ;  /* 0x000000ffff0d2224 */ /* 0x000fe200078e0067 */
[----:B------:R-:W4:Y:S04]  /*169d0*/  LDL.LU R17, [R1+0xcd0] ;  /* 0x000cd00001117983 */ /* 0x000f280000300800 */
[----:B------:R0:W4:Y:S02]  /*169e0*/  @P2 LDG.E.U16 R21, desc[UR24][R12.64] ;  /* 0x000000180c152981 */ /* 0x000124000c1e1500 */
[----:B0-----:R-:W-:Y:S02]  /*169f0*/  @P2 IMAD.MOV.U32 R13, RZ, RZ, R62 ;  /* 0x000000ffff0d2224 */ /* 0x001fe400078e003e */
[----:B------:R-:W-:Y:S01]  /*16a00*/  @P2 IMAD.MOV.U32 R12, RZ, RZ, R39 ;  /* 0x000000ffff0c2224 */ /* 0x000fe200078e0027 */
[----:B------:R-:W4:Y:S04]  /*16a10*/  LDL.LU R62, [R1+0xccc] ;  /* 0x000ccc00013e7983 */ /* 0x000f280000300800 */
[----:B------:R-:W4:Y:S01]  /*16a20*/  LDL.LU R39, [R1+0xcc8] ;  /* 0x000cc80001277983 */ /* 0x000f220000300800 */
[----:B------:R-:W-:-:S06]  /*16a30*/  PRMT R20, RZ, 0x7610, R20 ;  /* 0x00007610ff147816 */ /* 0x000fcc0000000014 */
[----:B------:R0:W4:Y:S02]  /*16a40*/  @P2 LDG.E.U16 R20, desc[UR24][R12.64] ;  /* 0x000000180c142981 */ /* 0x000124000c1e1500 */
[----:B0-----:R-:W-:Y:S02]  /*16a50*/  @P2 IMAD.MOV.U32 R12, RZ, RZ, R73 ;  /* 0x000000ffff0c2224 */ /* 0x001fe400078e0049 */
[----:B------:R-:W-:Y:S02]  /*16a60*/  @P2 IMAD.MOV.U32 R13, RZ, RZ, R67 ;  /* 0x000000ffff0d2224 */ /* 0x000fe400078e0043 */
[----:B------:R-:W4:Y:S04]  /*16a70*/  LDL.LU R67, [R1+0xcc4] ;  /* 0x000cc40001437983 */ /* 0x000f280000300800 */
[----:B------:R-:W4:Y:S01]  /*16a80*/  LDL.LU R73, [R1+0xcc0] ;  /* 0x000cc00001497983 */ /* 0x000f220000300800 */
[----:B--2---:R-:W-:-:S06]  /*16a90*/  PRMT R19, RZ, 0x7610, R19 ;  /* 0x00007610ff137816 */ /* 0x004fcc0000000013 */
[----:B------:R0:W2:Y:S02]  /*16aa0*/  @P2 LDG.E.U16 R19, desc[UR24][R12.64] ;  /* 0x000000180c132981 */ /* 0x0000a4000c1e1500 */
[----:B0-----:R-:W-:Y:S02]  /*16ab0*/  @P2 IMAD.MOV.U32 R13, RZ, RZ, R36 ;  /* 0x000000ffff0d2224 */ /* 0x001fe400078e0024 */
[----:B------:R-:W2:Y:S01]  /*16ac0*/  LDL.LU R36, [R1+0xcbc] ;  /* 0x000cbc0001247983 */ /* 0x000ea20000300800 */
[----:B------:R-:W-:Y:S01]  /*16ad0*/  @P2 IMAD.MOV.U32 R12, RZ, RZ, R40 ;  /* 0x000000ffff0c2224 */ /* 0x000fe200078e0028 */
[----:B------:R-:W-:Y:S02]  /*16ae0*/  PRMT R38, RZ, 0x7610, R38 ;  /* 0x00007610ff267816 */ /* 0x000fe40000000026 */
[----:B------:R-:W2:Y:S01]  /*16af0*/  LDL.LU R40, [R1+0xcb8] ;  /* 0x000cb80001287983 */ /* 0x000ea20000300800 */
[----:B---3--:R-:W-:-:S06]  /*16b00*/  PRMT R18, RZ, 0x7610, R18 ;  /* 0x00007610ff127816 */ /* 0x008fcc0000000012 */
[----:B------:R0:W3:Y:S02]  /*16b10*/  @P2 LDG.E.U16 R18, desc[UR24][R12.64] ;  /* 0x000000180c122981 */ /* 0x0000e4000c1e1500 */
[----:B0-----:R-:W-:Y:S01]  /*16b20*/  @P2 IMAD.MOV.U32 R12, RZ, RZ, R51 ;  /* 0x000000ffff0c2224 */ /* 0x001fe200078e0033 */
[----:B----4-:R-:W-:Y:S01]  /*16b30*/  PRMT R17, RZ, 0x7610, R17 ;  /* 0x00007610ff117816 */ /* 0x010fe20000000011 */
[----:B------:R-:W-:Y:S02]  /*16b40*/  @P2 IMAD.MOV.U32 R13, RZ, RZ, R45 ;  /* 0x000000ffff0d2224 */ /* 0x000fe400078e002d */
[----:B------:R-:W4:Y:S04]  /*16b50*/  LDL.LU R45, [R1+0xcb4] ;  /* 0x000cb400012d7983 */ /* 0x000f280000300800 */
[----:B------:R0:W3:Y:S01]  /*16b60*/  @P2 LDG.E.U16 R17, desc[UR24][R12.64] ;  /* 0x000000180c112981 */ /* 0x0000e2000c1e1500 */
[----:B------:R-:W-:-:S03]  /*16b70*/  PRMT R37, RZ, 0x7610, R37 ;  /* 0x00007610ff257816 */ /* 0x000fc60000000025 */
[----:B------:R-:W3:Y:S01]  /*16b80*/  LDL.LU R51, [R1+0xcb0] ;  /* 0x000cb00001337983 */ /* 0x000ee20000300800 */
[----:B0-----:R-:W-:Y:S02]  /*16b90*/  @P2 IMAD.MOV.U32 R12, RZ, RZ, R63 ;  /* 0x000000ffff0c2224 */ /* 0x001fe400078e003f */
[----:B------:R-:W-:Y:S01]  /*16ba0*/  @P2 IMAD.MOV.U32 R13, RZ, RZ, R57 ;  /* 0x000000ffff0d2224 */ /* 0x000fe200078e0039 */
[----:B------:R-:W-:Y:S01]  /*16bb0*/  PRMT R39, RZ, 0x7610, R39 ;  /* 0x00007610ff277816 */ /* 0x000fe20000000027 */
[----:B------:R-:W3:Y:S04]  /*16bc0*/  LDL.LU R57, [R1+0xcac] ;  /* 0x000cac0001397983 */ /* 0x000ee80000300800 */
[----:B------:R-:W3:Y:S04]  /*16bd0*/  LDL.LU R63, [R1+0xca8] ;  /* 0x000ca800013f7983 */ /* 0x000ee80000300800 */
[----:B------:R0:W4:Y:S02]  /*16be0*/  @P2 LDG.E.U16 R39, desc[UR24][R12.64] ;  /* 0x000000180c272981 */ /* 0x000124000c1e1500 */
[----:B0-----:R-:W-:-:S02]  /*16bf0*/  @P2 IMAD.MOV.U32 R12, RZ, RZ, R75 ;  /* 0x000000ffff0c2224 */ /* 0x001fc400078e004b */
[----:B------:R-:W-:Y:S02]  /*16c00*/  @P2 IMAD.MOV.U32 R13, RZ, RZ, R69 ;  /* 0x000000ffff0d2224 */ /* 0x000fe400078e0045 */
[----:B------:R-:W4:Y:S04]  /*16c10*/  LDL.LU R69, [R1+0xca4] ;  /* 0x000ca40001457983 */ /* 0x000f280000300800 */
[----:B------:R0:W4:Y:S04]  /*16c20*/  @P2 LDG.E.U16 R38, desc[UR24][R12.64] ;  /* 0x000000180c262981 */ /* 0x000128000c1e1500 */
[----:B------:R-:W4:Y:S01]  /*16c30*/  LDL.LU R75, [R1+0xca0] ;  /* 0x000ca000014b7983 */ /* 0x000f220000300800 */
[----:B0-----:R-:W-:-:S02]  /*16c40*/  @P2 IMAD.MOV.U32 R12, RZ, RZ, R65 ;  /* 0x000000ffff0c2224 */ /* 0x001fc400078e0041 */
[----:B------:R-:W-:Y:S02]  /*16c50*/  @P2 IMAD.MOV.U32 R13, RZ, RZ, R41 ;  /* 0x000000ffff0d2224 */ /* 0x000fe400078e0029 */
[----:B------:R-:W4:Y:S04]  /*16c60*/  LDL.LU R41, [R1+0xc9c] ;  /* 0x000c9c0001297983 */ /* 0x000f280000300800 */
[----:B------:R-:W4:Y:S04]  /*16c70*/  LDL.LU R65, [R1+0xc98] ;  /* 0x000c980001417983 */ /* 0x000f280000300800 */
[----:B------:R0:W4:Y:S02]  /*16c80*/  @P2 LDG.E.U16 R37, desc[UR24][R12.64] ;  /* 0x000000180c252981 */ /* 0x000124000c1e1500 */
[----:B0-----:R-:W-:-:S02]  /*16c90*/  @P2 IMAD.MOV.U32 R13, RZ, RZ, R47 ;  /* 0x000000ffff0d2224 */ /* 0x001fc400078e002f */
[----:B------:R-:W-:Y:S01]  /*16ca0*/  @P2 IMAD.MOV.U32 R12, RZ, RZ, R64 ;  /* 0x000000ffff0c2224 */ /* 0x000fe200078e0040 */
[----:B------:R-:W4:Y:S04]  /*16cb0*/  LDL.LU R47, [R1+0xc94] ;  /* 0x000c9400012f7983 */ /* 0x000f280000300800 */
[----:B------:R-:W4:Y:S01]  /*16cc0*/  LDL.LU R64, [R1+0xc90] ;  /* 0x000c900001407983 */ /* 0x000f220000300800 */
[----:B------:R-:W-:Y:S02]  /*16cd0*/  PRMT R67, RZ, 0x7610, R67 ;  /* 0x00007610ff437816 */ /* 0x000fe40000000043 */
[----:B------:R-:W-:Y:S02]  /*16ce0*/  PRMT R66, RZ, 0x7610, R66 ;  /* 0x00007610ff427816 */ /* 0x000fe40000000042 */
[----:B--2---:R-:W-:-:S06]  /*16cf0*/  PRMT R36, RZ, 0x7610, R36 ;  /* 0x00007610ff247816 */ /* 0x004fcc0000000024 */
[----:B------:R0:W2:Y:S02]  /*16d00*/  @P2 LDG.E.U16 R36, desc[UR24][R12.64] ;  /* 0x000000180c242981 */ /* 0x0000a4000c1e1500 */
[----:B0-----:R-:W-:Y:S02]  /*16d10*/  @P2 IMAD.MOV.U32 R12, RZ, RZ, R59 ;  /* 0x000000ffff0c2224 */ /* 0x001fe400078e003b */
[----:B------:R-:W-:Y:S02]  /*16d20*/  @P2 IMAD.MOV.U32 R13, RZ, RZ, R53 ;  /* 0x000000ffff0d2224 */ /* 0x000fe400078e0035 */
[----:B------:R-:W2:Y:S04]  /*16d30*/  LDL.LU R53, [R1+0xc8c] ;  /* 0x000c8c0001357983 */ /* 0x000ea80000300800 */
[----:B------:R0:W2:Y:S04]  /*16d40*/  @P2 LDG.E.U16 R67, desc[UR24][R12.64] ;  /* 0x000000180c432981 */ /* 0x0000a8000c1e1500 */
[----:B------:R-:W2:Y:S01]  /*16d50*/  LDL.LU R59, [R1+0xc88] ;  /* 0x000c8800013b7983 */ /* 0x000ea20000300800 */
[----:B0-----:R-:W-:-:S02]  /*16d60*/  @P2 IMAD.MOV.U32 R12, RZ, RZ, R76 ;  /* 0x000000ffff0c2224 */ /* 0x001fc400078e004c */
[----:B------:R-:W-:Y:S02]  /*16d70*/  @P2 IMAD.MOV.U32 R13, RZ, RZ, R70 ;  /* 0x000000ffff0d2224 */ /* 0x000fe400078e0046 */
[----:B------:R-:W2:Y:S04]  /*16d80*/  LDL.LU R70, [R1+0xc84] ;  /* 0x000c840001467983 */ /* 0x000ea80000300800 */
[----:B------:R0:W2:Y:S04]  /*16d90*/  @P2 LDG.E.U16 R66, desc[UR24][R12.64] ;  /* 0x000000180c422981 */ /* 0x0000a8000c1e1500 */
[----:B------:R-:W2:Y:S01]  /*16da0*/  LDL.LU R76, [R1+0xc80] ;  /* 0x000c8000014c7983 */ /* 0x000ea20000300800 */
[----:B0-----:R-:W-:-:S02]  /*16db0*/  @P2 IMAD.MOV.U32 R13, RZ, RZ, R77 ;  /* 0x000000ffff0d2224 */ /* 0x001fc400078e004d */
[----:B------:R-:W-:Y:S01]  /*16dc0*/  @P2 IMAD.MOV.U32 R12, RZ, RZ, R61 ;  /* 0x000000ffff0c2224 */ /* 0x000fe200078e003d */
[----:B------:R-:W2:Y:S04]  /*16dd0*/  LDL.LU R77, [R1+0xc7c] ;  /* 0x000c7c00014d7983 */ /* 0x000ea80000300800 */
[----:B------:R-:W2:Y:S01]  /*16de0*/  LDL.LU R61, [R1+0xc78] ;  /* 0x000c7800013d7983 */ /* 0x000ea20000300800 */
[----:B---3--:R-:W-:Y:S02]  /*16df0*/  PRMT R63, RZ, 0x7610, R63 ;  /* 0x00007610ff3f7816 */ /* 0x008fe4000000003f */
[----:B----4-:R-:W-:-:S06]  /*16e00*/  PRMT R65, RZ, 0x7610, R65 ;  /* 0x00007610ff417816 */ /* 0x010fcc0000000041 */
[----:B------:R0:W3:Y:S02]  /*16e10*/  @P2 LDG.E.U16 R65, desc[UR24][R12.64] ;  /* 0x000000180c412981 */ /* 0x0000e4000c1e1500 */
[----:B0-----:R-:W-:Y:S02]  /*16e20*/  @P2 IMAD.MOV.U32 R12, RZ, RZ, R71 ;  /* 0x000000ffff0c2224 */ /* 0x001fe400078e0047 */
[----:B------:R-:W-:Y:S02]  /*16e30*/  @P2 IMAD.MOV.U32 R13, RZ, RZ, R74 ;  /* 0x000000ffff0d2224 */ /* 0x000fe400078e004a */
[----:B------:R-:W4:Y:S01]  /*16e40*/  LDL.LU R74, [R1+0xc74] ;  /* 0x000c7400014a7983 */ /* 0x000f220000300800 */
[----:B------:R-:W-:-:S03]  /*16e50*/  PRMT R64, RZ, 0x7610, R64 ;  /* 0x00007610ff407816 */ /* 0x000fc60000000040 */
[----:B------:R-:W3:Y:S04]  /*16e60*/  LDL.LU R71, [R1+0xc70] ;  /* 0x000c700001477983 */ /* 0x000ee80000300800 */
[----:B------:R0:W3:Y:S02]  /*16e70*/  @P2 LDG.E.U16 R64, desc[UR24][R12.64] ;  /* 0x000000180c402981 */ /* 0x0000e4000c1e1500 */
[----:B0-----:R-:W-:Y:S02]  /*16e80*/  @P2 IMAD.MOV.U32 R13, RZ, RZ, R68 ;  /* 0x000000ffff0d2224 */ /* 0x001fe400078e0044 */
[----:B------:R-:W-:Y:S01]  /*16e90*/  @P2 IMAD.MOV.U32 R12, RZ, RZ, R58 ;  /* 0x000000ffff0c2224 */ /* 0x000fe200078e003a */
[----:B------:R-:W3:Y:S04]  /*16ea0*/  LDL.LU R68, [R1+0xc6c] ;  /* 0x000c6c0001447983 */ /* 0x000ee80000300800 */
[----:B------:R-:W3:Y:S04]  /*16eb0*/  LDL.LU R58, [R1+0xc68] ;  /* 0x000c6800013a7983 */ /* 0x000ee80000300800 */
[----:B------:R0:W4:Y:S02]  /*16ec0*/  @P2 LDG.E.U16 R63, desc[UR24][R12.64] ;  /* 0x000000180c3f2981 */ /* 0x000124000c1e1500 */
[----:B0-----:R-:W-:-:S02]  /*16ed0*/  @P2 IMAD.MOV.U32 R13, RZ, RZ, R55 ;  /* 0x000000ffff0d2224 */ /* 0x001fc400078e0037 */
[----:B------:R-:W4:Y:S01]  /*16ee0*/  LDL.LU R55, [R1+0xc64] ;  /* 0x000c640001377983 */ /* 0x000f220000300800 */
[----:B------:R-:W-:-:S03]  /*16ef0*/  @P2 IMAD.MOV.U32 R12, RZ, RZ, R52 ;  /* 0x000000ffff0c2224 */ /* 0x000fc600078e0034 */
[----:B------:R-:W4:Y:S01]  /*16f00*/  LDL.LU R52, [R1+0xc60] ;  /* 0x000c600001347983 */ /* 0x000f220000300800 */
[----:B------:R-:W-:-:S06]  /*16f10*/  PRMT R62, RZ, 0x7610, R62 ;  /* 0x00007610ff3e7816 */ /* 0x000fcc000000003e */
[----:B------:R0:W4:Y:S02]  /*16f20*/  @P2 LDG.E.U16 R62, desc[UR24][R12.64] ;  /* 0x000000180c3e2981 */ /* 0x000124000c1e1500 */
[----:B0-----:R-:W-:Y:S02]  /*16f30*/  @P2 IMAD.MOV.U32 R13, RZ, RZ, R48 ;  /* 0x000000ffff0d2224 */ /* 0x001fe400078e0030 */
[----:B------:R-:W4:Y:S01]  /*16f40*/  LDL.LU R48, [R1+0xc5c] ;  /* 0x000c5c0001307983 */ /* 0x000f220000300800 */
[----:B------:R-:W-:-:S03]  /*16f50*/  @P2 IMAD.MOV.U32 R12, RZ, RZ, R46 ;  /* 0x000000ffff0c2224 */ /* 0x000fc600078e002e */
[----:B------:R-:W4:Y:S01]  /*16f60*/  LDL.LU R46, [R1+0xc58] ;  /* 0x000c5800012e7983 */ /* 0x000f220000300800 */
[----:B--2---:R-:W-:-:S06]  /*16f70*/  PRMT R61, RZ, 0x7610, R61 ;  /* 0x00007610ff3d7816 */ /* 0x004fcc000000003d */
[----:B------:R0:W2:Y:S02]  /*16f80*/  @P2 LDG.E.U16 R61, desc[UR24][R12.64] ;  /* 0x000000180c3d2981 */ /* 0x0000a4000c1e1500 */
[----:B0-----:R-:W-:Y:S02]  /*16f90*/  @P2 IMAD.MOV.U32 R13, RZ, RZ, R42 ;  /* 0x000000ffff0d2224 */ /* 0x001fe400078e002a */
[----:B------:R-:W2:Y:S01]  /*16fa0*/  LDL.LU R42, [R1+0xc54] ;  /* 0x000c5400012a7983 */ /* 0x000ea20000300800 */
[----:B------:R-:W-:Y:S01]  /*16fb0*/  PRMT R60, RZ, 0x7610, R60 ;  /* 0x00007610ff3c7816 */ /* 0x000fe2000000003c */
[----:B------:R-:W-:Y:S01]  /*16fc0*/  @P2 IMAD.MOV.U32 R12, RZ, RZ, R11 ;  /* 0x000000ffff0c2224 */ /* 0x000fe200078e000b */
[----:B------:R-:W-:Y:S01]  /*16fd0*/  PRMT R59, RZ, 0x7610, R59 ;  /* 0x00007610ff3b7816 */ /* 0x000fe2000000003b */
[----:B------:R-:W2:Y:S04]  /*16fe0*/  LDL.LU R11, [R1+0xc50] ;  /* 0x000c5000010b7983 */ /* 0x000ea80000300800 */
[----:B------:R0:W2:Y:S02]  /*16ff0*/  @P2 LDG.E.U16 R60, desc[UR24][R12.64] ;  /* 0x000000180c3c2981 */ /* 0x0000a4000c1e1500 */
[----:B0-----:R-:W-:-:S02]  /*17000*/  @P2 IMAD.MOV.U32 R12, RZ, RZ, R0 ;  /* 0x000000ffff0c2224 */ /* 0x001fc400078e0000 */
[----:B------:R-:W-:Y:S01]  /*17010*/  @P2 IMAD.MOV.U32 R13, RZ, RZ, R9 ;  /* 0x000000ffff0d2224 */ /* 0x000fe200078e0009 */
[----:B------:R-:W-:Y:S01]  /*17020*/  PRMT R57, RZ, 0x7610, R57 ;  /* 0x00007610ff397816 */ /* 0x000fe20000000039 */
[----:B------:R-:W2:Y:S04]  /*17030*/  LDL.LU R9, [R1+0xc4c] ;  /* 0x000c4c0001097983 */ /* 0x000ea80000300800 */
[----:B------:R0:W2:Y:S01]  /*17040*/  @P2 LDG.E.U16 R59, desc[UR24][R12.64] ;  /* 0x000000180c3b2981 */ /* 0x0000a2000c1e1500 */
[----:B------:R-:W-:Y:S02]  /*17050*/  PRMT R56, RZ, 0x7610, R56 ;  /* 0x00007610ff387816 */ /* 0x000fe40000000038 */
[----:B------:R-:W-:Y:S01]  /*17060*/  PRMT R54, RZ, 0x7610, R54 ;  /* 0x00007610ff367816 */ /* 0x000fe20000000036 */
[----:B------:R-:W2:Y:S01]  /*17070*/  LDL.LU R0, [R1+0xc48] ;  /* 0x000c480001007983 */ /* 0x000ea20000300800 */
[----:B0-----:R-:W-:-:S02]  /*17080*/  @P2 IMAD.MOV.U32 R12, RZ, RZ, R113 ;  /* 0x000000ffff0c2224 */ /* 0x001fc400078e0071 */
[----:B------:R-:W-:Y:S01]  /*17090*/  @P2 IMAD.MOV.U32 R13, RZ, RZ, R115 ;  /* 0x000000ffff0d2224 */ /* 0x000fe200078e0073 */
[----:B------:R-:W-:Y:S01]  /*170a0*/  PRMT R53, RZ, 0x7610, R53 ;  /* 0x00007610ff357816 */ /* 0x000fe20000000035 */
[----:B------:R-:W2:Y:S01]  /*170b0*/  LDL.LU R115, [R1+0xc44] ;  /* 0x000c440001737983 */ /* 0x000ea20000300800 */
[----:B------:R-:W-:Y:S02]  /*170c0*/  PRMT R51, RZ, 0x7610, R51 ;  /* 0x00007610ff337816 */ /* 0x000fe40000000033 */
[----:B------:R-:W-:Y:S01]  /*170d0*/  PRMT R50, RZ, 0x7610, R50 ;  /* 0x00007610ff327816 */ /* 0x000fe20000000032 */
[----:B------:R-:W2:Y:S01]  /*170e0*/  LDL.LU R113, [R1+0xc40] ;  /* 0x000c400001717983 */ /* 0x000ea20000300800 */
[----:B---3--:R-:W-:-:S06]  /*170f0*/  PRMT R58, RZ, 0x7610, R58 ;  /* 0x00007610ff3a7816 */ /* 0x008fcc000000003a */
[----:B------:R0:W3:Y:S02]  /*17100*/  @P2 LDG.E.U16 R58, desc[UR24][R12.64] ;  /* 0x000000180c3a2981 */ /* 0x0000e4000c1e1500 */
[----:B0-----:R-:W-:Y:S02]  /*17110*/  @P2 IMAD.MOV.U32 R12, RZ, RZ, R112 ;  /* 0x000000ffff0c2224 */ /* 0x001fe400078e0070 */
[----:B------:R-:W-:Y:S01]  /*17120*/  @P2 IMAD.MOV.U32 R13, RZ, RZ, R10 ;  /* 0x000000ffff0d2224 */ /* 0x000fe200078e000a */
[----:B----4-:R-:W-:Y:S01]  /*17130*/  PRMT R55, RZ, 0x7610, R55 ;  /* 0x00007610ff377816 */ /* 0x010fe20000000037 */
[----:B------:R-:W4:Y:S04]  /*17140*/  LDL.LU R10, [R1+0xc3c] ;  /* 0x000c3c00010a7983 */ /* 0x000f280000300800 */
[----:B------:R0:W3:Y:S02]  /*17150*/  @P2 LDG.E.U16 R57, desc[UR24][R12.64] ;  /* 0x000000180c392981 */ /* 0x0000e4000c1e1500 */
[----:B0-----:R-:W-:-:S02]  /*17160*/  @P2 IMAD.MOV.U32 R12, RZ, RZ, R165 ;  /* 0x000000ffff0c2224 */ /* 0x001fc400078e00a5 */
[----:B------:R-:W-:-:S05]  /*17170*/  @P2 IMAD.MOV.U32 R13, RZ, RZ, R132 ;  /* 0x000000ffff0d2224 */ /* 0x000fca00078e0084 */
[----:B------:R0:W3:Y:S02]  /*17180*/  @P2 LDG.E.U16 R56, desc[UR24][R12.64] ;  /* 0x000000180c382981 */ /* 0x0000e4000c1e1500 */
[----:B0-----:R-:W-:Y:S02]  /*17190*/  @P2 IMAD.MOV.U32 R12, RZ, RZ, R163 ;  /* 0x000000ffff0c2224 */ /* 0x001fe400078e00a3 */
[----:B------:R-:W-:-:S05]  /*171a0*/  @P2 IMAD.MOV.U32 R13, RZ, RZ, R164 ;  /* 0x000000ffff0d2224 */ /* 0x000fca00078e00a4 */
[----:B------:R0:W3:Y:S02]  /*171b0*/  @P2 LDG.E.U16 R55, desc[UR24][R12.64] ;  /* 0x000000180c372981 */ /* 0x0000e4000c1e1500 */
[----:B0-----:R-:W-:Y:S02]  /*171c0*/  @P2 IMAD.MOV.U32 R12, RZ, RZ, R161 ;  /* 0x000000ffff0c2224 */ /* 0x001fe400078e00a1 */
[----:B------:R-:W-:-:S05]  /*171d0*/  @P2 IMAD.MOV.U32 R13, RZ, RZ, R162 ;  /* 0x000000ffff0d2224 */ /* 0x000fca00078e00a2 */
[----:B------:R0:W3:Y:S01]  /*171e0*/  @P2 LDG.E.U16 R54, desc[UR24][R12.64] ;  /* 0x000000180c362981 */ /* 0x0000e2000c1e1500 */
[----:B------:R-:W-:Y:S01]  /*171f0*/  PRMT R52, RZ, 0x7610, R52 ;  /* 0x00007610ff347816 */ /* 0x000fe20000000034 */
[----:B0-----:R-:W-:Y:S02]  /*17200*/  @P2 IMAD.MOV.U32 R12, RZ, RZ, R159 ;  /* 0x000000ffff0c2224 */ /* 0x001fe400078e009f */
        /* <DEDUP_REMOVED lines=36> */
[----:B--2---:R-:W-:Y:S01]  /*17450*/  PRMT R42, RZ, 0x7610, R42 ;  /* 0x00007610ff2a7816 */ /* 0x004fe2000000002a */
[----:B0-----:R-:W-:Y:S02]  /*17460*/  @P2 IMAD.MOV.U32 R12, RZ, RZ, R136 ;  /* 0x000000ffff0c2224 */ /* 0x001fe400078e0088 */
[----:B------:R-:W-:-:S05]  /*17470*/  @P2 IMAD.MOV.U32 R13, RZ, RZ, R140 ;  /* 0x000000ffff0d2224 */ /* 0x000fca00078e008c */
[----:B------:R0:W2:Y:S01]  /*17480*/  @P2 LDG.E.U16 R43, desc[UR24][R12.64] ;  /* 0x000000180c2b2981 */ /* 0x0000a2000c1e1500 */
[----:B------:R-:W-:Y:S01]  /*17490*/  PRMT R41, RZ, 0x7610, R41 ;  /* 0x00007610ff297816 */ /* 0x000fe20000000029 */
        /* <DEDUP_REMOVED lines=10> */
[----:B------:R0:W2:Y:S02]  /*17540*/  @P2 LDG.E.U16 R40, desc[UR24][R12.64] ;  /* 0x000000180c282981 */ /* 0x0000a4000c1e1500 */
[----:B0-----:R-:W-:Y:S02]  /*17550*/  @P2 IMAD.MOV.U32 R12, RZ, RZ, R102 ;  /* 0x000000ffff0c2224 */ /* 0x001fe400078e0066 */
[----:B------:R-:W-:-:S05]  /*17560*/  @P2 IMAD.MOV.U32 R13, RZ, RZ, R105 ;  /* 0x000000ffff0d2224 */ /* 0x000fca00078e0069 */
[----:B------:R0:W2:Y:S02]  /*17570*/  @P2 LDG.E.U16 R71, desc[UR24][R12.64] ;  /* 0x000000180c472981 */ /* 0x0000a4000c1e1500 */
[----:B0-----:R-:W-:Y:S02]  /*17580*/  @P2 IMAD.MOV.U32 R12, RZ, RZ, R6 ;  /* 0x000000ffff0c2224 */ /* 0x001fe400078e0006 */
[----:B------:R-:W-:Y:S01]  /*17590*/  @P2 IMAD.MOV.U32 R13, RZ, RZ, R7 ;  /* 0x000000ffff0d2224 */ /* 0x000fe200078e0007 */
[----:B------:R-:W2:Y:S04]  /*175a0*/  LDL R6, [R1+0x190] ;  /* 0x0001900001067983 */ /* 0x000ea80000100800 */
[----:B------:R-:W3:Y:S01]  /*175b0*/  LDL R7, [R1+0x194] ;  /* 0x0001940001077983 */ /* 0x000ee20000100800 */
[----:B------:R-:W-:-:S02]  /*175c0*/  PRMT R70, RZ, 0x7610, R70 ;  /* 0x00007610ff467816 */ /* 0x000fc40000000046 */
[----:B------:R-:W-:Y:S01]  /*175d0*/  PRMT R69, RZ, 0x7610, R69 ;  /* 0x00007610ff457816 */ /* 0x000fe20000000045 */
[----:B------:R-:W4:Y:S04]  /*175e0*/  LDL.LU R110, [R1+0x268] ;  /* 0x00026800016e7983 */ /* 0x000f280000300800 */
[----:B------:R0:W4:Y:S01]  /*175f0*/  @P2 LDG.E.U16 R70, desc[UR24][R12.64] ;  /* 0x000000180c462981 */ /* 0x000122000c1e1500 */
[----:B------:R-:W-:Y:S02]  /*17600*/  PRMT R68, RZ, 0x7610, R68 ;  /* 0x00007610ff447816 */ /* 0x000fe40000000044 */
[----:B------:R-:W-:Y:S01]  /*17610*/  PRMT R78, RZ, 0x7610, R78 ;  /* 0x00007610ff4e7816 */ /* 0x000fe2000000004e */
[----:B------:R-:W4:Y:S01]  /*17620*/  LDL.LU R162, [R1+0x26c] ;  /* 0x00026c0001a27983 */ /* 0x000f220000300800 */
[----:B------:R-:W-:-:S02]  /*17630*/  PRMT R77, RZ, 0x7610, R77 ;  /* 0x00007610ff4d7816 */ /* 0x000fc4000000004d */
[----:B------:R-:W-:Y:S01]  /*17640*/  PRMT R76, RZ, 0x7610, R76 ;  /* 0x00007610ff4c7816 */ /* 0x000fe2000000004c */
[----:B------:R-:W4:Y:S01]  /*17650*/  LDL.LU R163, [R1+0x270] ;  /* 0x0002700001a37983 */ /* 0x000f220000300800 */
[----:B0-----:R-:W-:Y:S02]  /*17660*/  @P2 IMAD.MOV.U32 R12, RZ, RZ, R99 ;  /* 0x000000ffff0c2224 */ /* 0x001fe400078e0063 */
[----:B------:R-:W-:Y:S01]  /*17670*/  @P2 IMAD.MOV.U32 R13, RZ, RZ, R101 ;  /* 0x000000ffff0d2224 */ /* 0x000fe200078e0065 */
[----:B------:R-:W-:Y:S01]  /*17680*/  PRMT R75, RZ, 0x7610, R75 ;  /* 0x00007610ff4b7816 */ /* 0x000fe2000000004b */
[----:B------:R-:W4:Y:S04]  /*17690*/  LDL.LU R154, [R1+0x274] ;  /* 0x00027400019a7983 */ /* 0x000f280000300800 */
[----:B------:R0:W4:Y:S01]  /*176a0*/  @P2 LDG.E.U16 R69, desc[UR24][R12.64] ;  /* 0x000000180c452981 */ /* 0x000122000c1e1500 */
[----:B------:R-:W-:-:S03]  /*176b0*/  PRMT R74, RZ, 0x7610, R74 ;  /* 0x00007610ff4a7816 */ /* 0x000fc6000000004a */
[----:B------:R-:W4:Y:S04]  /*176c0*/  LDL.LU R155, [R1+0x278] ;  /* 0x00027800019b7983 */ /* 0x000f280000300800 */
[----:B------:R-:W4:Y:S01]  /*176d0*/  LDL.LU R146, [R1+0x27c] ;  /* 0x00027c0001927983 */ /* 0x000f220000300800 */
[----:B0-----:R-:W-:Y:S02]  /*176e0*/  @P2 IMAD.MOV.U32 R12, RZ, RZ, R97 ;  /* 0x000000ffff0c2224 */ /* 0x001fe400078e0061 */
[----:B------:R-:W-:Y:S01]  /*176f0*/  @P2 IMAD.MOV.U32 R13, RZ, RZ, R98 ;  /* 0x000000ffff0d2224 */ /* 0x000fe200078e0062 */
[----:B------:R-:W4:Y:S04]  /*17700*/  LDL.LU R147, [R1+0x280] ;  /* 0x0002800001937983 */ /* 0x000f280000300800 */
[----:B------:R0:W4:Y:S04]  /*17710*/  @P2 LDG.E.U16 R68, desc[UR24][R12.64] ;  /* 0x000000180c442981 */ /* 0x000128000c1e1500 */
[----:B------:R-:W4:Y:S04]  /*17720*/  LDL.LU R160, [R1+0x284] ;  /* 0x0002840001a07983 */ /* 0x000f280000300800 */
[----:B------:R-:W4:Y:S01]  /*17730*/  LDL.LU R161, [R1+0x288] ;  /* 0x0002880001a17983 */ /* 0x000f220000300800 */
[----:B0-----:R-:W-:-:S02]  /*17740*/  @P2 IMAD.MOV.U32 R12, RZ, RZ, R95 ;  /* 0x000000ffff0c2224 */ /* 0x001fc400078e005f */
[----:B------:R-:W-:Y:S01]  /*17750*/  @P2 IMAD.MOV.U32 R13, RZ, RZ, R94 ;  /* 0x000000ffff0d2224 */ /* 0x000fe200078e005e */
        /* <DEDUP_REMOVED lines=37> */
[----:B------:R-:W-:-:S05]  /*179b0*/  @P2 IMAD.MOV.U32 R13, RZ, RZ, R15 ;  /* 0x000000ffff0d2224 */ /* 0x000fca00078e000f */
[----:B------:R2:W4:Y:S02]  /*179c0*/  @P2 LDG.E.U16 R72, desc[UR24][R12.64] ;  /* 0x000000180c482981 */ /* 0x000524000c1e1500 */
[----:B--2---:R-:W-:Y:S02]  /*179d0*/  @P0 IMAD.MOV.U32 R13, RZ, RZ, R6 ;  /* 0x000000ffff0d0224 */ /* 0x004fe400078e0006 */
[----:B------:R-:W2:Y:S01]  /*179e0*/  LDL.LU R6, [R1+0x2d8] ;  /* 0x0002d80001067983 */ /* 0x000ea20000300800 */
[----:B---3--:R-:W-:-:S03]  /*179f0*/  @P0 IMAD.MOV.U32 R12, RZ, RZ, R7 ;  /* 0x000000ffff0c0224 */ /* 0x008fc600078e0007 */
[----:B------:R-:W3:Y:S01]  /*17a00*/  LDL.LU R7, [R1+0x2dc] ;  /* 0x0002dc0001077983 */ /* 0x000ee20000300800 */
[----:B------:R-:W-:Y:S02]  /*17a10*/  @!P6 IMAD.MOV R115, RZ, RZ, -R115 ;  /* 0x000000ffff73e224 */ /* 0x000fe400078e0a73 */
[----:B------:R-:W-:-:S03]  /*17a20*/  @!P5 IMAD.MOV R113, RZ, RZ, -R113 ;  /* 0x000000ffff71d224 */ /* 0x000fc600078e0a71 */
[----:B------:R-:W-:Y:S04]  /*17a30*/  STL [R1+0xb88], R115 ;  /* 0x000b887301007387 */ /* 0x000fe80000100800 */
[----:B------:R-:W-:Y:S01]  /*17a40*/  STL [R1+0xb8c], R113 ;  /* 0x000b8c7101007387 */ /* 0x000fe20000100800 */
[----:B----4-:R-:W-:-:S03]  /*17a50*/  SEL R109, R11, R162, !P3 ;  /* 0x000000a20b6d7207 */ /* 0x010fc60005800000 */
[----:B------:R-:W4:Y:S01]  /*17a60*/  LDL.LU R114, [R1+0x2e0] ;  /* 0x0002e00001727983 */ /* 0x000f220000300800 */
[----:B------:R-:W-:-:S03]  /*17a70*/  SEL R107, R11, R163, !P3 ;  /* 0x000000a30b6b7207 */ /* 0x000fc60005800000 */
[----:B------:R-:W4:Y:S01]  /*17a80*/  LDL.LU R126, [R1+0x2e4] ;  /* 0x0002e400017e7983 */ /* 0x000f220000300800 */
[----:B------:R-:W-:-:S03]  /*17a90*/  SEL R106, R11, R154, !P3 ;  /* 0x0000009a0b6a7207 */ /* 0x000fc60005800000 */
[----:B------:R-:W4:Y:S04]  /*17aa0*/  LDL.LU R136, [R1+0x2e8] ;  /* 0x0002e80001887983 */ /* 0x000f280000300800 */
[----:B------:R-:W4:Y:S01]  /*17ab0*/  LDL.LU R162, [R1+0x2ec] ;  /* 0x0002ec0001a27983 */ /* 0x000f220000300800 */
[----:B------:R-:W-:-:S03]  /*17ac0*/  SEL R105, R11, R155, !P3 ;  /* 0x0000009b0b697207 */ /* 0x000fc60005800000 */
        /* <DEDUP_REMOVED lines=18> */
[----:B------:R-:W4:Y:S01]  /*17bf0*/  LDL.LU R145, [R1+0x318] ;  /* 0x0003180001917983 */ /* 0x000f220000300800 */
[----:B------:R-:W-:Y:S02]  /*17c00*/  PRMT R16, RZ, 0x7610, R16 ;  /* 0x00007610ff107816 */ /* 0x000fe40000000010 */
[C---:B------:R-:W-:Y:S01]  /*17c10*/  SEL R93, R11.reuse, R158, !P3 ;  /* 0x0000009e0b5d7207 */ /* 0x040fe20005800000 */
[----:B------:R-:W-:Y:S01]  /*17c20*/  VIADD R3, R0, 0xdc ;  /* 0x000000dc00037836 */ /* 0x000fe20000000000 */
[----:B------:R-:W4:Y:S01]  /*17c30*/  LDL.LU R158, [R1+0x31c] ;  /* 0x00031c00019e7983 */ /* 0x000f220000300800 */
[----:B------:R-:W-:-:S03]  /*17c40*/  SEL R91, R11, R159, !P3 ;  /* 0x0000009f0b5b7207 */ /* 0x000fc60005800000 */
[----:B------:R-:W4:Y:S01]  /*17c50*/  LDL.LU R159, [R1+0x320] ;  /* 0x00032000019f7983 */ /* 0x000f220000300800 */
[----:B------:R-:W-:-:S03]  /*17c60*/  SEL R90, R11, R150, !P3 ;  /* 0x000000960b5a7207 */ /* 0x000fc60005800000 */
[----:B------:R0:W4:Y:S04]  /*17c70*/  @P0 LDG.E.U16 R16, desc[UR24][R12.64] ;  /* 0x000000180c100981 */ /* 0x000128000c1e1500 */
[----:B------:R-:W4:Y:S01]  /*17c80*/  LDL.LU R150, [R1+0x324] ;  /* 0x0003240001967983 */ /* 0x000f220000300800 */
[----:B------:R-:W-:-:S03]  /*17c90*/  SEL R89, R11, R151, !P3 ;  /* 0x000000970b597207 */ /* 0x000fc60005800000 */
        /* <DEDUP_REMOVED lines=11> */
[----:B------:R-:W-:Y:S02]  /*17d50*/  ISETP.GE.AND P0, PT, R3, RZ, PT ;  /* 0x000000ff0300720c */ /* 0x000fe40003f06270 */
[C---:B------:R-:W-:Y:S02]  /*17d60*/  SEL R81, R11.reuse, R157, !P3 ;  /* 0x0000009d0b517207 */ /* 0x040fe40005800000 */
[----:B------:R-:W4:Y:S01]  /*17d70*/  LDL.LU R157, [R1+0x348] ;  /* 0x00034800019d7983 */ /* 0x000f220000300800 */
[----:B------:R-:W-:-:S03]  /*17d80*/  SEL R15, R11, R148, !P3 ;  /* 0x000000940b0f7207 */ /* 0x000fc60005800000 */
[----:B------:R-:W4:Y:S01]  /*17d90*/  LDL.LU R148, [R1+0x34c] ;  /* 0x00034c0001947983 */ /* 0x000f220000300800 */
[----:B------:R-:W-:Y:S02]  /*17da0*/  IABS R2, R3 ;  /* 0x0000000300027213 */ /* 0x000fe40000000000 */
[C---:B------:R-:W-:Y:S02]  /*17db0*/  SEL R14, R11.reuse, R149, !P3 ;  /* 0x000000950b0e7207 */ /* 0x040fe40005800000 */
[----:B------:R-:W4:Y:S01]  /*17dc0*/  LDL.LU R149, [R1+0x354] ;  /* 0x0003540001957983 */ /* 0x000f220000300800 */
[----:B0-----:R-:W-:-:S03]  /*17dd0*/  SEL R13, R11, R140, !P3 ;  /* 0x0000008c0b0d7207 */ /* 0x001fc60005800000 */
[----:B------:R-:W4:Y:S01]  /*17de0*/  LDL.LU R140, [R1+0x358] ;  /* 0x00035800018c7983 */ /* 0x000f220000300800 */
[----:B------:R-:W-:-:S03]  /*17df0*/  SEL R12, R11, R141, !P3 ;  /* 0x0000008d0b0c7207 */ /* 0x000fc60005800000 */
[----:B------:R-:W4:Y:S01]  /*17e00*/  LDL.LU R141, [R1+0x35c] ;  /* 0x00035c00018d7983 */ /* 0x000f220000300800 */
[C---:B--2---:R-:W-:Y:S02]  /*17e10*/  SEL R4, R11.reuse, R6, !P3 ;  /* 0x000000060b047207 */ /* 0x044fe40005800000 */
[C---:B---3--:R-:W-:Y:S02]  /*17e20*/  SEL R3, R11.reuse, R7, !P3 ;  /* 0x000000070b037207 */ /* 0x048fe40005800000 */
[----:B------:R-:W2:Y:S04]  /*17e30*/  LDL.LU R7, [R1+0x364] ;  /* 0x0003640001077983 */ /* 0x000ea80000300800 */
[----:B------:R-:W3:Y:S01]  /*17e40*/  LDL.LU R6, [R1+0x368] ;  /* 0x0003680001067983 */ /* 0x000ee20000300800 */
[----:B------:R-:W-:Y:S01]  /*17e50*/  SEL R110, R11, R110, !P3 ;  /* 0x0000006e0b6e7207 */ /* 0x000fe20005800000 */
[----:B------:R-:W-:-:S04]  /*17e60*/  IMAD R109, R109, UR9, RZ ;  /* 0x000000096d6d7c24 */ /* 0x000fc8000f8e02ff */
[----:B------:R-:W-:Y:S02]  /*17e70*/  IMAD R110, R110, UR9, RZ ;  /* 0x000000096e6e7c24 */ /* 0x000fe4000f8e02ff */
[----:B------:R-:W-:-:S03]  /*17e80*/  IMAD R119, R3, UR9, RZ ;  /* 0x0000000903777c24 */ /* 0x000fc6000f8e02ff */
[-C--:B------:R-:W-:Y:S01]  /*17e90*/  LEA R3, P5, R110, R8.reuse, 0x1 ;  /* 0x000000086e037211 */ /* 0x080fe200078a08ff */
[----:B------:R-:W-:Y:S01]  /*17ea0*/  IMAD R121, R4, UR9, RZ ;  /* 0x0000000904797c24 */ /* 0x000fe2000f8e02ff */
[----:B------:R-:W-:Y:S01]  /*17eb0*/  STL [R1+0xb90], R11 ;  /* 0x000b900b01007387 */ /* 0x000fe20000100800 */
[----:B------:R-:W-:Y:S01]  /*17ec0*/  LEA R4, P6, R109, R8, 0x1 ;  /* 0x000000086d047211 */ /* 0x000fe200078c08ff */
[----:B------:R-:W-:Y:S02]  /*17ed0*/  IMAD R107, R107, UR9, RZ ;  /* 0x000000096b6b7c24 */ /* 0x000fe4000f8e02ff */
[----:B------:R0:W-:Y:S01]  /*17ee0*/  STL [R1+0x1c4], R3 ;  /* 0x0001c40301007387 */ /* 0x0001e20000100800 */
[----:B------:R-:W-:-:S03]  /*17ef0*/  IMAD R106, R106, UR9, RZ ;  /* 0x000000096a6a7c24 */ /* 0x000fc6000f8e02ff */
[----:B------:R-:W-:Y:S01]  /*17f00*/  STL [R1+0xbc4], R110 ;  /* 0x000bc46e01007387 */ /* 0x000fe20000100800 */
[----:B0-----:R-:W-:-:S03]  /*17f10*/  LEA.HI.X.SX32 R3, R110, R5, 0x1, P5 ;  /* 0x000000056e037211 */ /* 0x001fc600028f0eff */
[----:B------:R0:W-:Y:S04]  /*17f20*/  STL [R1+0x1cc], R4 ;  /* 0x0001cc0401007387 */ /* 0x0001e80000100800 */
[----:B------:R1:W-:Y:S01]  /*17f30*/  STL [R1+0x1c0], R3 ;  /* 0x0001c00301007387 */ /* 0x0003e20000100800 */
[----:B0-----:R-:W-:Y:S02]  /*17f40*/  LEA R4, P5, R107, R8, 0x1 ;  /* 0x000000086b047211 */ /* 0x001fe400078a08ff */
[----:B-1----:R-:W-:-:S03]  /*17f50*/  LEA.HI.X.SX32 R3, R109, R5, 0x1, P6 ;  /* 0x000000056d037211 */ /* 0x002fc600030f0eff */
[----:B------:R0:W-:Y:S01]  /*17f60*/  STL [R1+0x1d4], R4 ;  /* 0x0001d40401007387 */ /* 0x0001e20000100800 */
[----:B------:R-:W-:-:S03]  /*17f70*/  IMAD R105, R105, UR9, RZ ;  /* 0x0000000969697c24 */ /* 0x000fc6000f8e02ff */
[----:B------:R-:W-:Y:S04]  /*17f80*/  STL [R1+0xbc0], R109 ;  /* 0x000bc06d01007387 */ /* 0x000fe80000100800 */
[----:B------:R1:W-:Y:S01]  /*17f90*/  STL [R1+0x1c8], R3 ;  /* 0x0001c80301007387 */ /* 0x0003e20000100800 */
[----:B0-----:R-:W-:-:S03]  /*17fa0*/  LEA R4, P6, R106, R8, 0x1 ;  /* 0x000000086a047211 */ /* 0x001fc600078c08ff */
[----:B------:R-:W-:Y:S01]  /*17fb0*/  STL [R1+0xbbc], R107 ;  /* 0x000bbc6b01007387 */ /* 0x000fe20000100800 */
[----:B------:R-:W-:Y:S01]  /*17fc0*/  IMAD R103, R103, UR9, RZ ;  /* 0x0000000967677c24 */ /* 0x000fe2000f8e02ff */
[-C--:B-1----:R-:W-:Y:S02]  /*17fd0*/  LEA.HI.X.SX32 R3, R107, R5.reuse, 0x1, P5 ;  /* 0x000000056b037211 */ /* 0x082fe400028f0eff */
        /* <DEDUP_REMOVED lines=22> */
[----:B-1----:R-:W-:-:S03]  /*18140*/  LEA.HI.X.SX32 R3, R102, R5, 0x1, P5 ;  /* 0x0000000566037211 */ /* 0x002fc600028f0eff */
[----:B------:R0:W-:Y:S01]  /*18150*/  STL [R1+0x260], R4 ;  /* 0x0002600401007387 */ /* 0x0001e20000100800 */
[----:B------:R-:W-:-:S03]  /*18160*/  IMAD R98, R98, UR9, RZ ;  /* 0x0000000962627c24 */ /* 0x000fc6000f8e02ff */
[----:B------:R1:W-:Y:S01]  /*18170*/  STL [R1+0x254], R3 ;  /* 0x0002540301007387 */ /* 0x0003e20000100800 */
[----:B----4-:R-:W-:Y:S02]  /*18180*/  SEL R112, R11, R126, !P3 ;  /* 0x0000007e0b707207 */ /* 0x010fe40005800000 */
[----:B0-----:R-:W-:Y:S02]  /*18190*/  LEA R4, P5, R99, R8, 0x1 ;  /* 0x0000000863047211 */ /* 0x001fe400078a08ff */
[----:B-1----:R-:W-:-:S03]  /*181a0*/  LEA.HI.X.SX32 R3, R101, R5, 0x1, P6 ;  /* 0x0000000565037211 */ /* 0x002fc600030f0eff */
[----:B------:R-:W-:Y:S01]  /*181b0*/  STL [R1+0x268], R4 ;  /* 0x0002680401007387 */ /* 0x000fe20000100800 */
[----:B------:R-:W-:Y:S01]  /*181c0*/  SEL R120, R11, R136, !P3 ;  /* 0x000000880b787207 */ /* 0x000fe20005800000 */
[----:B------:R-:W-:Y:S01]  /*181d0*/  IMAD R97, R97, UR9, RZ ;  /* 0x0000000961617c24 */ /* 0x000fe2000f8e02ff */
[C---:B------:R-:W-:Y:S01]  /*181e0*/  SEL R114, R11.reuse, R114, !P3 ;  /* 0x000000720b727207 */ /* 0x040fe20005800000 */
[----:B------:R-:W-:Y:S01]  /*181f0*/  STL [R1+0xba8], R101 ;  /* 0x000ba86501007387 */ /* 0x000fe20000100800 */
[C---:B------:R-:W-:Y:S02]  /*18200*/  SEL R126, R11.reuse, R162, !P3 ;  /* 0x000000a20b7e7207 */ /* 0x040fe40005800000 */
[C---:B------:R-:W-:Y:S01]  /*18210*/  SEL R132, R11.reuse, R163, !P3 ;  /* 0x000000a30b847207 */ /* 0x040fe20005800000 */
[----:B------:R0:W-:Y:S01]  /*18220*/  STL [R1+0x25c], R3 ;  /* 0x00025c0301007387 */ /* 0x0001e20000100800 */
        /* <DEDUP_REMOVED lines=23> */
[----:B------:R-:W-:Y:S02]  /*183a0*/  SEL R88, R11, R141, !P3 ;  /* 0x0000008d0b587207 */ /* 0x000fe40005800000 */
[----:B0-----:R-:W-:Y:S02]  /*183b0*/  LEA.HI.X.SX32 R3, R99, R5, 0x1, P5 ;  /* 0x0000000563037211 */ /* 0x001fe400028f0eff */
[----:B------:R-:W-:Y:S01]  /*183c0*/  LEA R4, P5, R97, R8, 0x1 ;  /* 0x0000000861047211 */ /* 0x000fe200078a08ff */
[----:B------:R-:W-:-:S02]  /*183d0*/  IMAD R95, R95, UR9, RZ ;  /* 0x000000095f5f7c24 */ /* 0x000fc4000f8e02ff */
[----:B------:R-:W-:Y:S02]  /*183e0*/  IMAD R94, R94, UR9, RZ ;  /* 0x000000095e5e7c24 */ /* 0x000fe4000f8e02ff */
[----:B------:R-:W-:Y:S02]  /*183f0*/  IMAD R93, R93, UR9, RZ ;  /* 0x000000095d5d7c24 */ /* 0x000fe4000f8e02ff */
[----:B------:R-:W-:Y:S02]  /*18400*/  IMAD R91, R91, UR9, RZ ;  /* 0x000000095b5b7c24 */ /* 0x000fe4000f8e02ff */
[----:B------:R-:W-:Y:S02]  /*18410*/  IMAD R90, R90, UR9, RZ ;  /* 0x000000095a5a7c24 */ /* 0x000fe4000f8e02ff */
[----:B------:R-:W-:Y:S02]  /*18420*/  IMAD R89, R89, UR9, RZ ;  /* 0x0000000959597c24 */ /* 0x000fe4000f8e02ff */
[----:B------:R-:W-:-:S02]  /*18430*/  IMAD R87, R87, UR9, RZ ;  /* 0x0000000957577c24 */ /* 0x000fc4000f8e02ff */
[----:B------:R-:W-:Y:S02]  /*18440*/  IMAD R86, R86, UR9, RZ ;  /* 0x0000000956567c24 */ /* 0x000fe4000f8e02ff */
[----:B------:R-:W-:Y:S02]  /*18450*/  IMAD R85, R85, UR9, RZ ;  /* 0x0000000955557c24 */ /* 0x000fe4000f8e02ff */
[----:B------:R-:W-:Y:S02]  /*18460*/  IMAD R83, R83, UR9, RZ ;  /* 0x0000000953537c24 */ /* 0x000fe4000f8e02ff */
[----:B------:R-:W-:Y:S02]  /*18470*/  IMAD R82, R82, UR9, RZ ;  /* 0x0000000952527c24 */ /* 0x000fe4000f8e02ff */
[----:B------:R-:W-:Y:S02]  /*18480*/  IMAD R81, R81, UR9, RZ ;  /* 0x0000000951517c24 */ /* 0x000fe4000f8e02ff */
[----:B------:R-:W-:Y:S01]  /*18490*/  IMAD R123, R12, UR9, RZ ;  /* 0x000000090c7b7c24 */ /* 0x000fe2000f8e02ff */
[----:B--2---:R-:W-:-:S02]  /*184a0*/  SEL R7, R11, R7, !P3 ;  /* 0x000000070b077207 */ /* 0x004fc40005800000 */
[----:B---3--:R-:W-:Y:S02]  /*184b0*/  SEL R6, R11, R6, !P3 ;  /* 0x000000060b067207 */ /* 0x008fe40005800000 */
[----:B------:R-:W-:-:S05]  /*184c0*/  LEA R11, P6, R98, R8, 0x1 ;  /* 0x00000008620b7211 */ /* 0x000fca00078c08ff */
[----:B------:R-:W-:Y:S04]  /*184d0*/  STL [R1+0x270], R11 ;  /* 0x0002700b01007387 */ /* 0x000fe80000100800 */
[----:B------:R0:W-:Y:S04]  /*184e0*/  STL [R1+0x264], R3 ;  /* 0x0002640301007387 */ /* 0x0001e80000100800 */
[----:B------:R-:W-:Y:S01]  /*184f0*/  STL [R1+0x278], R4 ;  /* 0x0002780401007387 */ /* 0x000fe20000100800 */
[----:B0-----:R-:W-:-:S03]  /*18500*/  LEA.HI.X.SX32 R3, R98, R5, 0x1, P6 ;  /* 0x0000000562037211 */ /* 0x001fc600030f0eff */
[----:B------:R-:W-:Y:S01]  /*18510*/  STL [R1+0xba4], R98 ;  /* 0x000ba46201007387 */ /* 0x000fe20000100800 */
[----:B------:R-:W-:-:S03]  /*18520*/  LEA R11, P6, R95, R8, 0x1 ;  /* 0x000000085f0b7211 */ /* 0x000fc600078c08ff */
[----:B------:R0:W-:Y:S04]  /*18530*/  STL [R1+0x26c], R3 ;  /* 0x00026c0301007387 */ /* 0x0001e80000100800 */
[----:B------:R-:W-:Y:S01]  /*18540*/  STL [R1+0x280], R11 ;  /* 0x0002800b01007387 */ /* 0x000fe20000100800 */
[----:B0-----:R-:W-:Y:S02]  /*18550*/  LEA.HI.X.SX32 R3, R97, R5, 0x1, P5 ;  /* 0x0000000561037211 */ /* 0x001fe400028f0eff */
[----:B------:R-:W-:-:S03]  /*18560*/  LEA R4, P5, R94, R8, 0x1 ;  /* 0x000000085e047211 */ /* 0x000fc600078a08ff */
        /* <DEDUP_REMOVED lines=10> */
[----:B------:R1:W-:Y:S01]  /*18610*/  STL [R1+0x298], R4 ;  /* 0x0002980401007387 */ /* 0x0003e20000100800 */
[-C--:B0-----:R-:W-:Y:S02]  /*18620*/  LEA.HI.X.SX32 R3, R93, R5.reuse, 0x1, P6 ;  /* 0x000000055d037211 */ /* 0x081fe400030f0eff */
[-C--:B------:R-:W-:Y:S02]  /*18630*/  LEA R11, P6, R90, R8.reuse, 0x1 ;  /* 0x000000085a0b7211 */ /* 0x080fe400078c08ff */
[----:B-1----:R-:W-:Y:S01]  /*18640*/  LEA.HI.X.SX32 R4, R91, R5, 0x1, P5 ;  /* 0x000000055b047211 */ /* 0x002fe200028f0eff */
[----:B------:R0:W-:Y:S04]  /*18650*/  STL [R1+0x28c], R3 ;  /* 0x00028c0301007387 */ /* 0x0001e80000100800 */
[----:B------:R-:W-:Y:S04]  /*18660*/  STL [R1+0x2a0], R11 ;  /* 0x0002a00b01007387 */ /* 0x000fe80000100800 */
[----:B------:R1:W-:Y:S01]  /*18670*/  STL [R1+0x294], R4 ;  /* 0x0002940401007387 */ /* 0x0003e20000100800 */
[----:B0-----:R-:W-:-:S02]  /*18680*/  LEA R3, P5, R89, R8, 0x1 ;  /* 0x0000000859037211 */ /* 0x001fc400078a08ff */
[----:B-1----:R-:W-:-:S03]  /*18690*/  LEA.HI.X.SX32 R4, R90, R5, 0x1, P6 ;  /* 0x000000055a047211 */ /* 0x002fc600030f0eff */
[----:B------:R0:W-:Y:S01]  /*186a0*/  STL [R1+0x2a8], R3 ;  /* 0x0002a80301007387 */ /* 0x0001e20000100800 */
[----:B------:R-:W-:-:S03]  /*186b0*/  LEA R11, P6, R87, R8, 0x1 ;  /* 0x00000008570b7211 */ /* 0x000fc600078c08ff */
[----:B------:R1:W-:Y:S01]  /*186c0*/  STL [R1+0x29c], R4 ;  /* 0x00029c0401007387 */ /* 0x0003e20000100800 */
[----:B0-----:R-:W-:-:S03]  /*186d0*/  LEA.HI.X.SX32 R3, R89, R5, 0x1, P5 ;  /* 0x0000000559037211 */ /* 0x001fc600028f0eff */
[----:B------:R0:W-:Y:S01]  /*186e0*/  STL [R1+0x2b0], R11 ;  /* 0x0002b00b01007387 */ /* 0x0001e20000100800 */
[----:B-1----:R-:W-:-:S03]  /*186f0*/  LEA R4, P5, R86, R8, 0x1 ;  /* 0x0000000856047211 */ /* 0x002fc600078a08ff */
[----:B------:R1:W-:Y:S04]  /*18700*/  STL [R1+0x2a4], R3 ;  /* 0x0002a40301007387 */ /* 0x0003e80000100800 */
[----:B------:R2:W-:Y:S01]  /*18710*/  STL [R1+0x2bc], R4 ;  /* 0x0002bc0401007387 */ /* 0x0005e20000100800 */
[-C--:B0-----:R-:W-:Y:S02]  /*18720*/  LEA.HI.X.SX32 R11, R86, R5.reuse, 0x1, P5 ;  /* 0x00000005560b7211 */ /* 0x081fe400028f0eff */
[----:B-1----:R-:W-:Y:S02]  /*18730*/  LEA.HI.X.SX32 R3, R87, R5, 0x1, P6 ;  /* 0x0000000557037211 */ /* 0x002fe400030f0eff */
[----:B--2---:R-:W-:-:S03]  /*18740*/  LEA R4, P6, R85, R8, 0x1 ;  /* 0x0000000855047211 */ /* 0x004fc600078c08ff */
[----:B------:R0:W-:Y:S04]  /*18750*/  STL [R1+0x2ac], R3 ;  /* 0x0002ac0301007387 */ /* 0x0001e80000100800 */
[----:B------:R-:W-:Y:S04]  /*18760*/  STL [R1+0x2c4], R4 ;  /* 0x0002c40401007387 */ /* 0x000fe80000100800 */
[----:B------:R1:W-:Y:S01]  /*18770*/  STL [R1+0x2b8], R11 ;  /* 0x0002b80b01007387 */ /* 0x0003e20000100800 */
[----:B0-----:R-:W-:Y:S01]  /*18780*/  LEA R3, P5, R83, R8, 0x1 ;  /* 0x0000000853037211 */ /* 0x001fe200078a08ff */
[----:B------:R-:W-:-:S04]  /*18790*/  IMAD R15, R15, UR9, RZ ;  /* 0x000000090f0f7c24 */ /* 0x000fc8000f8e02ff */
[----:B------:R0:W-:Y:S01]  /*187a0*/  STL [R1+0x2cc], R3 ;  /* 0x0002cc0301007387 */ /* 0x0001e20000100800 */
[----:B-1----:R-:W-:Y:S01]  /*187b0*/  LEA.HI.X.SX32 R11, R85, R5, 0x1, P6 ;  /* 0x00000005550b7211 */ /* 0x002fe200030f0eff */
[----:B------:R-:W-:-:S04]  /*187c0*/  IMAD R14, R14, UR9, RZ ;  /* 0x000000090e0e7c24 */ /* 0x000fc8000f8e02ff */
[----:B------:R1:W-:Y:S01]  /*187d0*/  STL [R1+0x2c0], R11 ;  /* 0x0002c00b01007387 */ /* 0x0003e20000100800 */
[----:B0-----:R-:W-:Y:S02]  /*187e0*/  LEA.HI.X.SX32 R3, R83, R5, 0x1, P5 ;  /* 0x0000000553037211 */ /* 0x001fe400028f0eff */
[-C--:B------:R-:W-:Y:S01]  /*187f0*/  LEA R12, P5, R82, R8.reuse, 0x1 ;  /* 0x00000008520c7211 */ /* 0x080fe200078a08ff */
[----:B------:R-:W-:Y:S02]  /*18800*/  IMAD R124, R13, UR9, RZ ;  /* 0x000000090d7c7c24 */ /* 0x000fe4000f8e02ff */
[----:B------:R-:W-:Y:S01]  /*18810*/  STL [R1+0x2c8], R3 ;  /* 0x0002c80301007387 */ /* 0x000fe20000100800 */
[----:B-1----:R-:W-:-:S03]  /*18820*/  LEA R11, P6, R81, R8, 0x1 ;  /* 0x00000008510b7211 */ /* 0x002fc600078c08ff */
[----:B------:R0:W-:Y:S01]  /*18830*/  STL [R1+0x2d4], R12 ;  /* 0x0002d40c01007387 */ /* 0x0001e20000100800 */
[----:B------:R-:W-:-:S03]  /*18840*/  LEA.HI.X.SX32 R13, R82, R5, 0x1, P5 ;  /* 0x00000005520d7211 */ /* 0x000fc600028f0eff */
[----:B------:R1:W-:Y:S01]  /*18850*/  STL [R1+0x2dc], R11 ;  /* 0x0002dc0b01007387 */ /* 0x0003e20000100800 */
[----:B0-----:R-:W-:-:S03]  /*18860*/  LEA.HI.X.SX32 R12, R81, R5, 0x1, P6 ;  /* 0x00000005510c7211 */ /* 0x001fc600030f0eff */
[----:B------:R0:W-:Y:S01]  /*18870*/  STL [R1+0x2d0], R13 ;  /* 0x0002d00d01007387 */ /* 0x0001e20000100800 */
[-C--:B------:R-:W-:Y:S02]  /*18880*/  LEA R110, P6, R14, R8.reuse, 0x1 ;  /* 0x000000080e6e7211 */ /* 0x080fe400078c08ff */
[CC--:B-1----:R-:W-:Y:S01]  /*18890*/  LEA R11, P5, R15.reuse, R8.reuse, 0x1 ;  /* 0x000000080f0b7211 */ /* 0x0c2fe200078a08ff */
[----:B------:R-:W-:Y:S04]  /*188a0*/  STL [R1+0x2d8], R12 ;  /* 0x0002d80c01007387 */ /* 0x000fe80000100800 */
[----:B------:R1:W-:Y:S01]  /*188b0*/  STL [R1+0x2e4], R11 ;  /* 0x0002e40b01007387 */ /* 0x0003e20000100800 */
[-C--:B0-----:R-:W-:Y:S02]  /*188c0*/  LEA.HI.X.SX32 R13, R15, R5.reuse, 0x1, P5 ;  /* 0x000000050f0d7211 */ /* 0x081fe400028f0eff */
[----:B------:R-:W-:Y:S01]  /*188d0*/  LEA R109, P5, R124, R8, 0x1 ;  /* 0x000000087c6d7211 */ /* 0x000fe200078a08ff */
[----:B------:R-:W-:Y:S01]  /*188e0*/  STL [R1+0x2ec], R110 ;  /* 0x0002ec6e01007387 */ /* 0x000fe20000100800 */
[----:B-1----:R-:W-:-:S02]  /*188f0*/  LEA.HI.X.SX32 R11, R14, R5, 0x1, P6 ;  /* 0x000000050e0b7211 */ /* 0x002fc400030f0eff */
[----:B------:R-:W-:Y:S01]  /*18900*/  LEA R107, P6, R123, R8, 0x1 ;  /* 0x000000087b6b7211 */ /* 0x000fe200078c08ff */
[----:B------:R-:W-:Y:S01]  /*18910*/  STL [R1+0x2e0], R13 ;  /* 0x0002e00d01007387 */ /* 0x000fe20000100800 */
[----:B------:R-:W-:-:S03]  /*18920*/  LEA.HI.X.SX32 R14, R124, R5, 0x1, P5 ;  /* 0x000000057c0e7211 */ /* 0x000fc600028f0eff */
[----:B------:R0:W-:Y:S04]  /*18930*/  STL [R1+0x2e8], R11 ;  /* 0x0002e80b01007387 */ /* 0x0001e80000100800 */
[----:B------:R-:W-:Y:S01]  /*18940*/  STL [R1+0x2f4], R109 ;  /* 0x0002f46d01007387 */ /* 0x000fe20000100800 */
[----:B0-----:R-:W-:-:S03]  /*18950*/  LEA.HI.X.SX32 R11, R123, R5, 0x1, P6 ;  /* 0x000000057b0b7211 */ /* 0x001fc600030f0eff */
[----:B------:R-:W-:Y:S01]  /*18960*/  STL [R1+0x2f0], R14 ;  /* 0x0002f00e01007387 */ /* 0x000fe20000100800 */
[----:B------:R-:W-:-:S03]  /*18970*/  LEA R106, P5, R121, R8, 0x1 ;  /* 0x00000008796a7211 */ /* 0x000fc600078a08ff */
[----:B------:R-:W-:Y:S04]  /*18980*/  STL [R1+0x2fc], R107 ;  /* 0x0002fc6b01007387 */ /* 0x000fe80000100800 */
[----:B------:R0:W-:Y:S01]  /*18990*/  STL [R1+0x2f8], R11 ;  /* 0x0002f80b01007387 */ /* 0x0001e20000100800 */
[----:B------:R-:W-:Y:S01]  /*189a0*/  IMAD R114, R114, UR9, RZ ;  /* 0x0000000972727c24 */ /* 0x000fe2000f8e02ff */
[----:B------:R-:W-:Y:S01]  /*189b0*/  LEA.HI.X.SX32 R15, R121, R5, 0x1, P5 ;  /* 0x00000005790f7211 */ /* 0x000fe200028f0eff */
[----:B------:R-:W-:Y:S01]  /*189c0*/  IMAD R112, R112, UR9, RZ ;  /* 0x0000000970707c24 */ /* 0x000fe2000f8e02ff */
[-C--:B0-----:R-:W-:Y:S02]  /*189d0*/  LEA R11, P6, R119, R8.reuse, 0x1 ;  /* 0x00000008770b7211 */ /* 0x081fe400078c08ff */
[----:B------:R-:W-:-:S03]  /*189e0*/  LEA R105, P5, R114, R8, 0x1 ;  /* 0x0000000872697211 */ /* 0x000fc600078a08ff */
[----:B------:R0:W-:Y:S04]  /*189f0*/  STL [R1+0x30c], R11 ;  /* 0x00030c0b01007387 */ /* 0x0001e80000100800 */
[----:B------:R-:W-:Y:S01]  /*18a00*/  STL [R1+0x304], R106 ;  /* 0x0003046a01007387 */ /* 0x000fe20000100800 */
[----:B0-----:R-:W-:-:S03]  /*18a10*/  LEA.HI.X.SX32 R11, R119, R5, 0x1, P6 ;  /* 0x00000005770b7211 */ /* 0x001fc600030f0eff */
[----:B------:R-:W-:Y:S01]  /*18a20*/  STL [R1+0x300], R15 ;  /* 0x0003000f01007387 */ /* 0x000fe20000100800 */
[----:B------:R-:W-:Y:S01]  /*18a30*/  LEA R81, P6, R112, R8, 0x1 ;  /* 0x0000000870517211 */ /* 0x000fe200078c08ff */
[----:B------:R-:W-:Y:S02]  /*18a40*/  IMAD R120, R120, UR9, RZ ;  /* 0x0000000978787c24 */ /* 0x000fe4000f8e02ff */
[----:B------:R0:W-:Y:S01]  /*18a50*/  STL [R1+0x308], R11 ;  /* 0x0003080b01007387 */ /* 0x0001e20000100800 */
[----:B------:R-:W-:-:S03]  /*18a60*/  IMAD R126, R126, UR9, RZ ;  /* 0x000000097e7e7c24 */ /* 0x000fc6000f8e02ff */
[----:B------:R1:W-:Y:S01]  /*18a70*/  STL [R1+0x31c], R81 ;  /* 0x00031c5101007387 */ /* 0x0003e20000100800 */
[----:B0-----:R-:W-:-:S03]  /*18a80*/  LEA.HI.X.SX32 R11, R114, R5, 0x1, P5 ;  /* 0x00000005720b7211 */ /* 0x001fc600028f0eff */
[----:B------:R-:W-:Y:S01]  /*18a90*/  STL [R1+0x314], R105 ;  /* 0x0003146901007387 */ /* 0x000fe20000100800 */
[----:B-1----:R-:W-:-:S03]  /*18aa0*/  LEA.HI.X.SX32 R81, R112, R5, 0x1, P6 ;  /* 0x0000000570517211 */ /* 0x002fc600030f0eff */
[----:B------:R0:W-:Y:S01]  /*18ab0*/  STL [R1+0x310], R11 ;  /* 0x0003100b01007387 */ /* 0x0001e20000100800 */
[----:B------:R-:W-:-:S03]  /*18ac0*/  LEA R103, P6, R126, R8, 0x1 ;  /* 0x000000087e677211 */ /* 0x000fc600078c08ff */
[----:B------:R-:W-:Y:S01]  /*18ad0*/  STL [R1+0x318], R81 ;  /* 0x0003185101007387 */ /* 0x000fe20000100800 */
[----:B0-----:R-:W-:Y:S01]  /*18ae0*/  LEA R11, P5, R120, R8, 0x1 ;  /* 0x00000008780b7211 */ /* 0x001fe200078a08ff */
[----:B------:R-:W-:-:S04]  /*18af0*/  IMAD R136, R136, UR9, RZ ;  /* 0x0000000988887c24 */ /* 0x000fc8000f8e02ff */
[----:B------:R0:W-:Y:S01]  /*18b00*/  STL [R1+0x324], R11 ;  /* 0x0003240b01007387 */ /* 0x0001e20000100800 */
[----:B------:R-:W-:Y:S01]  /*18b10*/  IMAD R132, R132, UR9, RZ ;  /* 0x0000000984847c24 */ /* 0x000fe2000f8e02ff */
[-C--:B------:R-:W-:Y:S02]  /*18b20*/  LEA.HI.X.SX32 R102, R126, R5.reuse, 0x1, P6 ;  /* 0x000000057e667211 */ /* 0x080fe400030f0eff */
[----:B------:R-:W-:Y:S01]  /*18b30*/  STL [R1+0x32c], R103 ;  /* 0x00032c6701007387 */ /* 0x000fe20000100800 */
[----:B0-----:R-:W-:Y:S02]  /*18b40*/  LEA.HI.X.SX32 R11, R120, R5, 0x1, P5 ;  /* 0x00000005780b7211 */ /* 0x001fe400028f0eff */
[----:B------:R-:W-:-:S03]  /*18b50*/  LEA R101, P5, R132, R8, 0x1 ;  /* 0x0000000884657211 */ /* 0x000fc600078a08ff */
[----:B------:R0:W-:Y:S01]  /*18b60*/  STL [R1+0x320], R11 ;  /* 0x0003200b01007387 */ /* 0x0001e20000100800 */
[----:B------:R-:W-:-:S03]  /*18b70*/  IMAD R99, R137, UR9, RZ ;  /* 0x0000000989637c24 */ /* 0x000fc6000f8e02ff */
[----:B------:R-:W-:Y:S01]  /*18b80*/  STL [R1+0x328], R102 ;  /* 0x0003286601007387 */ /* 0x000fe20000100800 */
[----:B0-----:R-:W-:Y:S01]  /*18b90*/  LEA R11, P6, R136, R8, 0x1 ;  /* 0x00000008880b7211 */ /* 0x001fe200078c08ff */
[----:B------:R-:W-:-:S04]  /*18ba0*/  IMAD R97, R135, UR9, RZ ;  /* 0x0000000987617c24 */ /* 0x000fc8000f8e02ff */
[----:B------:R0:W-:Y:S01]  /*18bb0*/  STL [R1+0x33c], R11 ;  /* 0x00033c0b01007387 */ /* 0x0001e20000100800 */
[----:B------:R-:W-:-:S03]  /*18bc0*/  LEA.HI.X.SX32 R83, R136, R5, 0x1, P6 ;  /* 0x0000000588537211 */ /* 0x000fc600030f0eff */
[----:B------:R-:W-:Y:S01]  /*18bd0*/  STL [R1+0x334], R101 ;  /* 0x0003346501007387 */ /* 0x000fe20000100800 */
[----:B0-----:R-:W-:Y:S02]  /*18be0*/  LEA.HI.X.SX32 R11, R132, R5, 0x1, P5 ;  /* 0x00000005840b7211 */ /* 0x001fe400028f0eff */
[----:B------:R-:W-:-:S03]  /*18bf0*/  LEA R98, P6, R97, R8, 0x1 ;  /* 0x0000000861627211 */ /* 0x000fc600078c08ff */
[----:B------:R0:W-:Y:S04]  /*18c00*/  STL [R1+0x330], R11 ;  /* 0x0003300b01007387 */ /* 0x0001e80000100800 */
[----:B------:R1:W-:Y:S01]  /*18c10*/  STL [R1+0x338], R83 ;  /* 0x0003385301007387 */ /* 0x0003e20000100800 */
[----:B0-----:R-:W-:Y:S01]  /*18c20*/  LEA R11, P5, R99, R8, 0x1 ;  /* 0x00000008630b7211 */ /* 0x001fe200078a08ff */
[----:B------:R-:W-:-:S03]  /*18c30*/  IMAD R94, R134, UR9, RZ ;  /* 0x00000009865e7c24 */ /* 0x000fc6000f8e02ff */
[----:B-1----:R-:W-:Y:S01]  /*18c40*/  LEA.HI.X.SX32 R83, R99, R5, 0x1, P5 ;  /* 0x0000000563537211 */ /* 0x002fe200028f0eff */
[----:B------:R0:W-:Y:S01]  /*18c50*/  STL [R1+0x344], R11 ;  /* 0x0003440b01007387 */ /* 0x0001e20000100800 */
[----:B------:R-:W-:-:S03]  /*18c60*/  IMAD R91, R133, UR9, RZ ;  /* 0x00000009855b7c24 */ /* 0x000fc6000f8e02ff */
[----:B------:R-:W-:Y:S01]  /*18c70*/  STL [R1+0x34c], R98 ;  /* 0x00034c6201007387 */ /* 0x000fe20000100800 */
[----:B0-----:R-:W-:-:S03]  /*18c80*/  LEA.HI.X.SX32 R11, R97, R5, 0x1, P6 ;  /* 0x00000005610b7211 */ /* 0x001fc600030f0eff */
[----:B------:R-:W-:Y:S04]  /*18c90*/  STL [R1+0x340], R83 ;  /* 0x0003405301007387 */ /* 0x000fe80000100800 */
[----:B------:R-:W-:Y:S01]  /*18ca0*/  STL [R1+0xba0], R97 ;  /* 0x000ba06101007387 */ /* 0x000fe20000100800 */
[----:B------:R-:W-:-:S03]  /*18cb0*/  LEA R95, P6, R91, R8, 0x1 ;  /* 0x000000085b5f7211 */ /* 0x000fc600078c08ff */
[----:B------:R0:W-:Y:S01]  /*18cc0*/  STL [R1+0x348], R11 ;  /* 0x0003480b01007387 */ /* 0x0001e20000100800 */
[----:B------:R-:W-:Y:S02]  /*18cd0*/  IMAD R89, R131, UR9, RZ ;  /* 0x0000000983597c24 */ /* 0x000fe4000f8e02ff */
[----:B------:R-:W-:Y:S01]  /*18ce0*/  IMAD R4, R130, UR9, RZ ;  /* 0x0000000982047c24 */ /* 0x000fe2000f8e02ff */
[----:B0-----:R-:W-:-:S04]  /*18cf0*/  LEA R11, P5, R94, R8, 0x1 ;  /* 0x000000085e0b7211 */ /* 0x001fc800078a08ff */
[----:B------:R-:W-:Y:S01]  /*18d00*/  LEA.HI.X.SX32 R97, R94, R5, 0x1, P5 ;  /* 0x000000055e617211 */ /* 0x000fe200028f0eff */
[----:B------:R0:W-:Y:S01]  /*18d10*/  STL [R1+0x354], R11 ;  /* 0x0003540b01007387 */ /* 0x0001e20000100800 */
[----:B------:R-:W-:-:S03]  /*18d20*/  IMAD R86, R129, UR9, RZ ;  /* 0x0000000981567c24 */ /* 0x000fc6000f8e02ff */
[----:B------:R1:W-:Y:S01]  /*18d30*/  STL [R1+0xb98], R94 ;  /* 0x000b985e01007387 */ /* 0x0003e20000100800 */
[----:B0-----:R-:W-:-:S03]  /*18d40*/  LEA.HI.X.SX32 R11, R91, R5, 0x1, P6 ;  /* 0x000000055b0b7211 */ /* 0x001fc600030f0eff */
[----:B------:R-:W-:Y:S01]  /*18d50*/  STL [R1+0x35c], R95 ;  /* 0x00035c5f01007387 */ /* 0x000fe20000100800 */
[-C--:B------:R-:W-:Y:S02]  /*18d60*/  LEA R83, P6, R4, R8.reuse, 0x1 ;  /* 0x0000000804537211 */ /* 0x080fe400078c08ff */
[----:B-1----:R-:W-:Y:S01]  /*18d70*/  LEA R94, P5, R89, R8, 0x1 ;  /* 0x00000008595e7211 */ /* 0x002fe200078a08ff */
[----:B------:R-:W-:Y:S01]  /*18d80*/  STL [R1+0x350], R97 ;  /* 0x0003506101007387 */ /* 0x000fe20000100800 */
[----:B------:R-:W-:-:S03]  /*18d90*/  IMAD R3, R128, UR9, RZ ;  /* 0x0000000980037c24 */ /* 0x000fc6000f8e02ff */
[----:B------:R0:W-:Y:S04]  /*18da0*/  STL [R1+0x358], R11 ;  /* 0x0003580b01007387 */ /* 0x0001e80000100800 */
[----:B------:R1:W-:Y:S01]  /*18db0*/  STL [R1+0x36c], R83 ;  /* 0x00036c5301007387 */ /* 0x0003e20000100800 */
[----:B0-----:R-:W-:-:S03]  /*18dc0*/  LEA.HI.X.SX32 R11, R89, R5, 0x1, P5 ;  /* 0x00000005590b7211 */ /* 0x001fc600028f0eff */
[----:B------:R-:W-:Y:S01]  /*18dd0*/  STL [R1+0x364], R94 ;  /* 0x0003645e01007387 */ /* 0x000fe20000100800 */
[----:B-1----:R-:W-:-:S03]  /*18de0*/  LEA.HI.X.SX32 R83, R4, R5, 0x1, P6 ;  /* 0x0000000504537211 */ /* 0x002fc600030f0eff */
[----:B------:R-:W-:Y:S01]  /*18df0*/  STL [R1+0xb94], R89 ;  /* 0x000b945901007387 */ /* 0x000fe20000100800 */
[----:B------:R-:W-:Y:S01]  /*18e00*/  LEA R4, P5, R86, R8, 0x1 ;  /* 0x0000000856047211 */ /* 0x000fe200078a08ff */
[----:B------:R-:W-:Y:S02]  /*18e10*/  IMAD R13, R125, UR9, RZ ;  /* 0x000000097d0d7c24 */ /* 0x000fe4000f8e02ff */
[----:B------:R0:W-:Y:S01]  /*18e20*/  STL [R1+0x360], R11 ;  /* 0x0003600b01007387 */ /* 0x0001e20000100800 */
[----:B------:R-:W-:-:S03]  /*18e30*/  IMAD R12, R127, UR9, RZ ;  /* 0x000000097f0c7c24 */ /* 0x000fc6000f8e02ff */
[----:B------:R-:W-:Y:S01]  /*18e40*/  STL [R1+0x368], R83 ;  /* 0x0003685301007387 */ /* 0x000fe20000100800 */
[----:B------:R-:W-:-:S03]  /*18e50*/  IMAD R85, R113, UR9, RZ ;  /* 0x0000000971557c24 */ /* 0x000fc6000f8e02ff */
[----:B------:R1:W-:Y:S01]  /*18e60*/  STL [R1+0x374], R4 ;  /* 0x0003740401007387 */ /* 0x0003e20000100800 */
[----:B0-----:R-:W-:Y:S01]  /*18e70*/  LEA R11, P6, R3, R8, 0x1 ;  /* 0x00000008030b7211 */ /* 0x001fe200078c08ff */
[----:B------:R-:W-:-:S03]  /*18e80*/  IMAD R15, R118, UR9, RZ ;  /* 0x00000009760f7c24 */ /* 0x000fc6000f8e02ff */
[-C--:B------:R-:W-:Y:S01]  /*18e90*/  LEA.HI.X.SX32 R3, R3, R5.reuse, 0x1, P6 ;  /* 0x0000000503037211 */ /* 0x080fe200030f0eff */
[----:B------:R-:W-:Y:S01]  /*18ea0*/  IMAD R14, R122, UR9, RZ ;  /* 0x000000097a0e7c24 */ /* 0x000fe2000f8e02ff */
[-C--:B------:R-:W-:Y:S02]  /*18eb0*/  LEA R113, P6, R13, R8.reuse, 0x1 ;  /* 0x000000080d717211 */ /* 0x080fe400078c08ff */
[----:B-1----:R-:W-:Y:S01]  /*18ec0*/  LEA.HI.X.SX32 R4, R86, R5, 0x1, P5 ;  /* 0x0000000556047211 */ /* 0x002fe200028f0eff */
[----:B------:R0:W-:Y:S01]  /*18ed0*/  STL [R1+0x37c], R11 ;  /* 0x00037c0b01007387 */ /* 0x0001e20000100800 */
[----:B------:R-:W-:Y:S01]  /*18ee0*/  LEA R89, P5, R12, R8, 0x1 ;  /* 0x000000080c597211 */ /* 0x000fe200078a08ff */
[----:B------:R-:W-:Y:S02]  /*18ef0*/  IMAD R82, R116, UR9, RZ ;  /* 0x0000000974527c24 */ /* 0x000fe4000f8e02ff */
[----:B------:R-:W-:Y:S01]  /*18f00*/  STL [R1+0x370], R4 ;  /* 0x0003700401007387 */ /* 0x000fe20000100800 */
[----:B------:R-:W-:-:S03]  /*18f10*/  IMAD R81, R117, UR9, RZ ;  /* 0x0000000975517c24 */ /* 0x000fc6000f8e02ff */
[----:B------:R1:W-:Y:S01]  /*18f20*/  STL [R1+0x378], R3 ;  /* 0x0003780301007387 */ /* 0x0003e20000100800 */
[-C--:B0-----:R-:W-:Y:S02]  /*18f30*/  LEA.HI.X.SX32 R11, R13, R5.reuse, 0x1, P6 ;  /* 0x000000050d0b7211 */ /* 0x081fe400030f0eff */
[-C--:B------:R-:W-:Y:S01]  /*18f40*/  LEA R155, P6, R15, R8.reuse, 0x1 ;  /* 0x000000080f9b7211 */ /* 0x080fe200078c08ff */
[----:B------:R-:W-:Y:S01]  /*18f50*/  IMAD R90, R115, UR9, RZ ;  /* 0x00000009735a7c24 */ /* 0x000fe2000f8e02ff */
[-C--:B-1----:R-:W-:Y:S02]  /*18f60*/  LEA.HI.X.SX32 R3, R12, R5.reuse, 0x1, P5 ;  /* 0x000000050c037211 */ /* 0x082fe400028f0eff */
[C---:B------:R-:W-:Y:S02]  /*18f70*/  LEA R163, P5, R14.reuse, R8, 0x1 ;  /* 0x000000080ea37211 */ /* 0x040fe400078a08ff */
[-C--:B------:R-:W-:Y:S02]  /*18f80*/  LEA.HI.X.SX32 R162, R15, R5.reuse, 0x1, P6 ;  /* 0x000000050fa27211 */ /* 0x080fe400030f0eff */
[----:B------:R-:W-:-:S02]  /*18f90*/  LEA.HI.X.SX32 R115, R14, R5, 0x1, P5 ;  /* 0x000000050e737211 */ /* 0x000fc400028f0eff */
[-C--:B------:R-:W-:Y:S02]  /*18fa0*/  LEA R161, P6, R82, R8.reuse, 0x1 ;  /* 0x0000000852a17211 */ /* 0x080fe400078c08ff */
[-C--:B------:R-:W-:Y:S01]  /*18fb0*/  LEA R147, P5, R81, R8.reuse, 0x1 ;  /* 0x0000000851937211 */ /* 0x080fe200078a08ff */
[----:B------:R-:W-:Y:S01]  /*18fc0*/  IMAD R83, R108, UR9, RZ ;  /* 0x000000096c537c24 */ /* 0x000fe2000f8e02ff */
[-C--:B------:R-:W-:Y:S01]  /*18fd0*/  LEA.HI.X.SX32 R146, R82, R5.reuse, 0x1, P6 ;  /* 0x0000000552927211 */ /* 0x080fe200030f0eff */
[----:B------:R-:W-:Y:S01]  /*18fe0*/  IMAD R87, R111, UR9, RZ ;  /* 0x000000096f577c24 */ /* 0x000fe2000f8e02ff */
[-C--:B------:R-:W-:Y:S01]  /*18ff0*/  LEA.HI.X.SX32 R154, R81, R5.reuse, 0x1, P5 ;  /* 0x00000005519a7211 */ /* 0x080fe200028f0eff */
[----:B------:R-:W-:Y:S01]  /*19000*/  STL [R1+0x384], R89 ;  /* 0x0003845901007387 */ /* 0x000fe20000100800 */
[CC--:B------:R-:W-:Y:S02]  /*19010*/  LEA R156, P6, R85.reuse, R8.reuse, 0x1 ;  /* 0x00000008559c7211 */ /* 0x0c0fe400078c08ff */
[----:B------:R-:W-:Y:S01]  /*19020*/  LEA R153, P5, R90, R8, 0x1 ;  /* 0x000000085a997211 */ /* 0x000fe200078a08ff */
[----:B------:R0:W-:Y:S01]  /*19030*/  STL [R1+0x380], R3 ;  /* 0x0003800301007387 */ /* 0x0001e20000100800 */
[----:B------:R-:W-:Y:S01]  /*19040*/  LEA.HI.X.SX32 R152, R85, R5, 0x1, P6 ;  /* 0x0000000555987211 */ /* 0x000fe200030f0eff */
[----:B------:R-:W-:-:S02]  /*19050*/  IMAD R4, R100, UR9, RZ ;  /* 0x0000000964047c24 */ /* 0x000fc4000f8e02ff */
[----:B------:R-:W-:Y:S01]  /*19060*/  STL [R1+0x38c], R113 ;  /* 0x00038c7101007387 */ /* 0x000fe20000100800 */
[----:B------:R-:W-:Y:S01]  /*19070*/  LEA.HI.X.SX32 R160, R90, R5, 0x1, P5 ;  /* 0x000000055aa07211 */ /* 0x000fe200028f0eff */
[----:B------:R-:W-:Y:S01]  /*19080*/  IMAD R86, R104, UR9, RZ ;  /* 0x0000000968567c24 */ /* 0x000fe2000f8e02ff */
[-C--:B------:R-:W-:Y:S01]  /*19090*/  LEA R140, P6, R83, R8.reuse, 0x1 ;  /* 0x00000008538c7211 */ /* 0x080fe200078c08ff */
[----:B------:R-:W-:Y:S01]  /*190a0*/  STL [R1+0x388], R11 ;  /* 0x0003880b01007387 */ /* 0x000fe20000100800 */
[----:B------:R-:W-:-:S03]  /*190b0*/  LEA R149, P5, R87, R8, 0x1 ;  /* 0x0000000857957211 */ /* 0x000fc600078a08ff */
[----:B------:R-:W-:Y:S01]  /*190c0*/  STL [R1+0x394], R163 ;  /* 0x000394a301007387 */ /* 0x000fe20000100800 */
[----:B------:R-:W-:-:S03]  /*190d0*/  LEA.HI.X.SX32 R144, R83, R5, 0x1, P6 ;  /* 0x0000000553907211 */ /* 0x000fc600030f0eff */
[----:B------:R-:W-:Y:S01]  /*190e0*/  STL [R1+0x39c], R155 ;  /* 0x00039c9b01007387 */ /* 0x000fe20000100800 */
[----:B0-----:R-:W-:-:S03]  /*190f0*/  IMAD R3, R92, UR9, RZ ;  /* 0x000000095c037c24 */ /* 0x001fc6000f8e02ff */
[----:B------:R-:W-:Y:S01]  /*19100*/  STL [R1+0x390], R115 ;  /* 0x0003907301007387 */ /* 0x000fe20000100800 */
[----:B------:R-:W-:-:S03]  /*19110*/  LEA.HI.X.SX32 R145, R87, R5, 0x1, P5 ;  /* 0x0000000557917211 */ /* 0x000fc600028f0eff */
[----:B------:R-:W-:Y:S01]  /*19120*/  STL [R1+0x398], R162 ;  /* 0x000398a201007387 */ /* 0x000fe20000100800 */
[-C--:B------:R-:W-:Y:S01]  /*19130*/  LEA R151, P6, R4, R8.reuse, 0x1 ;  /* 0x0000000804977211 */ /* 0x080fe200078c08ff */
[----:B------:R-:W-:Y:S02]  /*19140*/  IMAD R13, R96, UR9, RZ ;  /* 0x00000009600d7c24 */ /* 0x000fe4000f8e02ff */
[----:B------:R-:W-:Y:S01]  /*19150*/  STL [R1+0x3a4], R147 ;  /* 0x0003a49301007387 */ /* 0x000fe20000100800 */
[----:B------:R-:W-:-:S03]  /*19160*/  LEA R141, P5, R86, R8, 0x1 ;  /* 0x00000008568d7211 */ /* 0x000fc600078a08ff */
[----:B------:R-:W-:Y:S01]  /*19170*/  STL [R1+0x3ac], R161 ;  /* 0x0003aca101007387 */ /* 0x000fe20000100800 */
[----:B------:R-:W-:-:S03]  /*19180*/  LEA.HI.X.SX32 R158, R4, R5, 0x1, P6 ;  /* 0x00000005049e7211 */ /* 0x000fc600030f0eff */
[----:B------:R-:W-:Y:S01]  /*19190*/  STL [R1+0x3a0], R154 ;  /* 0x0003a09a01007387 */ /* 0x000fe20000100800 */
[----:B------:R-:W-:-:S03]  /*191a0*/  IMAD R12, R7, UR9, RZ ;  /* 0x00000009070c7c24 */ /* 0x000fc6000f8e02ff */
        /* <DEDUP_REMOVED lines=14> */
[----:B------:R-:W-:-:S03]  /*19290*/  LEA R157, P6, R12, R8, 0x1 ;  /* 0x000000080c9d7211 */ /* 0x000fc600078c08ff */
        /* <DEDUP_REMOVED lines=21> */
[----:B------:R-:W2:Y:S04]  /*193f0*/  LDL.LU R135, [R1+0x59c] ;  /* 0x00059c0001877983 */ /* 0x000ea80000300800 */
[----:B------:R-:W3:Y:S04]  /*19400*/  LDL.LU R137, [R1+0x598] ;  /* 0x0005980001897983 */ /* 0x000ee80000300800 */
[----:B------:R-:W4:Y:S04]  /*19410*/  LDL.LU R138, [R1+0x594] ;  /* 0x00059400018a7983 */ /* 0x000f280000300800 */
        /* <DEDUP_REMOVED lines=12> */
[----:B------:R-:W4:Y:S01]  /*194e0*/  LDL.LU R139, [R1+0x55c] ;  /* 0x00055c00018b7983 */ /* 0x000f220000300800 */
[----:B------:R-:W-:Y:S01]  /*194f0*/  IMAD.MOV.U32 R12, RZ, RZ, R2 ;  /* 0x000000ffff0c7224 */ /* 0x000fe200078e0002 */
[----:B------:R-:W0:Y:S01]  /*19500*/  S2R R81, SR_TID.X ;  /* 0x0000000000517919 */ /* 0x000e220000002100 */
[----:B------:R-:W1:Y:S01]  /*19510*/  S2R R2, SR_TID.X ;  /* 0x0000000000027919 */ /* 0x000e620000002100 */
[----:B------:R-:W-:-:S05]  /*19520*/  VIADD R4, R0, 0xde ;  /* 0x000000de00047836 */ /* 0x000fca0000000000 */
[----:B------:R-:W-:Y:S01]  /*19530*/  IABS R14, R4 ;  /* 0x00000004000e7213 */ /* 0x000fe20000000000 */
[----:B------:R-:W-:-:S04]  /*19540*/  VIADD R3, R0, 0xdd ;  /* 0x000000dd00037836 */ /* 0x000fc80000000000 */
[----:B------:R-:W-:Y:S01]  /*19550*/  IMAD.HI.U32 R15, R10, R14, RZ ;  /* 0x0000000e0a0f7227 */ /* 0x000fe200078e00ff */
[----:B------:R-:W-:Y:S02]  /*19560*/  ISETP.GE.AND P5, PT, R3, RZ, PT ;  /* 0x000000ff0300720c */ /* 0x000fe40003fa6270 */
[----:B------:R-:W-:Y:S01]  /*19570*/  IABS R13, R3 ;  /* 0x00000003000d7213 */ /* 0x000fe20000000000 */
[----:B------:R-:W-:Y:S02]  /*19580*/  IMAD.MOV R15, RZ, RZ, -R15 ;  /* 0x000000ffff0f7224 */ /* 0x000fe400078e0a0f */
[----:B------:R-:W-:Y:S02]  /*19590*/  VIADD R91, R0, 0xdf ;  /* 0x000000df005b7836 */ /* 0x000fe40000000000 */
[----:B------:R-:W-:Y:S01]  /*195a0*/  IMAD.HI.U32 R3, R10, R12, RZ ;  /* 0x0000000c0a037227 */ /* 0x000fe200078e00ff */
[----:B------:R-:W-:-:S03]  /*195b0*/  ISETP.GE.AND P6, PT, R4, RZ, PT ;  /* 0x000000ff0400720c */ /* 0x000fc60003fc6270 */
[----:B------:R-:W-:Y:S01]  /*195c0*/  IMAD R14, R9, R15, R14 ;  /* 0x0000000f090e7224 */ /* 0x000fe200078e020e */
[----:B------:R-:W-:Y:S01]  /*195d0*/  IABS R15, R91 ;  /* 0x0000005b000f7213 */ /* 0x000fe20000000000 */
[----:B------:R-:W-:Y:S01]  /*195e0*/  IMAD.HI.U32 R4, R10, R13, RZ ;  /* 0x0000000d0a047227 */ /* 0x000fe200078e00ff */
[----:B0-----:R-:W-:-:S03]  /*195f0*/  LOP3.LUT R119, R81, 0x3f, RZ, 0xc0, !PT ;  /* 0x0000003f51777812 */ /* 0x001fc600078ec0ff */
[----:B------:R-:W-:Y:S01]  /*19600*/  IMAD.MOV R3, RZ, RZ, -R3 ;  /* 0x000000ffff037224 */ /* 0x000fe200078e0a03 */
[----:B-1----:R-:W-:Y:S01]  /*19610*/  SHF.R.S32.HI R82, RZ, 0x6, R2 ;  /* 0x00000006ff527819 */ /* 0x002fe20000011402 */
[----:B------:R-:W-:Y:S02]  /*19620*/  IMAD.MOV R4, RZ, RZ, -R4 ;  /* 0x000000ffff047224 */ /* 0x000fe400078e0a04 */
[----:B------:R-:W-:Y:S01]  /*19630*/  IMAD R12, R9, R3, R12 ;  /* 0x00000003090c7224 */ /* 0x000fe200078e020c */
[----:B------:R-:W-:Y:S01]  /*19640*/  SGXT R82, R82, 0x1 ;  /* 0x000000015252781a */ /* 0x000fe20000000200 */
[----:B------:R-:W-:-:S04]  /*19650*/  IMAD.HI.U32 R3, R10, R15, RZ ;  /* 0x0000000f0a037227 */ /* 0x000fc800078e00ff */
[----:B------:R-:W-:Y:S01]  /*19660*/  IMAD.SHL.U32 R81, R119, 0x2, RZ ;  /* 0x0000000277517824 */ /* 0x000fe200078e00ff */
[----:B------:R-:W-:Y:S01]  /*19670*/  VOTEU.ALL UP1, P1 ;  /* 0x0000000000ff7886 */ /* 0x000fe20000820000 */
[----:B------:R-:W-:Y:S02]  /*19680*/  IMAD R13, R9, R4, R13 ;  /* 0x00000004090d7224 */ /* 0x000fe400078e020d */
[----:B------:R-:W-:Y:S01]  /*19690*/  IMAD.MOV R4, RZ, RZ, -R3 ;  /* 0x000000ffff047224 */ /* 0x000fe200078e0a03 */
[----:B------:R-:W-:Y:S01]  /*196a0*/  LOP3.LUT R3, R81, 0x90, R82, 0x78, !PT ;  /* 0x0000009051037812 */ /* 0x000fe200078e7852 */
[----:B------:R0:W1:Y:S02]  /*196b0*/  @!UP1 SYNCS.EXCH.64 URZ, [UR10+0x28008], UR4 ;  /* 0x028008040aff95b2 */ /* 0x0000640008000100 */
[----:B------:R-:W-:Y:S01]  /*196c0*/  IMAD R15, R9, R4, R15 ;  /* 0x00000004090f7224 */ /* 0x000fe200078e020f */
[----:B------:R-:W-:Y:S02]  /*196d0*/  PRMT R136, RZ, 0x7610, R136 ;  /* 0x00007610ff887816 */ /* 0x000fe40000000088 */
[----:B------:R-:W-:-:S02]  /*196e0*/  PRMT R132, RZ, 0x7610, R132 ;  /* 0x00007610ff847816 */ /* 0x000fc40000000084 */
[----:B------:R-:W-:Y:S02]  /*196f0*/  PRMT R126, RZ, 0x7610, R126 ;  /* 0x00007610ff7e7816 */ /* 0x000fe4000000007e */
[----:B------:R-:W-:Y:S02]  /*19700*/  PRMT R120, RZ, 0x7610, R120 ;  /* 0x00007610ff787816 */ /* 0x000fe40000000078 */
[----:B------:R-:W-:Y:S01]  /*19710*/  PRMT R114, RZ, 0x7610, R114 ;  /* 0x00007610ff727816 */ /* 0x000fe20000000072 */
[----:B0-----:R-:W0:Y:S01]  /*19720*/  LDCU UR4, c[0x0][0x3b0] ;  /* 0x00007600ff0477ac */ /* 0x001e220008000800 */
[----:B------:R-:W-:Y:S02]  /*19730*/  PRMT R112, RZ, 0x7610, R112 ;  /* 0x00007610ff707816 */ /* 0x000fe40000000070 */
[----:B------:R-:W-:Y:S01]  /*19740*/  PRMT R99, RZ, 0x7610, R99 ;  /* 0x00007610ff637816 */ /* 0x000fe20000000063 */
[----:B------:R-:W0:Y:S01]  /*19750*/  LDCU UR5, c[0x0][0x3b0] ;  /* 0x00007600ff0577ac */ /* 0x000e220008000800 */
[----:B--2---:R2:W-:Y:S04]  /*19760*/  STS.U16 [R3+UR10+0x20000], R135 ;  /* 0x0200008703007988 */ /* 0x0045e8000800040a */
[----:B---3--:R3:W-:Y:S04]  /*19770*/  STS.U16 [R3+UR10+0x20400], R137 ;  /* 0x0204008903007988 */ /* 0x0087e8000800040a */
[----:B----4-:R4:W-:Y:S04]  /*19780*/  STS.U16 [R3+UR10+0x20800], R138 ;  /* 0x0208008a03007988 */ /* 0x0109e8000800040a */
[----:B--2---:R-:W2:Y:S04]  /*19790*/  LDL.LU R135, [R1+0x558] ;  /* 0x0005580001877983 */ /* 0x004ea80000300800 */
[----:B---3--:R-:W3:Y:S04]  /*197a0*/  LDL.LU R137, [R1+0x554] ;  /* 0x0005540001897983 */ /* 0x008ee80000300800 */
[----:B----4-:R-:W4:Y:S04]  /*197b0*/  LDL.LU R138, [R1+0x550] ;  /* 0x00055000018a7983 */ /* 0x010f280000300800 */
        /* <DEDUP_REMOVED lines=9> */
[----:B------:R0:W-:Y:S04]  /*19850*/  STS.U16 [R3+UR10+0x23c00], R139 ;  /* 0x023c008b03007988 */ /* 0x0001e8000800040a */
[----:B------:R-:W4:Y:S04]  /*19860*/  LDL.LU R117, [R1+0x528] ;  /* 0x0005280001757983 */ /* 0x000f280000300800 */
[----:B0-----:R-:W4:Y:S04]  /*19870*/  LDL.LU R139, [R1+0x524] ;  /* 0x00052400018b7983 */ /* 0x001f280000300800 */
[----:B------:R-:W4:Y:S04]  /*19880*/  LDL.LU R118, [R1+0x520] ;  /* 0x0005200001767983 */ /* 0x000f280000300800 */
[----:B------:R-:W4:Y:S01]  /*19890*/  LDL.LU R119, [R1+0x51c] ;  /* 0x00051c0001777983 */ /* 0x000f220000300800 */
[----:B------:R-:W-:-:S03]  /*198a0*/  LOP3.LUT R4, R3, 0x20, RZ, 0x3c, !PT ;  /* 0x0000002003047812 */ /* 0x000fc600078e3cff */
[----:B------:R0:W-:Y:S04]  /*198b0*/  STS.U16 [R3+UR10+0x20c00], R121 ;  /* 0x020c007903007988 */ /* 0x0001e8000800040a */
[----:B------:R1:W-:Y:S04]  /*198c0*/  STS.U16 [R3+UR10+0x21000], R122 ;  /* 0x0210007a03007988 */ /* 0x0003e8000800040a */
[----:B------:R1:W-:Y:S04]  /*198d0*/  STS.U16 [R3+UR10+0x21400], R123 ;  /* 0x0214007b03007988 */ /* 0x0003e8000800040a */
[----:B0-----:R-:W4:Y:S04]  /*198e0*/  LDL.LU R121, [R1+0x518] ;  /* 0x0005180001797983 */ /* 0x001f280000300800 */
[----:B-1----:R-:W4:Y:S04]  /*198f0*/  LDL.LU R122, [R1+0x514] ;  /* 0x00051400017a7983 */ /* 0x002f280000300800 */
[----:B------:R0:W-:Y:S04]  /*19900*/  STS.U16 [R3+UR10+0x21800], R124 ;  /* 0x0218007c03007988 */ /* 0x0001e8000800040a */
        /* <DEDUP_REMOVED lines=8> */
[----:B------:R-:W4:Y:S04]  /*19990*/  LDL.LU R123, [R1+0x510] ;  /* 0x00051000017b7983 */ /* 0x000f280000300800 */
[----:B0-----:R-:W4:Y:S04]  /*199a0*/  LDL.LU R124, [R1+0x50c] ;  /* 0x00050c00017c7983 */ /* 0x001f280000300800 */
[----:B-1----:R-:W4:Y:S04]  /*199b0*/  LDL.LU R125, [R1+0x508] ;  /* 0x00050800017d7983 */ /* 0x002f280000300800 */
[----:B------:R-:W4:Y:S04]  /*199c0*/  LDL.LU R127, [R1+0x504] ;  /* 0x00050400017f7983 */ /* 0x000f280000300800 */
[----:B------:R-:W4:Y:S04]  /*199d0*/  LDL.LU R128, [R1+0x500] ;  /* 0x0005000001807983 */ /* 0x000f280000300800 */
[----:B------:R-:W4:Y:S04]  /*199e0*/  LDL.LU R129, [R1+0x4fc] ;  /* 0x0004fc0001817983 */ /* 0x000f280000300800 */
[----:B------:R-:W4:Y:S04]  /*199f0*/  LDL.LU R130, [R1+0x4f8] ;  /* 0x0004f80001827983 */ /* 0x000f280000300800 */
[----:B------:R-:W4:Y:S04]  /*19a00*/  LDL.LU R131, [R1+0x4f4] ;  /* 0x0004f40001837983 */ /* 0x000f280000300800 */
[----:B------:R-:W4:Y:S04]  /*19a10*/  LDL.LU R133, [R1+0x4f0] ;  /* 0x0004f00001857983 */ /* 0x000f280000300800 */
[----:B------:R-:W4:Y:S04]  /*19a20*/  LDL.LU R134, [R1+0x4ec] ;  /* 0x0004ec0001867983 */ /* 0x000f280000300800 */
[----:B--2---:R0:W-:Y:S04]  /*19a30*/  STS.U16 [R4+UR10+0x20100], R135 ;  /* 0x0201008704007988 */ /* 0x0041e8000800040a */
[----:B---3--:R1:W-:Y:S04]  /*19a40*/  STS.U16 [R4+UR10+0x20500], R137 ;  /* 0x0205008904007988 */ /* 0x0083e8000800040a */
[----:B----4-:R2:W-:Y:S04]  /*19a50*/  STS.U16 [R4+UR10+0x20900], R138 ;  /* 0x0209008a04007988 */ /* 0x0105e8000800040a */
[----:B------:R3:W-:Y:S04]  /*19a60*/  STS.U16 [R4+UR10+0x20d00], R88 ;  /* 0x020d005804007988 */ /* 0x0007e8000800040a */
[----:B------:R-:W-:Y:S04]  /*19a70*/  STS.U16 [R4+UR10+0x21100], R81 ;  /* 0x0211005104007988 */ /* 0x000fe8000800040a */
[----:B------:R-:W-:Y:S04]  /*19a80*/  STS.U16 [R4+UR10+0x21500], R92 ;  /* 0x0215005c04007988 */ /* 0x000fe8000800040a */
[----:B------:R-:W-:Y:S04]  /*19a90*/  STS.U16 [R4+UR10+0x21900], R96 ;  /* 0x0219006004007988 */ /* 0x000fe8000800040a */
[----:B------:R-:W-:Y:S04]  /*19aa0*/  STS.U16 [R4+UR10+0x21d00], R100 ;  /* 0x021d006404007988 */ /* 0x000fe8000800040a */
[----:B------:R-:W-:Y:S04]  /*19ab0*/  STS.U16 [R4+UR10+0x22100], R104 ;  /* 0x0221006804007988 */ /* 0x000fe8000800040a */
[----:B0-----:R-:W4:Y:S04]  /*19ac0*/  LDL.LU R135, [R1+0x4e8] ;  /* 0x0004e80001877983 */ /* 0x001f280000300800 */
[----:B------:R-:W-:Y:S04]  /*19ad0*/  STS.U16 [R4+UR10+0x22500], R108 ;  /* 0x0225006c04007988 */ /* 0x000fe8000800040a */
[----:B-1----:R-:W4:Y:S04]  /*19ae0*/  LDL.LU R137, [R1+0x4e4] ;  /* 0x0004e40001897983 */ /* 0x002f280000300800 */
[----:B------:R-:W-:Y:S04]  /*19af0*/  STS.U16 [R4+UR10+0x22900], R111 ;  /* 0x0229006f04007988 */ /* 0x000fe8000800040a */
[----:B--2---:R-:W2:Y:S04]  /*19b00*/  LDL.LU R138, [R1+0x4e0] ;  /* 0x0004e000018a7983 */ /* 0x004ea80000300800 */
[----:B------:R-:W-:Y:S04]  /*19b10*/  STS.U16 [R4+UR10+0x22d00], R116 ;  /* 0x022d007404007988 */ /* 0x000fe8000800040a */
[----:B------:R-:W-:Y:S04]  /*19b20*/  STS.U16 [R4+UR10+0x23100], R117 ;  /* 0x0231007504007988 */ /* 0x000fe8000800040a */
[----:B---3--:R-:W3:Y:S04]  /*19b30*/  LDL.LU R88, [R1+0xc38] ;  /* 0x000c380001587983 */ /* 0x008ee80000300800 */
[----:B------:R0:W-:Y:S04]  /*19b40*/  STS.U16 [R4+UR10+0x23500], R139 ;  /* 0x0235008b04007988 */ /* 0x0001e8000800040a */
[----:B0-----:R-:W3:Y:S04]  /*19b50*/  LDL.LU R139, [R1+0x4dc] ;  /* 0x0004dc00018b7983 */ /* 0x001ee80000300800 */
[----:B------:R-:W-:Y:S04]  /*19b60*/  STS.U16 [R4+UR10+0x23900], R118 ;  /* 0x0239007604007988 */ /* 0x000fe8000800040a */
[----:B------:R0:W-:Y:S04]  /*19b70*/  STS.U16 [R4+UR10+0x23d00], R119 ;  /* 0x023d007704007988 */ /* 0x0001e8000800040a */
[----:B------:R-:W3:Y:S04]  /*19b80*/  LDL.LU R96, [R1+0x4d8] ;  /* 0x0004d80001607983 */ /* 0x000ee80000300800 */
[----:B------:R-:W3:Y:S01]  /*19b90*/  LDL.LU R100, [R1+0x4d4] ;  /* 0x0004d40001647983 */ /* 0x000ee20000300800 */
[----:B0-----:R-:W-:-:S03]  /*19ba0*/  LOP3.LUT R4, R3, 0x40, RZ, 0x3c, !PT ;  /* 0x0000004003047812 */ /* 0x001fc600078e3cff */
[----:B------:R-:W3:Y:S04]  /*19bb0*/  LDL.LU R104, [R1+0x4d0] ;  /* 0x0004d00001687983 */ /* 0x000ee80000300800 */
[----:B------:R0:W-:Y:S04]  /*19bc0*/  STS.U16 [R4+UR10+0x20200], R121 ;  /* 0x0202007904007988 */ /* 0x0001e8000800040a */
[----:B------:R-:W-:Y:S04]  /*19bd0*/  STS.U16 [R4+UR10+0x20600], R122 ;  /* 0x0206007a04007988 */ /* 0x000fe8000800040a */
[----:B------:R-:W3:Y:S04]  /*19be0*/  LDL.LU R108, [R1+0x4cc] ;  /* 0x0004cc00016c7983 */ /* 0x000ee80000300800 */
[----:B------:R-:W3:Y:S04]  /*19bf0*/  LDL.LU R111, [R1+0x4c8] ;  /* 0x0004c800016f7983 */ /* 0x000ee80000300800 */
[----:B------:R-:W3:Y:S04]  /*19c00*/  LDL.LU R116, [R1+0x4c4] ;  /* 0x0004c40001747983 */ /* 0x000ee80000300800 */
[----:B------:R-:W3:Y:S04]  /*19c10*/  LDL.LU R117, [R1+0x4c0] ;  /* 0x0004c00001757983 */ /* 0x000ee80000300800 */
[----:B------:R-:W-:Y:S04]  /*19c20*/  STS.U16 [R4+UR10+0x20a00], R123 ;  /* 0x020a007b04007988 */ /* 0x000fe8000800040a */
        /* <DEDUP_REMOVED lines=9> */
[----:B------:R-:W3:Y:S04]  /*19cc0*/  LDL.LU R118, [R1+0x4bc] ;  /* 0x0004bc0001767983 */ /* 0x000ee80000300800 */
[----:B------:R-:W3:Y:S04]  /*19cd0*/  LDL.LU R119, [R1+0x4b8] ;  /* 0x0004b80001777983 */ /* 0x000ee80000300800 */
[----:B0-----:R-:W3:Y:S04]  /*19ce0*/  LDL.LU R121, [R1+0x4b4] ;  /* 0x0004b40001797983 */ /* 0x001ee80000300800 */
[----:B----4-:R-:W-:Y:S04]  /*19cf0*/  STS.U16 [R4+UR10+0x23200], R135 ;  /* 0x0232008704007988 */ /* 0x010fe8000800040a */
[----:B------:R0:W-:Y:S04]  /*19d00*/  STS.U16 [R4+UR10+0x23600], R137 ;  /* 0x0236008904007988 */ /* 0x0001e8000800040a */
[----:B--2---:R1:W-:Y:S04]  /*19d10*/  STS.U16 [R4+UR10+0x23a00], R138 ;  /* 0x023a008a04007988 */ /* 0x0043e8000800040a */
[----:B0-----:R-:W2:Y:S04]  /*19d20*/  LDL.LU R137, [R1+0x4b0] ;  /* 0x0004b00001897983 */ /* 0x001ea80000300800 */
[----:B-1----:R-:W4:Y:S04]  /*19d30*/  LDL.LU R138, [R1+0x4ac] ;  /* 0x0004ac00018a7983 */ /* 0x002f280000300800 */
[----:B------:R-:W4:Y:S04]  /*19d40*/  LDL.LU R122, [R1+0x4a8] ;  /* 0x0004a800017a7983 */ /* 0x000f280000300800 */
[----:B------:R-:W4:Y:S04]  /*19d50*/  LDL.LU R123, [R1+0x4a4] ;  /* 0x0004a400017b7983 */ /* 0x000f280000300800 */
[----:B---3--:R0:W-:Y:S04]  /*19d60*/  STS.U16 [R4+UR10+0x23e00], R139 ;  /* 0x023e008b04007988 */ /* 0x0081e8000800040a */
[----:B0-----:R-:W3:Y:S04]  /*19d70*/  LDL.LU R139, [R1+0x4a0] ;  /* 0x0004a000018b7983 */ /* 0x001ee80000300800 */
[----:B------:R-:W3:Y:S04]  /*19d80*/  LDL.LU R124, [R1+0x498] ;  /* 0x00049800017c7983 */ /* 0x000ee80000300800 */
[----:B------:R-:W3:Y:S04]  /*19d90*/  LDL.LU R125, [R1+0x494] ;  /* 0x00049400017d7983 */ /* 0x000ee80000300800 */
[----:B------:R-:W3:Y:S04]  /*19da0*/  LDL.LU R127, [R1+0x490] ;  /* 0x00049000017f7983 */ /* 0x000ee80000300800 */
[----:B------:R-:W3:Y:S04]  /*19db0*/  LDL.LU R128, [R1+0x48c] ;  /* 0x00048c0001807983 */ /* 0x000ee80000300800 */
[----:B------:R-:W3:Y:S04]  /*19dc0*/  LDL.LU R129, [R1+0x488] ;  /* 0x0004880001817983 */ /* 0x000ee80000300800 */
[----:B------:R-:W3:Y:S01]  /*19dd0*/  LDL.LU R130, [R1+0x484] ;  /* 0x0004840001827983 */ /* 0x000ee20000300800 */
[----:B------:R-:W-:-:S03]  /*19de0*/  LOP3.LUT R4, R2, 0x40, RZ, 0xc0, !PT ;  /* 0x0000004002047812 */ /* 0x000fc600078ec0ff */
[----:B------:R-:W3:Y:S04]  /*19df0*/  LDL.LU R131, [R1+0x480] ;  /* 0x0004800001837983 */ /* 0x000ee80000300800 */
[----:B------:R-:W3:Y:S04]  /*19e00*/  LDL.LU R133, [R1+0x47c] ;  /* 0x00047c0001857983 */ /* 0x000ee80000300800 */
[----:B------:R-:W3:Y:S04]  /*19e10*/  LDL.LU R134, [R1+0x478] ;  /* 0x0004780001867983 */ /* 0x000ee80000300800 */
[----:B------:R-:W3:Y:S04]  /*19e20*/  LDL.LU R135, [R1+0x474] ;  /* 0x0004740001877983 */ /* 0x000ee80000300800 */
[----:B------:R-:W3:Y:S01]  /*19e30*/  LDL.LU R2, [R1+0x470] ;  /* 0x0004700001027983 */ /* 0x000ee20000300800 */
[----:B------:R-:W0:Y:S01]  /*19e40*/  S2R R81, SR_TID.X ;  /* 0x0000000000517919 */ /* 0x000e220000002100 */
[----:B------:R-:W-:-:S05]  /*19e50*/  LOP3.LUT R92, R3, 0x60, RZ, 0x3c, !PT ;  /* 0x00000060035c7812 */ /* 0x000fca00078e3cff */
        /* <DEDUP_REMOVED lines=9> */
[----:B------:R-:W-:Y:S01]  /*19ef0*/  STS.U16 [R92+UR10+0x22700], R121 ;  /* 0x022700795c007988 */ /* 0x000fe2000800040a */
[----:B0-----:R-:W-:-:S05]  /*19f00*/  LOP3.LUT R81, R81, 0x3f, RZ, 0xc0, !PT ;  /* 0x0000003f51517812 */ /* 0x001fca00078ec0ff */
[----:B------:R-:W-:-:S04]  /*19f10*/  IMAD.SHL.U32 R81, R81, 0x2, RZ ;  /* 0x0000000251517824 */ /* 0x000fc800078e00ff */
[----:B------:R-:W-:Y:S01]  /*19f20*/  IMAD R4, R4, 0x200, R81 ;  /* 0x0000020004047824 */ /* 0x000fe200078e0251 */
[----:B--2---:R0:W-:Y:S04]  /*19f30*/  STS.U16 [R92+UR10+0x22b00], R137 ;  /* 0x022b00895c007988 */ /* 0x0041e8000800040a */
[----:B----4-:R1:W-:Y:S04]  /*19f40*/  STS.U16 [R92+UR10+0x22f00], R138 ;  /* 0x022f008a5c007988 */ /* 0x0103e8000800040a */
[----:B------:R-:W-:Y:S04]  /*19f50*/  STS.U16 [R92+UR10+0x23300], R122 ;  /* 0x0233007a5c007988 */ /* 0x000fe8000800040a */
[----:B0-----:R-:W2:Y:S04]  /*19f60*/  LDL.LU R137, [R1+0x46c] ;  /* 0x00046c0001897983 */ /* 0x001ea80000300800 */
[----:B------:R-:W-:Y:S04]  /*19f70*/  STS.U16 [R92+UR10+0x23700], R123 ;  /* 0x0237007b5c007988 */ /* 0x000fe8000800040a */
[----:B-1----:R-:W4:Y:S04]  /*19f80*/  LDL.LU R138, [R1+0x468] ;  /* 0x00046800018a7983 */ /* 0x002f280000300800 */
[----:B---3--:R0:W-:Y:S04]  /*19f90*/  STS.U16 [R92+UR10+0x23b00], R139 ;  /* 0x023b008b5c007988 */ /* 0x0081e8000800040a */
[----:B------:R1:W-:Y:S04]  /*19fa0*/  STS.U16 [R92+UR10+0x23f00], R16 ;  /* 0x023f00105c007988 */ /* 0x0003e8000800040a */
[----:B0-----:R-:W3:Y:S04]  /*19fb0*/  LDL.LU R139, [R1+0x464] ;  /* 0x00046400018b7983 */ /* 0x001ee80000300800 */
[----:B-1----:R-:W3:Y:S04]  /*19fc0*/  LDL.LU R92, [R1+0x460] ;  /* 0x00046000015c7983 */ /* 0x002ee80000300800 */
        /* <DEDUP_REMOVED lines=10> */
[----:B------:R0:W-:Y:S04]  /*1a070*/  STS.U16 [R4+UR10+0x2800], R2 ;  /* 0x0028000204007988 */ /* 0x0001e8000800040a */
[----:B------:R-:W3:Y:S04]  /*1a080*/  LDL.LU R122, [R1+0x434] ;  /* 0x00043400017a7983 */ /* 0x000ee80000300800 */
[----:B0-----:R-:W3:Y:S04]  /*1a090*/  LDL.LU R2, [R1+0x430] ;  /* 0x0004300001027983 */ /* 0x001ee80000300800 */
[----:B------:R0:W-:Y:S04]  /*1a0a0*/  STS.U16 [R4+UR10], R124 ;  /* 0x0000007c04007988 */ /* 0x0001e8000800040a */
[----:B------:R-:W3:Y:S04]  /*1a0b0*/  LDL.LU R123, [R1+0x428] ;  /* 0x00042800017b7983 */ /* 0x000ee80000300800 */
[----:B------:R1:W-:Y:S04]  /*1a0c0*/  STS.U16 [R4+UR10+0x400], R125 ;  /* 0x0004007d04007988 */ /* 0x0003e8000800040a */
[----:B0-----:R-:W3:Y:S04]  /*1a0d0*/  LDL.LU R124, [R1+0x424] ;  /* 0x00042400017c7983 */ /* 0x001ee80000300800 */
[----:B------:R0:W-:Y:S04]  /*1a0e0*/  STS.U16 [R4+UR10+0x800], R127 ;  /* 0x0008007f04007988 */ /* 0x0001e8000800040a */
[----:B-1----:R-:W3:Y:S04]  /*1a0f0*/  LDL.LU R125, [R1+0x420] ;  /* 0x00042000017d7983 */ /* 0x002ee80000300800 */
        /* <DEDUP_REMOVED lines=14> */
[----:B-1----:R-:W3:Y:S04]  /*1a1e0*/  LDL.LU R135, [R1+0x21c] ;  /* 0x00021c0001877983 */ /* 0x002ee80000300800 */
[----:B--2---:R0:W-:Y:S04]  /*1a1f0*/  STS.U16 [R4+UR10+0x2c00], R137 ;  /* 0x002c008904007988 */ /* 0x0041e8000800040a */
[----:B----4-:R1:W-:Y:S04]  /*1a200*/  STS.U16 [R4+UR10+0x3000], R138 ;  /* 0x0030008a04007988 */ /* 0x0103e8000800040a */
[----:B0-----:R-:W2:Y:S04]  /*1a210*/  LDL.LU R137, [R1+0x218] ;  /* 0x0002180001897983 */ /* 0x001ea80000300800 */
[----:B-1----:R-:W4:Y:S04]  /*1a220*/  LDL.LU R138, [R1+0x214] ;  /* 0x00021400018a7983 */ /* 0x002f280000300800 */
[----:B---3--:R0:W-:Y:S04]  /*1a230*/  STS.U16 [R4+UR10+0x3400], R139 ;  /* 0x0034008b04007988 */ /* 0x0081e8000800040a */
[----:B------:R1:W-:Y:S04]  /*1a240*/  STS.U16 [R4+UR10+0x3800], R92 ;  /* 0x0038005c04007988 */ /* 0x0003e8000800040a */
[----:B------:R3:W-:Y:S04]  /*1a250*/  STS.U16 [R4+UR10+0x3c00], R96 ;  /* 0x003c006004007988 */ /* 0x0007e8000800040a */
[----:B0-----:R-:W2:Y:S04]  /*1a260*/  LDL.LU R139, [R1+0x208] ;  /* 0x00020800018b7983 */ /* 0x001ea80000300800 */
[----:B------:R-:W2:Y:S04]  /*1a270*/  LDL.LU R16, [R1+0x204] ;  /* 0x0002040001107983 */ /* 0x000ea80000300800 */
[----:B-1----:R-:W2:Y:S04]  /*1a280*/  LDL.LU R92, [R1+0xc34] ;  /* 0x000c3400015c7983 */ /* 0x002ea80000300800 */
[----:B---3--:R-:W3:Y:S04]  /*1a290*/  LDL.LU R96, [R1+0xc30] ;  /* 0x000c300001607983 */ /* 0x008ee80000300800 */
[----:B------:R0:W-:Y:S04]  /*1a2a0*/  STS.U16 [R4+UR10+0x4000], R100 ;  /* 0x0040006404007988 */ /* 0x0001e8000800040a */
[----:B------:R1:W-:Y:S04]  /*1a2b0*/  STS.U16 [R4+UR10+0x4400], R104 ;  /* 0x0044006804007988 */ /* 0x0003e8000800040a */
[----:B------:R1:W-:Y:S04]  /*1a2c0*/  STS.U16 [R4+UR10+0x4800], R108 ;  /* 0x0048006c04007988 */ /* 0x0003e8000800040a */
[----:B0-----:R-:W2:Y:S04]  /*1a2d0*/  LDL.LU R100, [R1+0xc2c] ;  /* 0x000c2c0001647983 */ /* 0x001ea80000300800 */
[----:B-1----:R-:W2:Y:S04]  /*1a2e0*/  LDL.LU R104, [R1+0xc28] ;  /* 0x000c280001687983 */ /* 0x002ea80000300800 */
[----:B------:R-:W2:Y:S04]  /*1a2f0*/  LDL.LU R108, [R1+0xc24] ;  /* 0x000c2400016c7983 */ /* 0x000ea80000300800 */
        /* <DEDUP_REMOVED lines=14> */
[----:B0-----:R-:W2:Y:S04]  /*1a3e0*/  LDL.LU R122, [R1+0xc08] ;  /* 0x000c0800017a7983 */ /* 0x001ea80000300800 */
[----:B-1----:R-:W2:Y:S04]  /*1a3f0*/  LDL.LU R2, [R1+0xc04] ;  /* 0x000c040001027983 */ /* 0x002ea80000300800 */
[----:B------:R0:W-:Y:S04]  /*1a400*/  STS.U16 [R4+UR10+0x7000], R123 ;  /* 0x0070007b04007988 */ /* 0x0001e8000800040a */
[----:B------:R1:W-:Y:S04]  /*1a410*/  STS.U16 [R4+UR10+0x7400], R124 ;  /* 0x0074007c04007988 */ /* 0x0003e8000800040a */
[----:B------:R1:W-:Y:S04]  /*1a420*/  STS.U16 [R4+UR10+0x7800], R125 ;  /* 0x0078007d04007988 */ /* 0x0003e8000800040a */
[----:B0-----:R-:W3:Y:S04]  /*1a430*/  LDL.LU R123, [R1+0xc00] ;  /* 0x000c0000017b7983 */ /* 0x001ee80000300800 */
[----:B-1----:R-:W3:Y:S04]  /*1a440*/  LDL.LU R124, [R1+0xbfc] ;  /* 0x000bfc00017c7983 */ /* 0x002ee80000300800 */
[----:B------:R-:W3:Y:S04]  /*1a450*/  LDL.LU R125, [R1+0xbf8] ;  /* 0x000bf800017d7983 */ /* 0x000ee80000300800 */
[----:B------:R0:W-:Y:S04]  /*1a460*/  STS.U16 [R4+UR10+0x7c00], R127 ;  /* 0x007c007f04007988 */ /* 0x0001e8000800040a */
[----:B0-----:R-:W3:Y:S04]  /*1a470*/  LDL.LU R127, [R1+0xbf4] ;  /* 0x000bf400017f7983 */ /* 0x001ee80000300800 */
[----:B--2---:R0:W-:Y:S02]  /*1a480*/  STS.U16 [R4+UR10+0x6c00], R2 ;  /* 0x006c000204007988 */ /* 0x0041e4000800040a */
[----:B0-----:R-:W-:-:S05]  /*1a490*/  LOP3.LUT R2, R4, 0x10, RZ, 0x3c, !PT ;  /* 0x0000001004027812 */ /* 0x001fca00078e3cff */
[----:B------:R0:W-:Y:S04]  /*1a4a0*/  STS.U16 [R2+UR10+0x80], R128 ;  /* 0x0000808002007988 */ /* 0x0001e8000800040a */
[----:B------:R1:W-:Y:S04]  /*1a4b0*/  STS.U16 [R2+UR10+0x480], R129 ;  /* 0x0004808102007988 */ /* 0x0003e8000800040a */
[----:B------:R2:W-:Y:S04]  /*1a4c0*/  STS.U16 [R2+UR10+0x880], R130 ;  /* 0x0008808202007988 */ /* 0x0005e8000800040a */
[----:B0-----:R-:W3:Y:S04]  /*1a4d0*/  LDL.LU R128, [R1+0xbf0] ;  /* 0x000bf00001807983 */ /* 0x001ee80000300800 */
[----:B-1----:R-:W3:Y:S04]  /*1a4e0*/  LDL.LU R129, [R1+0xbec] ;  /* 0x000bec0001817983 */ /* 0x002ee80000300800 */
[----:B--2---:R-:W2:Y:S04]  /*1a4f0*/  LDL.LU R130, [R1+0xbe8] ;  /* 0x000be80001827983 */ /* 0x004ea80000300800 */
[----:B------:R0:W-:Y:S04]  /*1a500*/  STS.U16 [R2+UR10+0xc80], R131 ;  /* 0x000c808302007988 */ /* 0x0001e8000800040a */
[----:B------:R1:W-:Y:S04]  /*1a510*/  STS.U16 [R2+UR10+0x1080], R133 ;  /* 0x0010808502007988 */ /* 0x0003e8000800040a */
[----:B------:R4:W-:Y:S04]  /*1a520*/  STS.U16 [R2+UR10+0x1480], R134 ;  /* 0x0014808602007988 */ /* 0x0009e8000800040a */
[----:B0-----:R-:W2:Y:S04]  /*1a530*/  LDL.LU R131, [R1+0xbe4] ;  /* 0x000be40001837983 */ /* 0x001ea80000300800 */
[----:B-1----:R-:W2:Y:S04]  /*1a540*/  LDL.LU R133, [R1+0xbe0] ;  /* 0x000be00001857983 */ /* 0x002ea80000300800 */
[----:B----4-:R-:W4:Y:S04]  /*1a550*/  LDL.LU R134, [R1+0xbdc] ;  /* 0x000bdc0001867983 */ /* 0x010f280000300800 */
[----:B------:R0:W-:Y:S04]  /*1a560*/  STS.U16 [R2+UR10+0x1880], R135 ;  /* 0x0018808702007988 */ /* 0x0001e8000800040a */
[----:B------:R1:W-:Y:S04]  /*1a570*/  STS.U16 [R2+UR10+0x1c80], R137 ;  /* 0x001c808902007988 */ /* 0x0003e8000800040a */
[----:B------:R1:W-:Y:S04]  /*1a580*/  STS.U16 [R2+UR10+0x2080], R138 ;  /* 0x0020808a02007988 */ /* 0x0003e8000800040a */
[----:B0-----:R-:W2:Y:S04]  /*1a590*/  LDL.LU R135, [R1+0xbd8] ;  /* 0x000bd80001877983 */ /* 0x001ea80000300800 */
[----:B-1----:R-:W2:Y:S04]  /*1a5a0*/  LDL.LU R137, [R1+0xbd4] ;  /* 0x000bd40001897983 */ /* 0x002ea80000300800 */
[----:B------:R-:W2:Y:S04]  /*1a5b0*/  LDL.LU R138, [R1+0xbd0] ;  /* 0x000bd000018a7983 */ /* 0x000ea80000300800 */
[----:B------:R0:W-:Y:S04]  /*1a5c0*/  STS.U16 [R2+UR10+0x2480], R139 ;  /* 0x0024808b02007988 */ /* 0x0001e8000800040a */
[----:B0-----:R-:W2:Y:S04]  /*1a5d0*/  LDL.LU R139, [R1+0xbcc] ;  /* 0x000bcc00018b7983 */ /* 0x001ea80000300800 */
[----:B------:R0:W-:Y:S02]  /*1a5e0*/  STS.U16 [R2+UR10+0x2880], R16 ;  /* 0x0028801002007988 */ /* 0x0001e4000800040a */
[----:B0-----:R-:W-:-:S02]  /*1a5f0*/  LOP3.LUT R16, R4, 0x20, RZ, 0x3c, !PT ;  /* 0x0000002004107812 */ /* 0x001fc400078e3cff */
[----:B--2---:R-:W-:Y:S04]  /*1a600*/  STS.U16 [R2+UR10+0x2c80], R139 ;  /* 0x002c808b02007988 */ /* 0x004fe8000800040a */
[----:B------:R-:W-:Y:S04]  /*1a610*/  STS.U16 [R2+UR10+0x3080], R138 ;  /* 0x0030808a02007988 */ /* 0x000fe8000800040a */
[----:B------:R-:W-:Y:S04]  /*1a620*/  STS.U16 [R2+UR10+0x3480], R137 ;  /* 0x0034808902007988 */ /* 0x000fe8000800040a */
[----:B------:R-:W-:Y:S04]  /*1a630*/  STS.U16 [R2+UR10+0x3880], R135 ;  /* 0x0038808702007988 */ /* 0x000fe8000800040a */
[----:B----4-:R-:W-:Y:S04]  /*1a640*/  STS.U16 [R2+UR10+0x3c80], R134 ;  /* 0x003c808602007988 */ /* 0x010fe8000800040a */
[----:B------:R-:W-:Y:S04]  /*1a650*/  STS.U16 [R2+UR10+0x4080], R133 ;  /* 0x0040808502007988 */ /* 0x000fe8000800040a */
[----:B------:R-:W-:Y:S04]  /*1a660*/  STS.U16 [R2+UR10+0x4480], R131 ;  /* 0x0044808302007988 */ /* 0x000fe8000800040a */
[----:B------:R-:W-:Y:S04]  /*1a670*/  STS.U16 [R2+UR10+0x4880], R130 ;  /* 0x0048808202007988 */ /* 0x000fe8000800040a */
[----:B---3--:R-:W-:Y:S04]  /*1a680*/  STS.U16 [R2+UR10+0x4c80], R129 ;  /* 0x004c808102007988 */ /* 0x008fe8000800040a */
        /* <DEDUP_REMOVED lines=11> */
[----:B------:R0:W-:Y:S04]  /*1a740*/  STS.U16 [R2+UR10+0x7c80], R111 ;  /* 0x007c806f02007988 */ /* 0x0001e8000800040a */
        /* <DEDUP_REMOVED lines=26> */
[----:B0-----:R-:W2:Y:S04]  /*1a8f0*/  LDL.LU R2, [R1+0xbc8] ;  /* 0x000bc80001027983 */ /* 0x001ea80000300800 */
[----:B------:R-:W-:Y:S04]  /*1a900*/  STS.U16 [R16+UR10+0x6900], R18 ;  /* 0x0069001210007988 */ /* 0x000fe8000800040a */
[----:B------:R0:W-:Y:S04]  /*1a910*/  STS.U16 [R16+UR10+0x6d00], R17 ;  /* 0x006d001110007988 */ /* 0x0001e8000800040a */
[----:B------:R-:W-:Y:S04]  /*1a920*/  STS.U16 [R16+UR10+0x7100], R39 ;  /* 0x0071002710007988 */ /* 0x000fe8000800040a */
[----:B------:R-:W-:Y:S04]  /*1a930*/  STS.U16 [R16+UR10+0x7500], R38 ;  /* 0x0075002610007988 */ /* 0x000fe8000800040a */
[----:B------:R-:W-:Y:S04]  /*1a940*/  STS.U16 [R16+UR10+0x7900], R37 ;  /* 0x0079002510007988 */ /* 0x000fe8000800040a */
[----:B------:R1:W-:Y:S04]  /*1a950*/  STS.U16 [R16+UR10+0x7d00], R36 ;  /* 0x007d002410007988 */ /* 0x0003e8000800040a */
[----:B0-----:R-:W3:Y:S04]  /*1a960*/  LDL R17, [R1+0x1c0] ;  /* 0x0001c00001117983 */ /* 0x001ee80000100800 */
[----:B------:R-:W4:Y:S04]  /*1a970*/  LDL R23, [R1+0x1c8] ;  /* 0x0001c80001177983 */ /* 0x000f280000100800 */
[----:B-1----:R-:W3:Y:S04]  /*1a980*/  LDL R16, [R1+0x1c4] ;  /* 0x0001c40001107983 */ /* 0x002ee80000100800 */
[----:B------:R-:W4:Y:S01]  /*1a990*/  LDL R92, [R1+0x1cc] ;  /* 0x0001cc00015c7983 */ /* 0x000f220000100800 */
[----:B------:R-:W-:-:S02]  /*1a9a0*/  PRMT R139, RZ, 0x7610, R139 ;  /* 0x00007610ff8b7816 */ /* 0x000fc4000000008b */
[----:B------:R-:W-:Y:S01]  /*1a9b0*/  PRMT R138, RZ, 0x7610, R138 ;  /* 0x00007610ff8a7816 */ /* 0x000fe2000000008a */
[----:B------:R-:W4:Y:S01]  /*1a9c0*/  LDL R18, [R1+0x260] ;  /* 0x0002600001127983 */ /* 0x000f220000100800 */
[----:B------:R-:W-:Y:S02]  /*1a9d0*/  PRMT R137, RZ, 0x7610, R137 ;  /* 0x00007610ff897816 */ /* 0x000fe40000000089 */
[----:B------:R-:W-:Y:S01]  /*1a9e0*/  PRMT R135, RZ, 0x7610, R135 ;  /* 0x00007610ff877816 */ /* 0x000fe20000000087 */
[----:B------:R-:W4:Y:S01]  /*1a9f0*/  LDL R19, [R1+0x264] ;  /* 0x0002640001137983 */ /* 0x000f220000100800 */
[----:B------:R-:W-:Y:S02]  /*1aa00*/  LOP3.LUT R22, R4, 0x30, RZ, 0x3c, !PT ;  /* 0x0000003004167812 */ /* 0x000fe400078e3cff */
[----:B------:R-:W-:Y:S01]  /*1aa10*/  PRMT R134, RZ, 0x7610, R134 ;  /* 0x00007610ff867816 */ /* 0x000fe20000000086 */
[----:B------:R-:W4:Y:S01]  /*1aa20*/  LDL R20, [R1+0x268] ;  /* 0x0002680001147983 */ /* 0x000f220000100800 */
[----:B--2---:R-:W-:-:S06]  /*1aa30*/  PRMT R2, RZ, 0x7610, R2 ;  /* 0x00007610ff027816 */ /* 0x004fcc0000000002 */
[----:B---3--:R4:W2:Y:S02]  /*1aa40*/  @P2 LDG.E.U16 R2, desc[UR24][R16.64] ;  /* 0x0000001810022981 */ /* 0x0088a4000c1e1500 */
[----:B----4-:R-:W-:Y:S02]  /*1aa50*/  @P2 IMAD.MOV.U32 R16, RZ, RZ, R92 ;  /* 0x000000ffff102224 */ /* 0x010fe400078e005c */
[----:B------:R-:W-:Y:S01]  /*1aa60*/  @P2 IMAD.MOV.U32 R17, RZ, RZ, R23 ;  /* 0x000000ffff112224 */ /* 0x000fe200078e0017 */
[----:B------:R-:W-:Y:S04]  /*1aa70*/  STS.U16 [R22+UR10+0x180], R67 ;  /* 0x0001804316007988 */ /* 0x000fe8000800040a */
[----:B------:R0:W3:Y:S01]  /*1aa80*/  @P2 LDG.E.U16 R139, desc[UR24][R16.64] ;  /* 0x00000018108b2981 */ /* 0x0000e2000c1e1500 */
[----:B------:R-:W-:-:S03]  /*1aa90*/  LOP3.LUT R21, R4, 0x40, RZ, 0x3c, !PT ;  /* 0x0000004004157812 */ /* 0x000fc600078e3cff */
[----:B------:R-:W4:Y:S04]  /*1aaa0*/  LDL R23, [R1+0x274] ;  /* 0x0002740001177983 */ /* 0x000f280000100800 */
[----:B------:R-:W2:Y:S04]  /*1aab0*/  LDL R92, [R1+0x278] ;  /* 0x00027800015c7983 */ /* 0x000ea80000100800 */
[----:B------:R-:W0:Y:S04]  /*1aac0*/  LDL R16, [R1+0x1d0] ;  /* 0x0001d00001107983 */ /* 0x000e280000100800 */
[----:B------:R-:W0:Y:S02]  /*1aad0*/  LDL R17, [R1+0x1d4] ;  /* 0x0001d40001117983 */ /* 0x000e240000100800 */
[----:B0-----:R-:W-:-:S04]  /*1aae0*/  @P2 LOP3.LUT R17, R17, R16, RZ, 0x3c, !PT ;  /* 0x0000001011112212 */ /* 0x001fc800078e3cff */
        /* <DEDUP_REMOVED lines=22> */
[----:B------:R-:W0:Y:S04]  /*1ac50*/  LDL R17, [R1+0x258] ;  /* 0x0002580001117983 */ /* 0x000e280000100800 */
        /* <DEDUP_REMOVED lines=37> */
[----:B------:R3:W-:Y:S04]  /*1aeb0*/  STS.U16 [R21+UR10+0x1a00], R72 ;  /* 0x001a004815007988 */ /* 0x0007e8000800040a */
[----:B-1----:R-:W2:Y:S04]  /*1aec0*/  LDL R22, [R1+0x270] ;  /* 0x0002700001167983 */ /* 0x002ea80000100800 */
[----:B---3--:R-:W3:Y:S01]  /*1aed0*/  LDL R21, [R1+0x26c] ;  /* 0x00026c0001157983 */ /* 0x008ee20000100800 */
[----:B0-----:R-:W-:-:S04]  /*1aee0*/  @P2 LOP3.LUT R17, R17, R16, RZ, 0x3c, !PT ;  /* 0x0000001011112212 */ /* 0x001fc800078e3cff */
[----:B------:R-:W-:-:S04]  /*1aef0*/  @P2 LOP3.LUT R16, R17, R16, RZ, 0x3c, !PT ;  /* 0x0000001011102212 */ /* 0x000fc800078e3cff */
[----:B------:R-:W-:-:S05]  /*1af00*/  @P2 LOP3.LUT R17, R17, R16, RZ, 0x3c, !PT ;  /* 0x0000001011112212 */ /* 0x000fca00078e3cff */
[----:B------:R0:W2:Y:S04]  /*1af10*/  @P2 LDG.E.U16 R134, desc[UR24][R16.64] ;  /* 0x0000001810862981 */ /* 0x0000a8000c1e1500 */
[----:B------:R-:W2:Y:S01]  /*1af20*/  LDL R17, [R1+0x25c] ;  /* 0x00025c0001117983 */ /* 0x000ea20000100800 */
[----:B------:R-:W-:Y:S01]  /*1af30*/  PRMT R133, RZ, 0x7610, R133 ;  /* 0x00007610ff857816 */ /* 0x000fe20000000085 */
[----:B0-----:R-:W-:Y:S01]  /*1af40*/  @P2 IMAD.MOV.U32 R16, RZ, RZ, R18 ;  /* 0x000000ffff102224 */ /* 0x001fe200078e0012 */
[----:B------:R-:W-:Y:S01]  /*1af50*/  PRMT R131, RZ, 0x7610, R131 ;  /* 0x00007610ff837816 */ /* 0x000fe20000000083 */
[----:B------:R-:W3:Y:S01]  /*1af60*/  LDL R18, [R1+0x2b0] ;  /* 0x0002b00001127983 */ /* 0x000ee20000100800 */
[----:B------:R-:W-:-:S03]  /*1af70*/  PRMT R130, RZ, 0x7610, R130 ;  /* 0x00007610ff827816 */ /* 0x000fc60000000082 */
[----:B--2---:R0:W2:Y:S02]  /*1af80*/  @P2 LDG.E.U16 R133, desc[UR24][R16.64] ;  /* 0x0000001810852981 */ /* 0x0040a4000c1e1500 */
[----:B0-----:R-:W-:Y:S02]  /*1af90*/  @P2 IMAD.MOV.U32 R16, RZ, RZ, R20 ;  /* 0x000000ffff102224 */ /* 0x001fe400078e0014 */
[----:B------:R-:W-:Y:S01]  /*1afa0*/  @P2 IMAD.MOV.U32 R17, RZ, RZ, R19 ;  /* 0x000000ffff112224 */ /* 0x000fe200078e0013 */
[----:B------:R-:W-:Y:S01]  /*1afb0*/  PRMT R129, RZ, 0x7610, R129 ;  /* 0x00007610ff817816 */ /* 0x000fe20000000081 */
[----:B------:R-:W2:Y:S04]  /*1afc0*/  LDL R19, [R1+0x2b8] ;  /* 0x0002b80001137983 */ /* 0x000ea80000100800 */
[----:B------:R0:W2:Y:S01]  /*1afd0*/  @P2 LDG.E.U16 R132, desc[UR24][R16.64] ;  /* 0x0000001810842981 */ /* 0x0000a2000c1e1500 */
[----:B------:R-:W-:-:S02]  /*1afe0*/  PRMT R128, RZ, 0x7610, R128 ;  /* 0x00007610ff807816 */ /* 0x000fc40000000080 */
[----:B------:R-:W-:Y:S01]  /*1aff0*/  PRMT R127, RZ, 0x7610, R127 ;  /* 0x00007610ff7f7816 */ /* 0x000fe2000000007f */
[----:B------:R-:W2:Y:S01]  /*1b000*/  LDL R20, [R1+0x2bc] ;  /* 0x0002bc0001147983 */ /* 0x000ea20000100800 */
[----:B0-----:R-:W-:Y:S02]  /*1b010*/  @P2 IMAD.MOV.U32 R16, RZ, RZ, R22 ;  /* 0x000000ffff102224 */ /* 0x001fe400078e0016 */
[----:B---3--:R-:W-:Y:S01]  /*1b020*/  @P2 IMAD.MOV.U32 R17, RZ, RZ, R21 ;  /* 0x000000ffff112224 */ /* 0x008fe200078e0015 */
[----:B------:R-:W-:Y:S01]  /*1b030*/  PRMT R125, RZ, 0x7610, R125 ;  /* 0x00007610ff7d7816 */ /* 0x000fe2000000007d */
[----:B------:R-:W3:Y:S04]  /*1b040*/  LDL R21, [R1+0x2c0] ;  /* 0x0002c00001157983 */ /* 0x000ee80000100800 */
[----:B------:R0:W2:Y:S01]  /*1b050*/  @P2 LDG.E.U16 R131, desc[UR24][R16.64] ;  /* 0x0000001810832981 */ /* 0x0000a2000c1e1500 */
[----:B------:R-:W-:-:S03]  /*1b060*/  PRMT R124, RZ, 0x7610, R124 ;  /* 0x00007610ff7c7816 */ /* 0x000fc6000000007c */
[----:B------:R-:W2:Y:S01]  /*1b070*/  LDL R22, [R1+0x2c4] ;  /* 0x0002c40001167983 */ /* 0x000ea20000100800 */
[----:B0-----:R-:W-:Y:S02]  /*1b080*/  @P2 IMAD.MOV.U32 R16, RZ, RZ, R92 ;  /* 0x000000ffff102224 */ /* 0x001fe400078e005c */
[----:B----4-:R-:W-:Y:S01]  /*1b090*/  @P2 IMAD.MOV.U32 R17, RZ, RZ, R23 ;  /* 0x000000ffff112224 */ /* 0x010fe200078e0017 */
[----:B------:R-:W4:Y:S04]  /*1b0a0*/  LDL R92, [R1+0x2cc] ;  /* 0x0002cc00015c7983 */ /* 0x000f280000100800 */
[----:B------:R0:W2:Y:S04]  /*1b0b0*/  @P2 LDG.E.U16 R130, desc[UR24][R16.64] ;  /* 0x0000001810822981 */ /* 0x0000a8000c1e1500 */
        /* <DEDUP_REMOVED lines=56> */
[----:B------:R4:W2:Y:S04]  /*1b440*/  @P2 LDG.E.U16 R121, desc[UR24][R16.64] ;  /* 0x0000001810792981 */ /* 0x0008a8000c1e1500 */
[----:B------:R-:W2:Y:S01]  /*1b450*/  LDL R22, [R1+0x31c] ;  /* 0x00031c0001167983 */ /* 0x000ea20000100800 */
[----:B----4-:R-:W-:-:S02]  /*1b460*/  @P2 IMAD.MOV.U32 R16, RZ, RZ, R92 ;  /* 0x000000ffff102224 */ /* 0x010fc400078e005c */
[----:B------:R-:W-:Y:S01]  /*1b470*/  @P2 IMAD.MOV.U32 R17, RZ, RZ, R23 ;  /* 0x000000ffff112224 */ /* 0x000fe200078e0017 */
        /* <DEDUP_REMOVED lines=22> */
[----:B0-----:R-:W-:-:S03]  /*1b5e0*/  @P2 IMAD.MOV.U32 R16, RZ, RZ, R110 ;  /* 0x000000ffff102224 */ /* 0x001fc600078e006e */
[----:B------:R-:W3:Y:S04]  /*1b5f0*/  LDL.LU R110, [R1+0xbc4] ;  /* 0x000bc400016e7983 */ /* 0x000ee80000300800 */
[----:B--2---:R0:W2:Y:S04]  /*1b600*/  @P2 LDG.E.U16 R116, desc[UR24][R16.64] ;  /* 0x0000001810742981 */ /* 0x0040a8000c1e1500 */
[----:B------:R-:W2:Y:S01]  /*1b610*/  LDL R17, [R1+0x2f0] ;  /* 0x0002f00001117983 */ /* 0x000ea20000100800 */
[----:B0-----:R-:W-:-:S03]  /*1b620*/  @P2 IMAD.MOV.U32 R16, RZ, RZ, R109 ;  /* 0x000000ffff102224 */ /* 0x001fc600078e006d */
[----:B------:R-:W3:Y:S04]  /*1b630*/  LDL.LU R109, [R1+0xbc0] ;  /* 0x000bc000016d7983 */ /* 0x000ee80000300800 */
[----:B--2---:R0:W2:Y:S04]  /*1b640*/  @P2 LDG.E.U16 R114, desc[UR24][R16.64] ;  /* 0x0000001810722981 */ /* 0x0040a8000c1e1500 */
[----:B------:R-:W2:Y:S01]  /*1b650*/  LDL R17, [R1+0x2f8] ;  /* 0x0002f80001117983 */ /* 0x000ea20000100800 */
[----:B0-----:R-:W-:-:S03]  /*1b660*/  @P2 IMAD.MOV.U32 R16, RZ, RZ, R107 ;  /* 0x000000ffff102224 */ /* 0x001fc600078e006b */
[----:B------:R-:W3:Y:S01]  /*1b670*/  LDL.LU R107, [R1+0xbbc] ;  /* 0x000bbc00016b7983 */ /* 0x000ee20000300800 */
[----:B------:R-:W-:-:S03]  /*1b680*/  PRMT R111, RZ, 0x7610, R111 ;  /* 0x00007610ff6f7816 */ /* 0x000fc6000000006f */
[----:B--2---:R0:W2:Y:S04]  /*1b690*/  @P2 LDG.E.U16 R112, desc[UR24][R16.64] ;  /* 0x0000001810702981 */ /* 0x0040a8000c1e1500 */
[----:B------:R-:W2:Y:S01]  /*1b6a0*/  LDL R17, [R1+0x300] ;  /* 0x0003000001117983 */ /* 0x000ea20000100800 */
[----:B0-----:R-:W-:-:S03]  /*1b6b0*/  @P2 IMAD.MOV.U32 R16, RZ, RZ, R106 ;  /* 0x000000ffff102224 */ /* 0x001fc600078e006a */
[----:B------:R-:W4:Y:S01]  /*1b6c0*/  LDL.LU R106, [R1+0xbb8] ;  /* 0x000bb800016a7983 */ /* 0x000f220000300800 */
[----:B---3--:R-:W-:Y:S02]  /*1b6d0*/  PRMT R110, RZ, 0x7610, R110 ;  /* 0x00007610ff6e7816 */ /* 0x008fe4000000006e */
[----:B------:R-:W-:Y:S02]  /*1b6e0*/  PRMT R109, RZ, 0x7610, R109 ;  /* 0x00007610ff6d7816 */ /* 0x000fe4000000006d */
[----:B------:R-:W-:Y:S02]  /*1b6f0*/  PRMT R108, RZ, 0x7610, R108 ;  /* 0x00007610ff6c7816 */ /* 0x000fe4000000006c */
[----:B------:R-:W-:Y:S01]  /*1b700*/  PRMT R107, RZ, 0x7610, R107 ;  /* 0x00007610ff6b7816 */ /* 0x000fe2000000006b */
[----:B--2---:R0:W2:Y:S02]  /*1b710*/  @P2 LDG.E.U16 R111, desc[UR24][R16.64] ;  /* 0x00000018106f2981 */ /* 0x0040a4000c1e1500 */
[----:B0-----:R-:W-:-:S02]  /*1b720*/  @P2 IMAD.MOV.U32 R16, RZ, RZ, R19 ;  /* 0x000000ffff102224 */ /* 0x001fc400078e0013 */
[----:B------:R-:W-:-:S05]  /*1b730*/  @P2 IMAD.MOV.U32 R17, RZ, RZ, R18 ;  /* 0x000000ffff112224 */ /* 0x000fca00078e0012 */
[----:B------:R0:W3:Y:S02]  /*1b740*/  @P2 LDG.E.U16 R110, desc[UR24][R16.64] ;  /* 0x00000018106e2981 */ /* 0x0000e4000c1e1500 */
[----:B0-----:R-:W-:Y:S02]  /*1b750*/  @P2 IMAD.MOV.U32 R16, RZ, RZ, R105 ;  /* 0x000000ffff102224 */ /* 0x001fe400078e0069 */
[----:B------:R-:W-:Y:S01]  /*1b760*/  @P2 IMAD.MOV.U32 R17, RZ, RZ, R20 ;  /* 0x000000ffff112224 */ /* 0x000fe200078e0014 */
[----:B----4-:R-:W-:Y:S01]  /*1b770*/  PRMT R106, RZ, 0x7610, R106 ;  /* 0x00007610ff6a7816 */ /* 0x010fe2000000006a */
[----:B------:R-:W4:Y:S04]  /*1b780*/  LDL.LU R105, [R1+0xbb4] ;  /* 0x000bb40001697983 */ /* 0x000f280000300800 */
[----:B------:R0:W2:Y:S04]  /*1b790*/  @P2 LDG.E.U16 R109, desc[UR24][R16.64] ;  /* 0x00000018106d2981 */ /* 0x0000a8000c1e1500 */
[----:B------:R-:W2:Y:S04]  /*1b7a0*/  LDL R18, [R1+0x368] ;  /* 0x0003680001127983 */ /* 0x000ea80000100800 */
[----:B------:R-:W2:Y:S01]  /*1b7b0*/  LDL R19, [R1+0x36c] ;  /* 0x00036c0001137983 */ /* 0x000ea20000100800 */
[----:B0-----:R-:W-:-:S02]  /*1b7c0*/  @P2 IMAD.MOV.U32 R16, RZ, RZ, R22 ;  /* 0x000000ffff102224 */ /* 0x001fc400078e0016 */
[----:B------:R-:W-:Y:S01]  /*1b7d0*/  @P2 IMAD.MOV.U32 R17, RZ, RZ, R21 ;  /* 0x000000ffff112224 */ /* 0x000fe200078e0015 */
[----:B------:R-:W2:Y:S04]  /*1b7e0*/  LDL R20, [R1+0x370] ;  /* 0x0003700001147983 */ /* 0x000ea80000100800 */
[----:B------:R0:W2:Y:S04]  /*1b7f0*/  @P2 LDG.E.U16 R108, desc[UR24][R16.64] ;  /* 0x00000018106c2981 */ /* 0x0000a8000c1e1500 */
[----:B------:R-:W2:Y:S01]  /*1b800*/  LDL R21, [R1+0x374] ;  /* 0x0003740001157983 */ /* 0x000ea20000100800 */
[----:B0-----:R-:W-:-:S02]  /*1b810*/  @P2 IMAD.MOV.U32 R16, RZ, RZ, R92 ;  /* 0x000000ffff102224 */ /* 0x001fc400078e005c */
[----:B------:R-:W-:-:S05]  /*1b820*/  @P2 IMAD.MOV.U32 R17, RZ, RZ, R23 ;  /* 0x000000ffff112224 */ /* 0x000fca00078e0017 */
[----:B------:R0:W2:Y:S02]  /*1b830*/  @P2 LDG.E.U16 R107, desc[UR24][R16.64] ;  /* 0x00000018106b2981 */ /* 0x0000a4000c1e1500 */
[----:B0-----:R-:W-:Y:S02]  /*1b840*/  @P2 IMAD.MOV.U32 R16, RZ, RZ, R103 ;  /* 0x000000ffff102224 */ /* 0x001fe400078e0067 */
[----:B------:R-:W-:Y:S02]  /*1b850*/  @P2 IMAD.MOV.U32 R17, RZ, RZ, R102 ;  /* 0x000000ffff112224 */ /* 0x000fe400078e0066 */
[----:B------:R-:W2:Y:S04]  /*1b860*/  LDL.LU R102, [R1+0xbb0] ;  /* 0x000bb00001667983 */ /* 0x000ea80000300800 */
[----:B------:R-:W2:Y:S04]  /*1b870*/  LDL.LU R103, [R1+0xbac] ;  /* 0x000bac0001677983 */ /* 0x000ea80000300800 */
[----:B------:R0:W2:Y:S04]  /*1b880*/  @P2 LDG.E.U16 R106, desc[UR24][R16.64] ;  /* 0x00000018106a2981 */ /* 0x0000a8000c1e1500 */
[----:B------:R-:W2:Y:S04]  /*1b890*/  LDL R22, [R1+0x378] ;  /* 0x0003780001167983 */ /* 0x000ea80000100800 */
[----:B------:R-:W2:Y:S04]  /*1b8a0*/  LDL R23, [R1+0x37c] ;  /* 0x00037c0001177983 */ /* 0x000ea80000100800 */
[----:B------:R-:W2:Y:S01]  /*1b8b0*/  LDL R17, [R1+0x330] ;  /* 0x0003300001117983 */ /* 0x000ea20000100800 */
[----:B0-----:R-:W-:-:S03]  /*1b8c0*/  @P2 IMAD.MOV.U32 R16, RZ, RZ, R101 ;  /* 0x000000ffff102224 */ /* 0x001fc600078e0065 */
[----:B------:R-:W3:Y:S04]  /*1b8d0*/  LDL R92, [R1+0x380] ;  /* 0x00038000015c7983 */ /* 0x000ee80000100800 */
[----:B------:R-:W3:Y:S01]  /*1b8e0*/  LDL.LU R101, [R1+0xba8] ;  /* 0x000ba80001657983 */ /* 0x000ee20000300800 */
[----:B----4-:R-:W-:-:S06]  /*1b8f0*/  PRMT R105, RZ, 0x7610, R105 ;  /* 0x00007610ff697816 */ /* 0x010fcc0000000069 */
[----:B--2---:R0:W2:Y:S04]  /*1b900*/  @P2 LDG.E.U16 R105, desc[UR24][R16.64] ;  /* 0x0000001810692981 */ /* 0x0040a8000c1e1500 */
[----:B------:R-:W0:Y:S04]  /*1b910*/  LDL R16, [R1+0x338] ;  /* 0x0003380001107983 */ /* 0x000e280000100800 */
[----:B------:R-:W0:Y:S01]  /*1b920*/  LDL R17, [R1+0x33c] ;  /* 0x00033c0001117983 */ /* 0x000e220000100800 */
[----:B------:R-:W-:Y:S02]  /*1b930*/  PRMT R104, RZ, 0x7610, R104 ;  /* 0x00007610ff687816 */ /* 0x000fe40000000068 */
[----:B0-----:R-:W-:-:S04]  /*1b940*/  @P2 LOP3.LUT R17, R17, R16, RZ, 0x3c, !PT ;  /* 0x0000001011112212 */ /* 0x001fc800078e3cff */
[----:B------:R-:W-:-:S04]  /*1b950*/  @P2 LOP3.LUT R16, R17, R16, RZ, 0x3c, !PT ;  /* 0x0000001011102212 */ /* 0x000fc800078e3cff */
[----:B------:R-:W-:-:S05]  /*1b960*/  @P2 LOP3.LUT R17, R17, R16, RZ, 0x3c, !PT ;  /* 0x0000001011112212 */ /* 0x000fca00078e3cff */
[----:B------:R0:W4:Y:S04]  /*1b970*/  @P2 LDG.E.U16 R104, desc[UR24][R16.64] ;  /* 0x0000001810682981 */ /* 0x000128000c1e1500 */
[----:B------:R-:W0:Y:S04]  /*1b980*/  LDL R16, [R1+0x340] ;  /* 0x0003400001107983 */ /* 0x000e280000100800 */
[----:B------:R-:W0:Y:S01]  /*1b990*/  LDL R17, [R1+0x344] ;  /* 0x0003440001117983 */ /* 0x000e220000100800 */
[----:B------:R-:W-:Y:S02]  /*1b9a0*/  PRMT R103, RZ, 0x7610, R103 ;  /* 0x00007610ff677816 */ /* 0x000fe40000000067 */
[----:B0-----:R-:W-:-:S04]  /*1b9b0*/  @P2 LOP3.LUT R17, R17, R16, RZ, 0x3c, !PT ;  /* 0x0000001011112212 */ /* 0x001fc800078e3cff */
[----:B------:R-:W-:-:S04]  /*1b9c0*/  @P2 LOP3.LUT R16, R17, R16, RZ, 0x3c, !PT ;  /* 0x0000001011102212 */ /* 0x000fc800078e3cff */
[----:B------:R-:W-:-:S05]  /*1b9d0*/  @P2 LOP3.LUT R17, R17, R16, RZ, 0x3c, !PT ;  /* 0x0000001011112212 */ /* 0x000fca00078e3cff */
[----:B------:R0:W2:Y:S04]  /*1b9e0*/  @P2 LDG.E.U16 R103, desc[UR24][R16.64] ;  /* 0x0000001810672981 */ /* 0x0000a8000c1e1500 */
[----:B------:R-:W2:Y:S01]  /*1b9f0*/  LDL R17, [R1+0x348] ;  /* 0x0003480001117983 */ /* 0x000ea20000100800 */
[----:B------:R-:W-:Y:S01]  /*1ba00*/  PRMT R102, RZ, 0x7610, R102 ;  /* 0x00007610ff667816 */ /* 0x000fe20000000066 */
[----:B0-----:R-:W-:Y:S02]  /*1ba10*/  @P2 IMAD.MOV.U32 R16, RZ, RZ, R98 ;  /* 0x000000ffff102224 */ /* 0x001fe400078e0062 */
[----:B------:R-:W3:Y:S04]  /*1ba20*/  LDL.LU R98, [R1+0xba4] ;  /* 0x000ba40001627983 */ /* 0x000ee80000300800 */
[----:B--2---:R0:W2:Y:S04]  /*1ba30*/  @P2 LDG.E.U16 R102, desc[UR24][R16.64] ;  /* 0x0000001810662981 */ /* 0x0040a8000c1e1500 */
[----:B------:R-:W0:Y:S01]  /*1ba40*/  LDL R17, [R1+0x354] ;  /* 0x0003540001117983 */ /* 0x000e220000100800 */
[----:B---3--:R-:W-:Y:S01]  /*1ba50*/  PRMT R101, RZ, 0x7610, R101 ;  /* 0x00007610ff657816 */ /* 0x008fe20000000065 */
[----:B0-----:R-:W-:-:S02]  /*1ba60*/  @P2 IMAD.MOV.U32 R16, RZ, RZ, R17 ;  /* 0x000000ffff102224 */ /* 0x001fc400078e0011 */
[----:B------:R-:W-:Y:S02]  /*1ba70*/  @P2 IMAD.MOV.U32 R17, RZ, RZ, R97 ;  /* 0x000000ffff112224 */ /* 0x000fe400078e0061 */
[----:B------:R-:W3:Y:S04]  /*1ba80*/  LDL.LU R97, [R1+0xba0] ;  /* 0x000ba00001617983 */ /* 0x000ee80000300800 */
[----:B------:R0:W2:Y:S04]  /*1ba90*/  @P2 LDG.E.U16 R101, desc[UR24][R16.64] ;  /* 0x0000001810652981 */ /* 0x0000a8000c1e1500 */
[----:B------:R-:W2:Y:S01]  /*1baa0*/  LDL R17, [R1+0x358] ;  /* 0x0003580001117983 */ /* 0x000ea20000100800 */
[----:B------:R-:W-:Y:S01]  /*1bab0*/  PRMT R100, RZ, 0x7610, R100 ;  /* 0x00007610ff647816 */ /* 0x000fe20000000064 */
[----:B0-----:R-:W-:-:S02]  /*1bac0*/  @P2 IMAD.MOV.U32 R16, RZ, RZ, R95 ;  /* 0x000000ffff102224 */ /* 0x001fc400078e005f */
[----:B------:R-:W3:Y:S04]  /*1bad0*/  LDL.LU R95, [R1+0xb9c] ;  /* 0x000b9c00015f7983 */ /* 0x000ee80000300800 */
[----:B--2---:R0:W2:Y:S04]  /*1bae0*/  @P2 LDG.E.U16 R100, desc[UR24][R16.64] ;  /* 0x0000001810642981 */ /* 0x0040a8000c1e1500 */
[----:B------:R-:W2:Y:S01]  /*1baf0*/  LDL R17, [R1+0x360] ;  /* 0x0003600001117983 */ /* 0x000ea20000100800 */
[----:B0-----:R-:W-:-:S03]  /*1bb00*/  @P2 IMAD.MOV.U32 R16, RZ, RZ, R94 ;  /* 0x000000ffff102224 */ /* 0x001fc600078e005e */
[----:B------:R-:W4:Y:S01]  /*1bb10*/  LDL.LU R94, [R1+0xb98] ;  /* 0x000b9800015e7983 */ /* 0x000f220000300800 */
[----:B------:R-:W-:Y:S02]  /*1bb20*/  PRMT R98, RZ, 0x7610, R98 ;  /* 0x00007610ff627816 */ /* 0x000fe40000000062 */
[----:B---3--:R-:W-:Y:S02]  /*1bb30*/  PRMT R97, RZ, 0x7610, R97 ;  /* 0x00007610ff617816 */ /* 0x008fe40000000061 */
[----:B------:R-:W-:Y:S02]  /*1bb40*/  PRMT R96, RZ, 0x7610, R96 ;  /* 0x00007610ff607816 */ /* 0x000fe40000000060 */
        /* <DEDUP_REMOVED lines=8> */
[----:B------:R-:W-:-:S05]  /*1bbd0*/  @P2 IMAD.MOV.U32 R17, RZ, RZ, R20 ;  /* 0x000000ffff112224 */ /* 0x000fca00078e0014 */
[----:B------:R0:W2:Y:S02]  /*1bbe0*/  @P2 LDG.E.U16 R97, desc[UR24][R16.64] ;  /* 0x0000001810612981 */ /* 0x0000a4000c1e1500 */
[----:B0-----:R-:W-:Y:S02]  /*1bbf0*/  @P2 IMAD.MOV.U32 R16, RZ, RZ, R23 ;  /* 0x000000ffff102224 */ /* 0x001fe400078e0017 */
[----:B------:R-:W-:-:S05]  /*1bc00*/  @P2 IMAD.MOV.U32 R17, RZ, RZ, R22 ;  /* 0x000000ffff112224 */ /* 0x000fca00078e0016 */
[----:B------:R0:W2:Y:S02]  /*1bc10*/  @P2 LDG.E.U16 R96, desc[UR24][R16.64] ;  /* 0x0000001810602981 */ /* 0x0000a4000c1e1500 */
[----:B0-----:R-:W-:Y:S02]  /*1bc20*/  @P2 IMAD.MOV.U32 R16, RZ, RZ, R89 ;  /* 0x000000ffff102224 */ /* 0x001fe400078e0059 */
[----:B------:R-:W2:Y:S01]  /*1bc30*/  LDL.LU R89, [R1+0xb94] ;  /* 0x000b940001597983 */ /* 0x000ea20000300800 */
[----:B------:R-:W-:Y:S01]  /*1bc40*/  @P2 IMAD.MOV.U32 R17, RZ, RZ, R92 ;  /* 0x000000ffff112224 */ /* 0x000fe200078e005c */
[----:B----4-:R-:W-:-:S04]  /*1bc50*/  PRMT R94, RZ, 0x7610, R94 ;  /* 0x00007610ff5e7816 */ /* 0x010fc8000000005e */
[----:B------:R0:W4:Y:S02]  /*1bc60*/  @P2 LDG.E.U16 R95, desc[UR24][R16.64] ;  /* 0x00000018105f2981 */ /* 0x000124000c1e1500 */
[----:B0-----:R-:W-:Y:S02]  /*1bc70*/  @P2 IMAD.MOV.U32 R16, RZ, RZ, R113 ;  /* 0x000000ffff102224 */ /* 0x001fe400078e0071 */
[----:B------:R-:W-:Y:S01]  /*1bc80*/  @P2 IMAD.MOV.U32 R17, RZ, RZ, R11 ;  /* 0x000000ffff112224 */ /* 0x000fe200078e000b */
[----:B------:R-:W-:Y:S01]  /*1bc90*/  PRMT R86, RZ, 0x7610, R86 ;  /* 0x00007610ff567816 */ /* 0x000fe20000000056 */
[----:B------:R-:W3:Y:S04]  /*1bca0*/  LDL.LU R11, [R1+0xb90] ;  /* 0x000b9000010b7983 */ /* 0x000ee80000300800 */
[----:B------:R0:W3:Y:S01]  /*1bcb0*/  @P2 LDG.E.U16 R94, desc[UR24][R16.64] ;  /* 0x00000018105e2981 */ /* 0x0000e2000c1e1500 */
[----:B------:R-:W-:-:S02]  /*1bcc0*/  PRMT R90, RZ, 0x7610, R90 ;  /* 0x00007610ff5a7816 */ /* 0x000fc4000000005a */
[----:B------:R-:W-:Y:S01]  /*1bcd0*/  PRMT R61, RZ, 0x7610, R61 ;  /* 0x00007610ff3d7816 */ /* 0x000fe2000000003d */
[----:B------:R-:W3:Y:S01]  /*1bce0*/  LDL.LU R113, [R1+0xb8c] ;  /* 0x000b8c0001717983 */ /* 0x000ee20000300800 */
[----:B0-----:R-:W-:Y:S02]  /*1bcf0*/  @P2 IMAD.MOV.U32 R16, RZ, RZ, R163 ;  /* 0x000000ffff102224 */ /* 0x001fe400078e00a3 */
[----:B------:R-:W-:Y:S01]  /*1bd00*/  @P2 IMAD.MOV.U32 R17, RZ, RZ, R115 ;  /* 0x000000ffff112224 */ /* 0x000fe200078e0073 */
[----:B------:R-:W-:Y:S01]  /*1bd10*/  PRMT R73, RZ, 0x7610, R73 ;  /* 0x00007610ff497816 */ /* 0x000fe20000000049 */
[----:B------:R-:W3:Y:S04]  /*1bd20*/  LDL.LU R115, [R1+0xb88] ;  /* 0x000b880001737983 */ /* 0x000ee80000300800 */
[----:B------:R0:W3:Y:S01]  /*1bd30*/  @P2 LDG.E.U16 R62, desc[UR24][R16.64] ;  /* 0x00000018103e2981 */ /* 0x0000e2000c1e1500 */
[----:B------:R-:W-:-:S02]  /*1bd40*/  PRMT R85, RZ, 0x7610, R85 ;  /* 0x00007610ff557816 */ /* 0x000fc40000000055 */
[----:B------:R-:W-:Y:S01]  /*1bd50*/  PRMT R60, RZ, 0x7610, R60 ;  /* 0x00007610ff3c7816 */ /* 0x000fe2000000003c */
[----:B------:R-:W5:Y:S01]  /*1bd60*/  LDL.LU R163, [R1+0xb84] ;  /* 0x000b840001a37983 */ /* 0x000f620000300800 */
[----:B0-----:R-:W-:Y:S02]  /*1bd70*/  @P2 IMAD.MOV.U32 R16, RZ, RZ, R155 ;  /* 0x000000ffff102224 */ /* 0x001fe400078e009b */
[----:B------:R-:W-:Y:S01]  /*1bd80*/  @P2 IMAD.MOV.U32 R17, RZ, RZ, R162 ;  /* 0x000000ffff112224 */ /* 0x000fe200078e00a2 */
[----:B------:R-:W-:Y:S01]  /*1bd90*/  PRMT R84, RZ, 0x7610, R84 ;  /* 0x00007610ff547816 */ /* 0x000fe20000000054 */
[----:B------:R-:W5:Y:S04]  /*1bda0*/  LDL.LU R162, [R1+0xb80] ;  /* 0x000b800001a27983 */ /* 0x000f680000300800 */
[----:B------:R0:W3:Y:S01]  /*1bdb0*/  @P2 LDG.E.U16 R74, desc[UR24][R16.64] ;  /* 0x00000018104a2981 */ /* 0x0000e2000c1e1500 */
[----:B------:R-:W-:-:S02]  /*1bdc0*/  PRMT R88, RZ, 0x7610, R88 ;  /* 0x00007610ff587816 */ /* 0x000fc40000000058 */
[----:B------:R-:W-:Y:S01]  /*1bdd0*/  PRMT R59, RZ, 0x7610, R59 ;  /* 0x00007610ff3b7816 */ /* 0x000fe2000000003b */
[----:B------:R-:W5:Y:S01]  /*1bde0*/  LDL.LU R155, [R1+0xb7c] ;  /* 0x000b7c00019b7983 */ /* 0x000f620000300800 */
[----:B0-----:R-:W-:Y:S02]  /*1bdf0*/  @P2 IMAD.MOV.U32 R16, RZ, RZ, R147 ;  /* 0x000000ffff102224 */ /* 0x001fe400078e0093 */
[----:B------:R-:W-:Y:S02]  /*1be00*/  @P2 IMAD.MOV.U32 R17, RZ, RZ, R154 ;  /* 0x000000ffff112224 */ /* 0x000fe400078e009a */
[----:B------:R-:W5:Y:S04]  /*1be10*/  LDL.LU R154, [R1+0xb78] ;  /* 0x000b7800019a7983 */ /* 0x000f680000300800 */
[----:B------:R0:W3:Y:S04]  /*1be20*/  @P2 LDG.E.U16 R86, desc[UR24][R16.64] ;  /* 0x0000001810562981 */ /* 0x0000e8000c1e1500 */
[----:B------:R-:W5:Y:S01]  /*1be30*/  LDL.LU R147, [R1+0xb74] ;  /* 0x000b740001937983 */ /* 0x000f620000300800 */
[----:B0-----:R-:W-:-:S02]  /*1be40*/  @P2 IMAD.MOV.U32 R16, RZ, RZ, R161 ;  /* 0x000000ffff102224 */ /* 0x001fc400078e00a1 */
[----:B------:R-:W-:Y:S02]  /*1be50*/  @P2 IMAD.MOV.U32 R17, RZ, RZ, R146 ;  /* 0x000000ffff112224 */ /* 0x000fe400078e0092 */
[----:B------:R-:W5:Y:S04]  /*1be60*/  LDL.LU R146, [R1+0xb70] ;  /* 0x000b700001927983 */ /* 0x000f680000300800 */
[----:B------:R0:W3:Y:S01]  /*1be70*/  @P2 LDG.E.U16 R90, desc[UR24][R16.64] ;  /* 0x00000018105a2981 */ /* 0x0000e2000c1e1500 */
[----:B------:R-:W-:-:S03]  /*1be80*/  PRMT R72, RZ, 0x7610, R72 ;  /* 0x00007610ff487816 */ /* 0x000fc60000000048 */
        /* <DEDUP_REMOVED lines=9> */
[----:B------:R0:W3:Y:S04]  /*1bf20*/  @P2 LDG.E.U16 R73, desc[UR24][R16.64] ;  /* 0x0000001810492981 */ /* 0x0000e8000c1e1500 */
[----:B------:R-:W3:Y:S01]  /*1bf30*/  LDL.LU R156, [R1+0x5b8] ;  /* 0x0005b800019c7983 */ /* 0x000ee20000300800 */
[----:B0-----:R-:W-:-:S02]  /*1bf40*/  @P2 IMAD.MOV.U32 R16, RZ, RZ, R149 ;  /* 0x000000ffff102224 */ /* 0x001fc400078e0095 */
[----:B------:R-:W-:Y:S02]  /*1bf50*/  @P2 IMAD.MOV.U32 R17, RZ, RZ, R145 ;  /* 0x000000ffff112224 */ /* 0x000fe400078e0091 */
[----:B------:R-:W5:Y:S04]  /*1bf60*/  LDL.LU R145, [R1+0xb5c] ;  /* 0x000b5c0001917983 */ /* 0x000f680000300800 */
[----:B------:R0:W4:Y:S01]  /*1bf70*/  @P2 LDG.E.U16 R85, desc[UR24][R16.64] ;  /* 0x0000001810552981 */ /* 0x000122000c1e1500 */
[----:B------:R-:W-:-:S03]  /*1bf80*/  PRMT R83, RZ, 0x7610, R83 ;  /* 0x00007610ff537816 */ /* 0x000fc60000000053 */
[----:B------:R-:W4:Y:S01]  /*1bf90*/  LDL.LU R149, [R1+0x5c4] ;  /* 0x0005c40001957983 */ /* 0x000f220000300800 */
[----:B0-----:R-:W-:Y:S02]  /*1bfa0*/  @P2 IMAD.MOV.U32 R16, RZ, RZ, R140 ;  /* 0x000000ffff102224 */ /* 0x001fe400078e008c */
[----:B------:R-:W-:Y:S02]  /*1bfb0*/  @P2 IMAD.MOV.U32 R17, RZ, RZ, R144 ;  /* 0x000000ffff112224 */ /* 0x000fe400078e0090 */
[----:B------:R-:W5:Y:S04]  /*1bfc0*/  LDL.LU R144, [R1+0xb58] ;  /* 0x000b580001907983 */ /* 0x000f680000300800 */
[----:B------:R-:W4:Y:S01]  /*1bfd0*/  LDL.LU R140, [R1+0x5cc] ;  /* 0x0005cc00018c7983 */ /* 0x000f220000300800 */
[----:B------:R-:W-:-:S02]  /*1bfe0*/  PRMT R87, RZ, 0x7610, R87 ;  /* 0x00007610ff577816 */ /* 0x000fc40000000057 */
[----:B--2---:R-:W-:-:S06]  /*1bff0*/  PRMT R89, RZ, 0x7610, R89 ;  /* 0x00007610ff597816 */ /* 0x004fcc0000000059 */
[----:B------:R0:W2:Y:S02]  /*1c000*/  @P2 LDG.E.U16 R89, desc[UR24][R16.64] ;  /* 0x0000001810592981 */ /* 0x0000a4000c1e1500 */
[----:B0-----:R-:W-:Y:S02]  /*1c010*/  @P2 IMAD.MOV.U32 R16, RZ, RZ, R141 ;  /* 0x000000ffff102224 */ /* 0x001fe400078e008d */
[----:B------:R-:W-:Y:S02]  /*1c020*/  @P2 IMAD.MOV.U32 R17, RZ, RZ, R159 ;  /* 0x000000ffff112224 */ /* 0x000fe400078e009f */
[----:B------:R-:W5:Y:S04]  /*1c030*/  LDL.LU R159, [R1+0xb54] ;  /* 0x000b5400019f7983 */ /* 0x000f680000300800 */
[----:B------:R0:W2:Y:S04]  /*1c040*/  @P2 LDG.E.U16 R60, desc[UR24][R16.64] ;  /* 0x00000018103c2981 */ /* 0x0000a8000c1e1500 */
[----:B------:R-:W2:Y:S01]  /*1c050*/  LDL.LU R141, [R1+0xac0] ;  /* 0x000ac000018d7983 */ /* 0x000ea20000300800 */
[----:B0-----:R-:W-:-:S02]  /*1c060*/  @P2 IMAD.MOV.U32 R16, RZ, RZ, R151 ;  /* 0x000000ffff102224 */ /* 0x001fc400078e0097 */
[----:B------:R-:W-:Y:S02]  /*1c070*/  @P2 IMAD.MOV.U32 R17, RZ, RZ, R158 ;  /* 0x000000ffff112224 */ /* 0x000fe400078e009e */
[----:B------:R-:W5:Y:S04]  /*1c080*/  LDL.LU R158, [R1+0xb50] ;  /* 0x000b5000019e7983 */ /* 0x000f680000300800 */
[----:B------:R0:W2:Y:S04]  /*1c090*/  @P2 LDG.E.U16 R84, desc[UR24][R16.64] ;  /* 0x0000001810542981 */ /* 0x0000a8000c1e1500 */
[----:B------:R-:W5:Y:S01]  /*1c0a0*/  LDL.LU R151, [R1+0xb4c] ;  /* 0x000b4c0001977983 */ /* 0x000f620000300800 */
[----:B0-----:R-:W-:-:S02]  /*1c0b0*/  @P2 IMAD.MOV.U32 R16, RZ, RZ, R7 ;  /* 0x000000ffff102224 */ /* 0x001fc400078e0007 */
        /* <DEDUP_REMOVED lines=20> */
[----:B------:R-:W-:-:S05]  /*1c200*/  @P2 IMAD.MOV.U32 R17, RZ, RZ, R148 ;  /* 0x000000ffff112224 */ /* 0x000fca00078e0094 */
[----:B------:R4:W2:Y:S04]  /*1c210*/  @P2 LDG.E.U16 R87, desc[UR24][R16.64] ;  /* 0x0000001810572981 */ /* 0x0008a8000c1e1500 */
[----:B------:R-:W2:Y:S01]  /*1c220*/  LDL.LU R16, [R1+0x20c] ;  /* 0x00020c0001107983 */ /* 0x000ea20000300800 */
[----:B---3--:R-:W-:-:S05]  /*1c230*/  SEL R18, R11, R156, !P3 ;  /* 0x0000009c0b127207 */ /* 0x008fca0005800000 */
[----:B------:R-:W-:Y:S01]  /*1c240*/  IMAD R19, R18, UR9, RZ ;  /* 0x0000000912137c24 */ /* 0x000fe2000f8e02ff */
[----:B----4-:R-:W-:-:S05]  /*1c250*/  SEL R17, R11, R149, !P3 ;  /* 0x000000950b117207 */ /* 0x010fca0005800000 */
[----:B------:R-:W-:Y:S01]  /*1c260*/  IMAD R21, R17, UR9, RZ ;  /* 0x0000000911157c24 */ /* 0x000fe2000f8e02ff */
[----:B------:R-:W-:-:S05]  /*1c270*/  SEL R18, R11, R140, !P3 ;  /* 0x0000008c0b127207 */ /* 0x000fca0005800000 */
[----:B------:R-:W-:Y:S01]  /*1c280*/  IMAD R22, R18, UR4, RZ ;  /* 0x0000000412167c24 */ /* 0x000fe2000f8e02ff */
[----:B------:R-:W-:Y:S01]  /*1c290*/  PRMT R48, RZ, 0x7610, R48 ;  /* 0x00007610ff307816 */ /* 0x000fe20000000030 */
[----:B------:R-:W0:Y:S01]  /*1c2a0*/  LDCU UR4, c[0x0][0x3b0] ;  /* 0x00007600ff0477ac */ /* 0x000e220008000800 */
[----:B------:R-:W-:Y:S02]  /*1c2b0*/  PRMT R58, RZ, 0x7610, R58 ;  /* 0x00007610ff3a7816 */ /* 0x000fe4000000003a */
[----:B------:R-:W-:Y:S02]  /*1c2c0*/  PRMT R71, RZ, 0x7610, R71 ;  /* 0x00007610ff477816 */ /* 0x000fe40000000047 */
[----:B--2---:R-:W-:-:S05]  /*1c2d0*/  SEL R17, R11, R141, !P3 ;  /* 0x0000008d0b117207 */ /* 0x004fca0005800000 */
[----:B------:R-:W-:Y:S01]  /*1c2e0*/  IMAD R23, R17, UR5, RZ ;  /* 0x0000000511177c24 */ /* 0x000fe2000f8e02ff */
[----:B------:R-:W-:Y:S01]  /*1c2f0*/  PRMT R82, RZ, 0x7610, R82 ;  /* 0x00007610ff527816 */ /* 0x000fe20000000052 */
[----:B------:R-:W1:Y:S01]  /*1c300*/  LDCU UR5, c[0x0][0x3b0] ;  /* 0x00007600ff0577ac */ /* 0x000e620008000800 */
[----:B------:R-:W-:-:S05]  /*1c310*/  SEL R20, R11, R7, !P3 ;  /* 0x000000070b147207 */ /* 0x000fca0005800000 */
[----:B------:R-:W-:Y:S01]  /*1c320*/  IMAD R20, R20, UR6, RZ ;  /* 0x0000000614147c24 */ /* 0x000fe2000f8e02ff */
[----:B------:R-:W2:Y:S01]  /*1c330*/  LDCU UR6, c[0x0][0x3b0] ;  /* 0x00007600ff0677ac */ /* 0x000ea20008000800 */
[----:B------:R-:W-:Y:S01]  /*1c340*/  SEL R17, R11, R6, !P3 ;  /* 0x000000060b117207 */ /* 0x000fe20005800000 */
[----:B------:R-:W-:Y:S01]  /*1c350*/  @!P4 IMAD.MOV R16, RZ, RZ, -R16 ;  /* 0x000000ffff10c224 */ /* 0x000fe200078e0a10 */
[----:B------:R-:W-:-:S04]  /*1c360*/  LEA R92, P4, R19, R8, 0x1 ;  /* 0x00000008135c7211 */ /* 0x000fc800078808ff */
[-C--:B------:R-:W-:Y:S02]  /*1c370*/  LEA.HI.X.SX32 R19, R19, R5.reuse, 0x1, P4 ;  /* 0x0000000513137211 */ /* 0x080fe400020f0eff */
[CC--:B------:R-:W-:Y:S01]  /*1c380*/  LEA R141, P4, R21.reuse, R8.reuse, 0x1 ;  /* 0x00000008158d7211 */ /* 0x0c0fe200078808ff */
[----:B------:R3:W-:Y:S03]  /*1c390*/  STL [R1+0x414], R92 ;  /* 0x0004145c01007387 */ /* 0x0007e60000100800 */
[-C--:B------:R-:W-:Y:S02]  /*1c3a0*/  LEA.HI.X.SX32 R21, R21, R5.reuse, 0x1, P4 ;  /* 0x0000000515157211 */ /* 0x080fe400020f0eff */
[C---:B------:R-:W-:Y:S01]  /*1c3b0*/  LEA R7, P4, R22.reuse, R8, 0x1 ;  /* 0x0000000816077211 */ /* 0x040fe200078808ff */
[----:B------:R4:W-:Y:S04]  /*1c3c0*/  STL [R1+0x410], R19 ;  /* 0x0004101301007387 */ /* 0x0009e80000100800 */
[----:B------:R0:W-:Y:S04]  /*1c3d0*/  STL [R1+0x41c], R141 ;  /* 0x00041c8d01007387 */ /* 0x0001e80000100800 */
[----:B------:R-:W-:Y:S04]  /*1c3e0*/  STL [R1+0x418], R21 ;  /* 0x0004181501007387 */ /* 0x000fe80000100800 */
[----:B------:R0:W-:Y:S04]  /*1c3f0*/  STL [R1+0x424], R7 ;  /* 0x0004240701007387 */ /* 0x0001e80000100800 */
[----:B------:R-:W2:Y:S01]  /*1c400*/  LDL.LU R148, [R1+0xb0c] ;  /* 0x000b0c0001947983 */ /* 0x000ea20000300800 */
[----:B------:R-:W-:Y:S01]  /*1c410*/  @P2 IMAD.MOV.U32 R18, RZ, RZ, R92 ;  /* 0x000000ffff122224 */ /* 0x000fe200078e005c */
[----:B------:R-:W-:-:S02]  /*1c420*/  LEA.HI.X.SX32 R156, R22, R5, 0x1, P4 ;  /* 0x00000005169c7211 */ /* 0x000fc400020f0eff */
[----:B------:R-:W2:Y:S01]  /*1c430*/  LDL.LU R149, [R1+0xb10] ;  /* 0x000b100001957983 */ /* 0x000ea20000300800 */
[----:B------:R-:W-:-:S03]  /*1c440*/  LEA R6, P4, R23, R8, 0x1 ;  /* 0x0000000817067211 */ /* 0x000fc600078808ff */
[----:B------:R-:W2:Y:S01]  /*1c450*/  LDL.LU R140, [R1+0xafc] ;  /* 0x000afc00018c7983 */ /* 0x000ea20000300800 */
[----:B------:R-:W-:-:S03]  /*1c460*/  LEA.HI.X.SX32 R93, R23, R5, 0x1, P4 ;  /* 0x00000005175d7211 */ /* 0x000fc600020f0eff */
[----:B------:R0:W2:Y:S01]  /*1c470*/  @P2 LDG.E.U16 R48, desc[UR24][R18.64] ;  /* 0x0000001812302981 */ /* 0x0000a2000c1e1500 */
[----:B---3--:R-:W-:-:S03]  /*1c480*/  LEA R92, P4, R20, R8, 0x1 ;  /* 0x00000008145c7211 */ /* 0x008fc600078808ff */
[----:B------:R-:W-:Y:S04]  /*1c490*/  STL [R1+0x420], R156 ;  /* 0x0004209c01007387 */ /* 0x000fe80000100800 */
[----:B------:R3:W-:Y:S01]  /*1c4a0*/  STL [R1+0x42c], R6 ;  /* 0x00042c0601007387 */ /* 0x0007e20000100800 */
[----:B0-----:R-:W-:Y:S02]  /*1c4b0*/  @P2 IMAD.MOV.U32 R18, RZ, RZ, R141 ;  /* 0x000000ffff122224 */ /* 0x001fe400078e008d */
[----:B----4-:R-:W-:Y:S01]  /*1c4c0*/  @P2 IMAD.MOV.U32 R19, RZ, RZ, R21 ;  /* 0x000000ffff132224 */ /* 0x010fe200078e0015 */
[----:B------:R-:W4:Y:S04]  /*1c4d0*/  LDL.LU R141, [R1+0xb00] ;  /* 0x000b0000018d7983 */ /* 0x000f280000300800 */
[----:B------:R-:W-:Y:S04]  /*1c4e0*/  STL [R1+0x428], R93 ;  /* 0x0004285d01007387 */ /* 0x000fe80000100800 */
[----:B------:R0:W4:Y:S01]  /*1c4f0*/  @P2 LDG.E.U16 R58, desc[UR24][R18.64] ;  /* 0x00000018123a2981 */ /* 0x000122000c1e1500 */
[----:B------:R-:W-:Y:S01]  /*1c500*/  IMAD R17, R17, UR12, RZ ;  /* 0x0000000c11117c24 */ /* 0x000fe2000f8e02ff */
[----:B------:R-:W-:Y:S01]  /*1c510*/  LEA.HI.X.SX32 R22, R20, R5, 0x1, P4 ;  /* 0x0000000514167211 */ /* 0x000fe200020f0eff */
[----:B------:R-:W1:Y:S01]  /*1c520*/  LDCU UR12, c[0x0][0x3b0] ;  /* 0x00007600ff0c77ac */ /* 0x000e620008000800 */
[----:B------:R-:W-:Y:S01]  /*1c530*/  STL [R1+0x434], R92 ;  /* 0x0004345c01007387 */ /* 0x000fe20000100800 */
[----:B0-----:R-:W-:-:S03]  /*1c540*/  @P2 IMAD.MOV.U32 R18, RZ, RZ, R7 ;  /* 0x000000ffff122224 */ /* 0x001fc600078e0007 */
[----:B------:R-:W4:Y:S01]  /*1c550*/  LDL.LU R7, [R1+0xb08] ;  /* 0x000b080001077983 */ /* 0x000f220000300800 */
[----:B------:R-:W-:Y:S01]  /*1c560*/  @P2 IMAD.MOV.U32 R19, RZ, RZ, R156 ;  /* 0x000000ffff132224 */ /* 0x000fe200078e009c */
[----:B------:R-:W-:Y:S02]  /*1c570*/  LEA R21, P4, R17, R8, 0x1 ;  /* 0x0000000811157211 */ /* 0x000fe400078808ff */
[----:B------:R-:W-:Y:S04]  /*1c580*/  STL [R1+0x430], R22 ;  /* 0x0004301601007387 */ /* 0x000fe80000100800 */
[----:B------:R0:W4:Y:S04]  /*1c590*/  @P2 LDG.E.U16 R71, desc[UR24][R18.64] ;  /* 0x0000001812472981 */ /* 0x000128000c1e1500 */
[----:B------:R-:W-:Y:S01]  /*1c5a0*/  STL [R1+0x43c], R21 ;  /* 0x00043c1501007387 */ /* 0x000fe20000100800 */
[----:B0-----:R-:W-:-:S03]  /*1c5b0*/  @P2 IMAD.MOV.U32 R18, RZ, RZ, R6 ;  /* 0x000000ffff122224 */ /* 0x001fc600078e0006 */
[----:B---3--:R-:W3:Y:S01]  /*1c5c0*/  LDL.LU R6, [R1+0xb04] ;  /* 0x000b040001067983 */ /* 0x008ee20000300800 */
[----:B------:R-:W-:Y:S01]  /*1c5d0*/  @P2 IMAD.MOV.U32 R19, RZ, RZ, R93 ;  /* 0x000000ffff132224 */ /* 0x000fe200078e005d */
[----:B------:R-:W-:Y:S02]  /*1c5e0*/  LEA.HI.X.SX32 R17, R17, R5, 0x1, P4 ;  /* 0x0000000511117211 */ /* 0x000fe400020f0eff */
[----:B------:R-:W-:Y:S02]  /*1c5f0*/  ISETP.GT.U32.AND P4, PT, R9, R12, PT ;  /* 0x0000000c0900720c */ /* 0x000fe40003f84070 */
[----:B------:R0:W3:Y:S01]  /*1c600*/  @P2 LDG.E.U16 R82, desc[UR24][R18.64] ;  /* 0x0000001812522981 */ /* 0x0000e2000c1e1500 */
[----:B------:R-:W-:Y:S02]  /*1c610*/  PRMT R47, RZ, 0x7610, R47 ;  /* 0x00007610ff2f7816 */ /* 0x000fe4000000002f */
[----:B------:R-:W-:Y:S01]  /*1c620*/  PRMT R57, RZ, 0x7610, R57 ;  /* 0x00007610ff397816 */ /* 0x000fe20000000039 */
[----:B------:R1:W-:Y:S01]  /*1c630*/  STL [R1+0x438], R17 ;  /* 0x0004381101007387 */ /* 0x0003e20000100800 */
[----:B0-----:R-:W-:-:S02]  /*1c640*/  @P2 IMAD.MOV.U32 R18, RZ, RZ, R92 ;  /* 0x000000ffff122224 */ /* 0x001fc400078e005c */
[----:B------:R-:W-:-:S05]  /*1c650*/  @P2 IMAD.MOV.U32 R19, RZ, RZ, R22 ;  /* 0x000000ffff132224 */ /* 0x000fca00078e0016 */
[----:B------:R0:W3:Y:S01]  /*1c660*/  @P2 LDG.E.U16 R47, desc[UR24][R18.64] ;  /* 0x00000018122f2981 */ /* 0x0000e2000c1e1500 */
[----:B------:R-:W-:Y:S02]  /*1c670*/  @!P4 IMAD.IADD R12, R12, 0x1, -R9 ;  /* 0x000000010c0cc824 */ /* 0x000fe400078e0a09 */
[----:B0-----:R-:W-:Y:S02]  /*1c680*/  @P2 IMAD.MOV.U32 R18, RZ, RZ, R21 ;  /* 0x000000ffff122224 */ /* 0x001fe400078e0015 */
[----:B------:R-:W-:-:S05]  /*1c690*/  @P2 IMAD.MOV.U32 R19, RZ, RZ, R17 ;  /* 0x000000ffff132224 */ /* 0x000fca00078e0011 */
[----:B------:R0:W3:Y:S01]  /*1c6a0*/  @P2 LDG.E.U16 R57, desc[UR24][R18.64] ;  /* 0x0000001812392981 */ /* 0x0000e2000c1e1500 */
[----:B------:R-:W-:Y:S02]  /*1c6b0*/  PRMT R70, RZ, 0x7610, R70 ;  /* 0x00007610ff467816 */ /* 0x000fe40000000046 */
[----:B------:R-:W-:Y:S02]  /*1c6c0*/  PRMT R81, RZ, 0x7610, R81 ;  /* 0x00007610ff517816 */ /* 0x000fe40000000051 */
[----:B------:R-:W-:Y:S02]  /*1c6d0*/  PRMT R46, RZ, 0x7610, R46 ;  /* 0x00007610ff2e7816 */ /* 0x000fe4000000002e */
[C---:B--2---:R-:W-:Y:S02]  /*1c6e0*/  SEL R20, R11.reuse, R148, !P3 ;  /* 0x000000940b147207 */ /* 0x044fe40005800000 */
[----:B-1----:R-:W-:-:S03]  /*1c6f0*/  SEL R17, R11, R149, !P3 ;  /* 0x000000950b117207 */ /* 0x002fc60005800000 */
[----:B------:R-:W-:Y:S01]  /*1c700*/  IMAD R20, R20, UR4, RZ ;  /* 0x0000000414147c24 */ /* 0x000fe2000f8e02ff */
[----:B------:R-:W1:Y:S01]  /*1c710*/  LDCU UR4, c[0x0][0x3b0] ;  /* 0x00007600ff0477ac */ /* 0x000e620008000800 */
[----:B0-----:R-:W-:Y:S01]  /*1c720*/  SEL R18, R11, R140, !P3 ;  /* 0x0000008c0b127207 */ /* 0x001fe20005800000 */
[----:B------:R-:W-:Y:S02]  /*1c730*/  IMAD R19, R17, UR5, RZ ;  /* 0x0000000511137c24 */ /* 0x000fe4000f8e02ff */
[-C--:B------:R-:W-:Y:S01]  /*1c740*/  LEA R93, P4, R20, R8.reuse, 0x1 ;  /* 0x00000008145d7211 */ /* 0x080fe200078808ff */
[----:B------:R-:W0:Y:S01]  /*1c750*/  LDCU UR5, c[0x0][0x3b0] ;  /* 0x00007600ff0577ac */ /* 0x000e220008000800 */
[----:B------:R-:W-:Y:S02]  /*1c760*/  IMAD R21, R18, UR6, RZ ;  /* 0x0000000612157c24 */ /* 0x000fe4000f8e02ff */
[----:B------:R-:W-:Y:S01]  /*1c770*/  LEA.HI.X.SX32 R140, R20, R5, 0x1, P4 ;  /* 0x00000005148c7211 */ /* 0x000fe200020f0eff */
[----:B------:R2:W-:Y:S01]  /*1c780*/  STL [R1+0x444], R93 ;  /* 0x0004445d01007387 */ /* 0x0005e20000100800 */
[----:B----4-:R-:W-:Y:S01]  /*1c790*/  SEL R17, R11, R141, !P3 ;  /* 0x0000008d0b117207 */ /* 0x010fe20005800000 */
[----:B------:R-:W-:Y:S01]  /*1c7a0*/  @P2 IMAD.MOV.U32 R18, RZ, RZ, R93 ;  /* 0x000000ffff122224 */ /* 0x000fe200078e005d */
[C---:B------:R-:W-:Y:S01]  /*1c7b0*/  LEA R141, P4, R19.reuse, R8, 0x1 ;  /* 0x00000008138d7211 */ /* 0x040fe200078808ff */
[----:B------:R4:W-:Y:S01]  /*1c7c0*/  STL [R1+0x440], R140 ;  /* 0x0004408c01007387 */ /* 0x0009e20000100800 */
[----:B------:R-:W-:Y:S01]  /*1c7d0*/  PRMT R56, RZ, 0x7610, R56 ;  /* 0x00007610ff387816 */ /* 0x000fe20000000038 */
[----:B------:R-:W0:Y:S01]  /*1c7e0*/  LDCU UR6, c[0x0][0x3b0] ;  /* 0x00007600ff0677ac */ /* 0x000e220008000800 */
[----:B------:R-:W-:Y:S01]  /*1c7f0*/  LEA.HI.X.SX32 R92, R19, R5, 0x1, P4 ;  /* 0x00000005135c7211 */ /* 0x000fe200020f0eff */
[----:B------:R0:W-:Y:S04]  /*1c800*/  STL [R1+0x44c], R141 ;  /* 0x00044c8d01007387 */ /* 0x0001e80000100800 */
[----:B------:R0:W-:Y:S01]  /*1c810*/  STL [R1+0x448], R92 ;  /* 0x0004485c01007387 */ /* 0x0001e20000100800 */
[----:B------:R-:W-:-:S02]  /*1c820*/  SEL R20, R11, R7, !P3 ;  /* 0x000000070b147207 */ /* 0x000fc40005800000 */
[----:B------:R-:W-:Y:S01]  /*1c830*/  LEA R7, P4, R21, R8, 0x1 ;  /* 0x0000000815077211 */ /* 0x000fe200078808ff */
[----:B------:R-:W-:Y:S01]  /*1c840*/  IMAD R22, R17, UR12, RZ ;  /* 0x0000000c11167c24 */ /* 0x000fe2000f8e02ff */
[----:B------:R-:W-:Y:S01]  /*1c850*/  PRMT R69, RZ, 0x7610, R69 ;  /* 0x00007610ff457816 */ /* 0x000fe20000000045 */
[----:B------:R-:W-:Y:S01]  /*1c860*/  @P2 IMAD.MOV.U32 R19, RZ, RZ, R140 ;  /* 0x000000ffff132224 */ /* 0x000fe200078e008c */
[----:B------:R-:W-:Y:S01]  /*1c870*/  LEA.HI.X.SX32 R156, R21, R5, 0x1, P4 ;  /* 0x00000005159c7211 */ /* 0x000fe200020f0eff */
[----:B------:R-:W-:Y:S01]  /*1c880*/  STL [R1+0x454], R7 ;  /* 0x0004540701007387 */ /* 0x000fe20000100800 */
[----:B-1----:R-:W-:Y:S01]  /*1c890*/  IMAD R20, R20, UR4, RZ ;  /* 0x0000000414147c24 */ /* 0x002fe2000f8e02ff */
[----:B------:R-:W1:Y:S02]  /*1c8a0*/  LDCU UR4, c[0x0][0x3b0] ;  /* 0x00007600ff0477ac */ /* 0x000e640008000800 */
[----:B--2---:R-:W2:Y:S01]  /*1c8b0*/  LDL.LU R93, [R1+0xaf4] ;  /* 0x000af400015d7983 */ /* 0x004ea20000300800 */
[----:B------:R-:W-:Y:S01]  /*1c8c0*/  PRMT R80, RZ, 0x7610, R80 ;  /* 0x00007610ff507816 */ /* 0x000fe20000000050 */
[----:B------:R-:W0:Y:S02]  /*1c8d0*/  LDCU UR12, c[0x0][0x3b0] ;  /* 0x00007600ff0c77ac */ /* 0x000e240008000800 */
[----:B------:R-:W2:Y:S04]  /*1c8e0*/  LDL.LU R148, [R1+0xaf8] ;  /* 0x000af80001947983 */ /* 0x000ea80000300800 */
[----:B----4-:R-:W4:Y:S01]  /*1c8f0*/  LDL.LU R140, [R1+0xaf0] ;  /* 0x000af000018c7983 */ /* 0x010f220000300800 */
[----:B---3--:R-:W-:-:S02]  /*1c900*/  SEL R17, R11, R6, !P3 ;  /* 0x000000060b117207 */ /* 0x008fc40005800000 */
[----:B------:R-:W-:Y:S01]  /*1c910*/  LEA R6, P4, R22, R8, 0x1 ;  /* 0x0000000816067211 */ /* 0x000fe200078808ff */
[----:B------:R3:W4:Y:S04]  /*1c920*/  @P2 LDG.E.U16 R70, desc[UR24][R18.64] ;  /* 0x0000001812462981 */ /* 0x000728000c1e1500 */
[----:B------:R1:W-:Y:S04]  /*1c930*/  STL [R1+0x450], R156 ;  /* 0x0004509c01007387 */ /* 0x0003e80000100800 */
[----:B------:R-:W-:Y:S01]  /*1c940*/  STL [R1+0x45c], R6 ;  /* 0x00045c0601007387 */ /* 0x000fe20000100800 */
[----:B---3--:R-:W-:-:S03]  /*1c950*/  @P2 IMAD.MOV.U32 R18, RZ, RZ, R141 ;  /* 0x000000ffff122224 */ /* 0x008fc600078e008d */
[----:B0-----:R-:W3:Y:S01]  /*1c960*/  LDL.LU R141, [R1+0xaec] ;  /* 0x000aec00018d7983 */ /* 0x001ee20000300800 */
[----:B------:R-:W-:Y:S01]  /*1c970*/  IMAD.MOV.U32 R19, RZ, RZ, R92 ;  /* 0x000000ffff137224 */ /* 0x000fe200078e005c */
[----:B------:R-:W-:Y:S02]  /*1c980*/  LEA.HI.X.SX32 R149, R22, R5, 0x1, P4 ;  /* 0x0000000516957211 */ /* 0x000fe400020f0eff */
[----:B------:R-:W-:Y:S02]  /*1c990*/  LEA R92, P4, R20, R8, 0x1 ;  /* 0x00000008145c7211 */ /* 0x000fe400078808ff */
[----:B------:R0:W3:Y:S01]  /*1c9a0*/  @P2 LDG.E.U16 R81, desc[UR24][R18.64] ;  /* 0x0000001812512981 */ /* 0x0000e2000c1e1500 */
[----:B------:R-:W-:-:S03]  /*1c9b0*/  IMAD R17, R17, UR5, RZ ;  /* 0x0000000511117c24 */ /* 0x000fc6000f8e02ff */
[----:B------:R1:W-:Y:S01]  /*1c9c0*/  STL [R1+0x458], R149 ;  /* 0x0004589501007387 */ /* 0x0003e20000100800 */
[----:B------:R-:W-:Y:S01]  /*1c9d0*/  LEA.HI.X.SX32 R22, R20, R5, 0x1, P4 ;  /* 0x0000000514167211 */ /* 0x000fe200020f0eff */
[----:B------:R-:W2:Y:S02]  /*1c9e0*/  LDCU UR5, c[0x0][0x3b0] ;  /* 0x00007600ff0577ac */ /* 0x000ea40008000800 */
[----:B------:R-:W-:Y:S01]  /*1c9f0*/  STL [R1+0x464], R92 ;  /* 0x0004645c01007387 */ /* 0x000fe20000100800 */
[----:B0-----:R-:W-:Y:S02]  /*1ca00*/  @P2 IMAD.MOV.U32 R19, RZ, RZ, R156 ;  /* 0x000000ffff132224 */ /* 0x001fe400078e009c */
[----:B------:R-:W-:Y:S01]  /*1ca10*/  @P2 IMAD.MOV.U32 R18, RZ, RZ, R7 ;  /* 0x000000ffff122224 */ /* 0x000fe200078e0007 */
[----:B-1----:R-:W5:Y:S04]  /*1ca20*/  LDL.LU R156, [R1+0xb30] ;  /* 0x000b3000019c7983 */ /* 0x002f680000300800 */
[----:B------:R-:W3:Y:S01]  /*1ca30*/  LDL.LU R7, [R1+0xad8] ;  /* 0x000ad80001077983 */ /* 0x000ee20000300800 */
[----:B------:R-:W-:-:S03]  /*1ca40*/  LEA R21, P4, R17, R8, 0x1 ;  /* 0x0000000811157211 */ /* 0x000fc600078808ff */
[----:B------:R-:W-:Y:S04]  /*1ca50*/  STL [R1+0x460], R22 ;  /* 0x0004601601007387 */ /* 0x000fe80000100800 */
[----:B------:R0:W3:Y:S04]  /*1ca60*/  @P2 LDG.E.U16 R46, desc[UR24][R18.64] ;  /* 0x00000018122e2981 */ /* 0x0000e8000c1e1500 */
[----:B------:R-:W-:Y:S01]  /*1ca70*/  STL [R1+0x46c], R21 ;  /* 0x00046c1501007387 */ /* 0x000fe20000100800 */
[----:B0-----:R-:W-:Y:S02]  /*1ca80*/  @P2 IMAD.MOV.U32 R19, RZ, RZ, R149 ;  /* 0x000000ffff132224 */ /* 0x001fe400078e0095 */
[----:B------:R-:W-:Y:S01]  /*1ca90*/  @P2 IMAD.MOV.U32 R18, RZ, RZ, R6 ;  /* 0x000000ffff122224 */ /* 0x000fe200078e0006 */
[----:B------:R-:W5:Y:S04]  /*1caa0*/  LDL.LU R149, [R1+0xb2c] ;  /* 0x000b2c0001957983 */ /* 0x000f680000300800 */
[----:B------:R-:W3:Y:S01]  /*1cab0*/  LDL.LU R6, [R1+0xad0] ;  /* 0x000ad00001067983 */ /* 0x000ee20000300800 */
[----:B------:R-:W-:-:S02]  /*1cac0*/  LEA.HI.X.SX32 R17, R17, R5, 0x1, P4 ;  /* 0x0000000511117211 */ /* 0x000fc400020f0eff */
[----:B------:R-:W-:Y:S01]  /*1cad0*/  ISETP.GT.U32.AND P4, PT, R9, R12, PT ;  /* 0x0000000c0900720c */ /* 0x000fe20003f84070 */
[----:B------:R0:W3:Y:S02]  /*1cae0*/  @P2 LDG.E.U16 R56, desc[UR24][R18.64] ;  /* 0x0000001812382981 */ /* 0x0000e4000c1e1500 */
[----:B0-----:R-:W-:Y:S02]  /*1caf0*/  @P2 IMAD.MOV.U32 R18, RZ, RZ, R92 ;  /* 0x000000ffff122224 */ /* 0x001fe400078e005c */
[----:B------:R-:W-:Y:S01]  /*1cb00*/  @P2 IMAD.MOV.U32 R19, RZ, RZ, R22 ;  /* 0x000000ffff132224 */ /* 0x000fe200078e0016 */
[----:B------:R0:W-:Y:S04]  /*1cb10*/  STL [R1+0x468], R17 ;  /* 0x0004681101007387 */ /* 0x0001e80000100800 */
[----:B------:R1:W3:Y:S03]  /*1cb20*/  @P2 LDG.E.U16 R69, desc[UR24][R18.64] ;  /* 0x0000001812452981 */ /* 0x0002e6000c1e1500 */
[----:B------:R-:W-:-:S02]  /*1cb30*/  @!P4 IMAD.IADD R12, R12, 0x1, -R9 ;  /* 0x000000010c0cc824 */ /* 0x000fc400078e0a09 */
[----:B-1----:R-:W-:Y:S02]  /*1cb40*/  @P2 IMAD.MOV.U32 R18, RZ, RZ, R21 ;  /* 0x000000ffff122224 */ /* 0x002fe400078e0015 */
[----:B------:R-:W-:-:S05]  /*1cb50*/  @P2 IMAD.MOV.U32 R19, RZ, RZ, R17 ;  /* 0x000000ffff132224 */ /* 0x000fca00078e0011 */
[----:B------:R4:W3:Y:S01]  /*1cb60*/  @P2 LDG.E.U16 R80, desc[UR24][R18.64] ;  /* 0x0000001812502981 */ /* 0x0008e2000c1e1500 */
[----:B------:R-:W-:Y:S02]  /*1cb70*/  PRMT R45, RZ, 0x7610, R45 ;  /* 0x00007610ff2d7816 */ /* 0x000fe4000000002d */
[----:B------:R-:W-:Y:S02]  /*1cb80*/  PRMT R55, RZ, 0x7610, R55 ;  /* 0x00007610ff377816 */ /* 0x000fe40000000037 */
[----:B------:R-:W-:Y:S02]  /*1cb90*/  PRMT R68, RZ, 0x7610, R68 ;  /* 0x00007610ff447816 */ /* 0x000fe40000000044 */
[C---:B--2---:R-:W-:Y:S02]  /*1cba0*/  SEL R20, R11.reuse, R93, !P3 ;  /* 0x0000005d0b147207 */ /* 0x044fe40005800000 */
[----:B0-----:R-:W-:-:S03]  /*1cbb0*/  SEL R17, R11, R148, !P3 ;  /* 0x000000940b117207 */ /* 0x001fc60005800000 */
[----:B------:R-:W-:Y:S01]  /*1cbc0*/  IMAD R20, R20, UR4, RZ ;  /* 0x0000000414147c24 */ /* 0x000fe2000f8e02ff */
[----:B------:R-:W0:Y:S01]  /*1cbd0*/  LDCU UR4, c[0x0][0x3b0] ;  /* 0x00007600ff0477ac */ /* 0x000e220008000800 */
[----:B----4-:R-:W-:Y:S01]  /*1cbe0*/  SEL R18, R11, R140, !P3 ;  /* 0x0000008c0b127207 */ /* 0x010fe20005800000 */
[----:B------:R-:W-:Y:S02]  /*1cbf0*/  IMAD R19, R17, UR5, RZ ;  /* 0x0000000511137c24 */ /* 0x000fe4000f8e02ff */
[----:B------:R-:W-:Y:S01]  /*1cc00*/  LEA R140, P4, R20, R8, 0x1 ;  /* 0x00000008148c7211 */ /* 0x000fe200078808ff */
[----:B------:R-:W1:Y:S01]  /*1cc10*/  LDCU UR5, c[0x0][0x3b0] ;  /* 0x00007600ff0577ac */ /* 0x000e620008000800 */
[----:B------:R-:W-:-:S03]  /*1cc20*/  IMAD R21, R18, UR6, RZ ;  /* 0x0000000612157c24 */ /* 0x000fc6000f8e02ff */
[----:B------:R-:W-:Y:S01]  /*1cc30*/  @P2 IMAD.MOV.U32 R18, RZ, RZ, R140 ;  /* 0x000000ffff122224 */ /* 0x000fe200078e008c */
[----:B---3--:R-:W-:Y:S01]  /*1cc40*/  SEL R17, R11, R141, !P3 ;  /* 0x0000008d0b117207 */ /* 0x008fe20005800000 */
[----:B------:R-:W-:Y:S01]  /*1cc50*/  STL [R1+0x474], R140 ;  /* 0x0004748c01007387 */ /* 0x000fe20000100800 */
[----:B------:R-:W-:Y:S01]  /*1cc60*/  LEA.HI.X.SX32 R141, R20, R5, 0x1, P4 ;  /* 0x00000005148d7211 */ /* 0x000fe200020f0eff */
[----:B------:R-:W2:Y:S01]  /*1cc70*/  LDCU UR6, c[0x0][0x3b0] ;  /* 0x00007600ff0677ac */ /* 0x000ea20008000800 */
[----:B------:R-:W-:-:S04]  /*1cc80*/  LEA R92, P4, R19, R8, 0x1 ;  /* 0x00000008135c7211 */ /* 0x000fc800078808ff */
[----:B------:R-:W-:Y:S01]  /*1cc90*/  LEA.HI.X.SX32 R93, R19, R5, 0x1, P4 ;  /* 0x00000005135d7211 */ /* 0x000fe200020f0eff */
[----:B------:R-:W-:-:S05]  /*1cca0*/  @P2 IMAD.MOV.U32 R19, RZ, RZ, R141 ;  /* 0x000000ffff132224 */ /* 0x000fca00078e008d */
[----:B------:R3:W4:Y:S01]  /*1ccb0*/  @P2 LDG.E.U16 R45, desc[UR24][R18.64] ;  /* 0x00000018122d2981 */ /* 0x000722000c1e1500 */
[----:B------:R-:W-:Y:S01]  /*1ccc0*/  IMAD R22, R17, UR12, RZ ;  /* 0x0000000c11167c24 */ /* 0x000fe2000f8e02ff */
[----:B------:R-:W-:Y:S01]  /*1ccd0*/  PRMT R79, RZ, 0x7610, R79 ;  /* 0x00007610ff4f7816 */ /* 0x000fe2000000004f */
[----:B------:R-:W1:Y:S01]  /*1cce0*/  LDCU UR12, c[0x0][0x3b0] ;  /* 0x00007600ff0c77ac */ /* 0x000e620008000800 */
[----:B---3--:R-:W-:Y:S02]  /*1ccf0*/  IMAD.MOV.U32 R18, RZ, RZ, R93 ;  /* 0x000000ffff127224 */ /* 0x008fe400078e005d */
[----:B------:R-:W-:Y:S01]  /*1cd00*/  IMAD.MOV.U32 R19, RZ, RZ, R92 ;  /* 0x000000ffff137224 */ /* 0x000fe200078e005c */
[----:B------:R-:W-:Y:S02]  /*1cd10*/  SEL R20, R11, R7, !P3 ;  /* 0x000000070b147207 */ /* 0x000fe40005800000 */
[----:B------:R-:W-:Y:S02]  /*1cd20*/  LEA R7, P4, R21, R8, 0x1 ;  /* 0x0000000815077211 */ /* 0x000fe400078808ff */
[-C--:B------:R-:W-:Y:S01]  /*1cd30*/  @P2 LOP3.LUT R19, R19, R18.reuse, RZ, 0x3c, !PT ;  /* 0x0000001213132212 */ /* 0x080fe200078e3cff */
[----:B------:R-:W-:Y:S01]  /*1cd40*/  STL [R1+0x470], R141 ;  /* 0x0004708d01007387 */ /* 0x000fe20000100800 */
[----:B------:R-:W-:Y:S01]  /*1cd50*/  LEA.HI.X.SX32 R148, R21, R5, 0x1, P4 ;  /* 0x0000000515947211 */ /* 0x000fe200020f0eff */
[----:B0-----:R-:W-:Y:S01]  /*1cd60*/  IMAD R20, R20, UR4, RZ ;  /* 0x0000000414147c24 */ /* 0x001fe2000f8e02ff */
[C---:B------:R-:W-:Y:S01]  /*1cd70*/  @P2 LOP3.LUT R18, R19.reuse, R18, RZ, 0x3c, !PT ;  /* 0x0000001213122212 */ /* 0x040fe200078e3cff */
[----:B------:R-:W-:Y:S01]  /*1cd80*/  STL [R1+0x47c], R92 ;  /* 0x00047c5c01007387 */ /* 0x000fe20000100800 */
[----:B------:R-:W0:Y:S03]  /*1cd90*/  LDCU UR4, c[0x0][0x3b0] ;  /* 0x00007600ff0477ac */ /* 0x000e260008000800 */
[----:B------:R3:W-:Y:S01]  /*1cda0*/  STL [R1+0x478], R93 ;  /* 0x0004785d01007387 */ /* 0x0007e20000100800 */
[----:B------:R-:W-:-:S03]  /*1cdb0*/  @P2 LOP3.LUT R19, R19, R18, RZ, 0x3c, !PT ;  /* 0x0000001213132212 */ /* 0x000fc600078e3cff */
[----:B------:R-:W-:Y:S01]  /*1cdc0*/  STL [R1+0x484], R7 ;  /* 0x0004840701007387 */ /* 0x000fe20000100800 */
[----:B------:R-:W-:-:S03]  /*1cdd0*/  SEL R17, R11, R6, !P3 ;  /* 0x000000060b117207 */ /* 0x000fc60005800000 */
[----:B------:R0:W2:Y:S01]  /*1cde0*/  @P2 LDG.E.U16 R55, desc[UR24][R18.64] ;  /* 0x0000001812372981 */ /* 0x0000a2000c1e1500 */
[----:B---3--:R-:W-:-:S03]  /*1cdf0*/  LEA R93, P4, R22, R8, 0x1 ;  /* 0x00000008165d7211 */ /* 0x008fc600078808ff */
[----:B------:R-:W3:Y:S01]  /*1ce00*/  LDL.LU R6, [R1+0xae8] ;  /* 0x000ae80001067983 */ /* 0x000ee20000300800 */
[-C--:B------:R-:W-:Y:S02]  /*1ce10*/  LEA.HI.X.SX32 R140, R22, R5.reuse, 0x1, P4 ;  /* 0x00000005168c7211 */ /* 0x080fe400020f0eff */
[C---:B------:R-:W-:Y:S01]  /*1ce20*/  LEA R92, P4, R20.reuse, R8, 0x1 ;  /* 0x00000008145c7211 */ /* 0x040fe200078808ff */
[----:B------:R-:W2:Y:S01]  /*1ce30*/  LDL.LU R141, [R1+0xac4] ;  /* 0x000ac400018d7983 */ /* 0x000ea20000300800 */
[----:B0-----:R-:W-:Y:S02]  /*1ce40*/  @P2 IMAD.MOV.U32 R18, RZ, RZ, R7 ;  /* 0x000000ffff122224 */ /* 0x001fe400078e0007 */
[----:B------:R-:W-:Y:S01]  /*1ce50*/  LEA.HI.X.SX32 R20, R20, R5, 0x1, P4 ;  /* 0x0000000514147211 */ /* 0x000fe200020f0eff */
[----:B------:R0:W-:Y:S01]  /*1ce60*/  STL [R1+0x480], R148 ;  /* 0x0004809401007387 */ /* 0x0001e20000100800 */
[----:B------:R-:W-:-:S03]  /*1ce70*/  @P2 IMAD.MOV.U32 R19, RZ, RZ, R148 ;  /* 0x000000ffff132224 */ /* 0x000fc600078e0094 */
[----:B------:R0:W-:Y:S04]  /*1ce80*/  STL [R1+0x48c], R93 ;  /* 0x00048c5d01007387 */ /* 0x0001e80000100800 */
[----:B------:R1:W-:Y:S04]  /*1ce90*/  STL [R1+0x488], R140 ;  /* 0x0004888c01007387 */ /* 0x0003e80000100800 */
[----:B------:R-:W-:Y:S04]  /*1cea0*/  STL [R1+0x494], R92 ;  /* 0x0004945c01007387 */ /* 0x000fe80000100800 */
[----:B0-----:R-:W5:Y:S04]  /*1ceb0*/  LDL.LU R148, [R1+0xb28] ;  /* 0x000b280001947983 */ /* 0x001f680000300800 */
[----:B------:R-:W2:Y:S04]  /*1cec0*/  LDL.LU R7, [R1+0xacc] ;  /* 0x000acc0001077983 */ /* 0x000ea80000300800 */
[----:B------:R0:W-:Y:S04]  /*1ced0*/  STL [R1+0x490], R20 ;  /* 0x0004901401007387 */ /* 0x0001e80000100800 */
[----:B------:R0:W2:Y:S04]  /*1cee0*/  @P2 LDG.E.U16 R68, desc[UR24][R18.64] ;  /* 0x0000001812442981 */ /* 0x0000a8000c1e1500 */
[----:B------:R-:W2:Y:S01]  /*1cef0*/  LDL.LU R19, [R1+0xae0] ;  /* 0x000ae00001137983 */ /* 0x000ea20000300800 */
[----:B-1----:R-:W-:Y:S01]  /*1cf00*/  IMAD R17, R17, UR5, RZ ;  /* 0x0000000511117c24 */ /* 0x002fe2000f8e02ff */
[----:B------:R-:W1:Y:S04]  /*1cf10*/  LDCU UR5, c[0x0][0x3b0] ;  /* 0x00007600ff0577ac */ /* 0x000e680008000800 */
[----:B------:R-:W-:-:S04]  /*1cf20*/  LEA R21, P4, R17, R8, 0x1 ;  /* 0x0000000811157211 */ /* 0x000fc800078808ff */
[----:B------:R-:W-:Y:S01]  /*1cf30*/  LEA.HI.X.SX32 R22, R17, R5, 0x1, P4 ;  /* 0x0000000511167211 */ /* 0x000fe200020f0eff */
[----:B------:R1:W-:Y:S01]  /*1cf40*/  STL [R1+0x49c], R21 ;  /* 0x00049c1501007387 */ /* 0x0003e20000100800 */
[----:B0-----:R-:W-:-:S03]  /*1cf50*/  @P2 IMAD.MOV.U32 R18, RZ, RZ, R93 ;  /* 0x000000ffff122224 */ /* 0x001fc600078e005d */
[----:B------:R-:W-:Y:S04]  /*1cf60*/  STL [R1+0x498], R22 ;  /* 0x0004981601007387 */ /* 0x000fe80000100800 */
[----:B------:R-:W3:Y:S01]  /*1cf70*/  LDL.LU R93, [R1+0xadc] ;  /* 0x000adc00015d7983 */ /* 0x000ee20000300800 */
[----:B------:R-:W-:Y:S02]  /*1cf80*/  ISETP.GT.U32.AND P4, PT, R9, R13, PT ;  /* 0x0000000d0900720c */ /* 0x000fe40003f84070 */
[----:B------:R-:W-:Y:S02]  /*1cf90*/  PRMT R44, RZ, 0x7610, R44 ;  /* 0x00007610ff2c7816 */ /* 0x000fe4000000002c */
[----:B------:R-:W-:Y:S02]  /*1cfa0*/  PRMT R54, RZ, 0x7610, R54 ;  /* 0x00007610ff367816 */ /* 0x000fe40000000036 */
[----:B------:R-:W-:-:S07]  /*1cfb0*/  PRMT R67, RZ, 0x7610, R67 ;  /* 0x00007610ff437816 */ /* 0x000fce0000000043 */
[----:B------:R-:W-:Y:S01]  /*1cfc0*/  @!P4 IMAD.IADD R13, R13, 0x1, -R9 ;  /* 0x000000010d0dc824 */ /* 0x000fe200078e0a09 */
[----:B------:R-:W-:Y:S02]  /*1cfd0*/  PRMT R78, RZ, 0x7610, R78 ;  /* 0x00007610ff4e7816 */ /* 0x000fe4000000004e */
[----:B--2---:R-:W-:Y:S01]  /*1cfe0*/  SEL R17, R11, R19, !P3 ;  /* 0x000000130b117207 */ /* 0x004fe20005800000 */
[----:B------:R-:W-:Y:S02]  /*1cff0*/  @P2 IMAD.MOV.U32 R19, RZ, RZ, R140 ;  /* 0x000000ffff132224 */ /* 0x000fe400078e008c */
[----:B------:R-:W2:Y:S04]  /*1d000*/  LDL.LU R140, [R1+0xad4] ;  /* 0x000ad400018c7983 */ /* 0x000ea80000300800 */
[----:B------:R0:W4:Y:S02]  /*1d010*/  @P2 LDG.E.U16 R79, desc[UR24][R18.64] ;  /* 0x00000018124f2981 */ /* 0x000124000c1e1500 */
[----:B0-----:R-:W-:-:S02]  /*1d020*/  @P2 IMAD.MOV.U32 R18, RZ, RZ, R92 ;  /* 0x000000ffff122224 */ /* 0x001fc400078e005c */
[----:B------:R-:W-:Y:S02]  /*1d030*/  @P2 IMAD.MOV.U32 R19, RZ, RZ, R20 ;  /* 0x000000ffff132224 */ /* 0x000fe400078e0014 */
[----:B------:R-:W-:-:S03]  /*1d040*/  IMAD R20, R17, UR4, RZ ;  /* 0x0000000411147c24 */ /* 0x000fc6000f8e02ff */
[----:B------:R0:W4:Y:S01]  /*1d050*/  @P2 LDG.E.U16 R44, desc[UR24][R18.64] ;  /* 0x00000018122c2981 */ /* 0x000122000c1e1500 */
[----:B---3--:R-:W-:Y:S01]  /*1d060*/  SEL R17, R11, R6, !P3 ;  /* 0x000000060b117207 */ /* 0x008fe20005800000 */
[----:B------:R-:W3:Y:S01]  /*1d070*/  LDCU UR4, c[0x0][0x3b0] ;  /* 0x00007600ff0477ac */ /* 0x000ee20008000800 */
[----:B------:R-:W-:Y:S01]  /*1d080*/  LEA R6, P4, R20, R8, 0x1 ;  /* 0x0000000814067211 */ /* 0x000fe200078808ff */
[----:B0-----:R-:W-:Y:S02]  /*1d090*/  @P2 IMAD.MOV.U32 R18, RZ, RZ, R21 ;  /* 0x000000ffff122224 */ /* 0x001fe400078e0015 */
[----:B------:R-:W-:-:S05]  /*1d0a0*/  @P2 IMAD.MOV.U32 R19, RZ, RZ, R22 ;  /* 0x000000ffff132224 */ /* 0x000fca00078e0016 */
[----:B------:R0:W4:Y:S01]  /*1d0b0*/  @P2 LDG.E.U16 R54, desc[UR24][R18.64] ;  /* 0x0000001812362981 */ /* 0x000122000c1e1500 */
[----:B-1----:R-:W-:-:S03]  /*1d0c0*/  IMAD R21, R17, UR5, RZ ;  /* 0x0000000511157c24 */ /* 0x002fc6000f8e02ff */
[----:B------:R1:W-:Y:S01]  /*1d0d0*/  STL [R1+0x4a4], R6 ;  /* 0x0004a40601007387 */ /* 0x0003e20000100800 */
[----:B0-----:R-:W-:Y:S01]  /*1d0e0*/  SEL R18, R11, R141, !P3 ;  /* 0x0000008d0b127207 */ /* 0x001fe20005800000 */
[----:B------:R-:W0:Y:S01]  /*1d0f0*/  LDCU UR5, c[0x0][0x3b0] ;  /* 0x00007600ff0577ac */ /* 0x000e220008000800 */
[----:B------:R-:W-:Y:S01]  /*1d100*/  LEA.HI.X.SX32 R19, R20, R5, 0x1, P4 ;  /* 0x0000000514137211 */ /* 0x000fe200020f0eff */
[----:B------:R-:W4:Y:S02]  /*1d110*/  LDL R141, [R1+0x9a4] ;  /* 0x0009a400018d7983 */ /* 0x000f240000100800 */
[----:B------:R-:W-:Y:S01]  /*1d120*/  IMAD R20, R18, UR6, RZ ;  /* 0x0000000612147c24 */ /* 0x000fe2000f8e02ff */
[----:B------:R-:W-:Y:S01]  /*1d130*/  LEA R92, P4, R21, R8, 0x1 ;  /* 0x00000008155c7211 */ /* 0x000fe200078808ff */
[----:B------:R-:W-:Y:S01]  /*1d140*/  @P2 IMAD.MOV.U32 R18, RZ, RZ, R6 ;  /* 0x000000ffff122224 */ /* 0x000fe200078e0006 */
[----:B------:R0:W-:Y:S01]  /*1d150*/  STL [R1+0x4a0], R19 ;  /* 0x0004a01301007387 */ /* 0x0001e20000100800 */
[----:B------:R-:W-:Y:S01]  /*1d160*/  SEL R17, R11, R7, !P3 ;  /* 0x000000070b117207 */ /* 0x000fe20005800000 */
[----:B------:R-:W0:Y:S02]  /*1d170*/  LDCU UR6, c[0x0][0x3b0] ;  /* 0x00007600ff0677ac */ /* 0x000e240008000800 */
[----:B------:R1:W4:Y:S04]  /*1d180*/  @P2 LDG.E.U16 R67, desc[UR24][R18.64] ;  /* 0x0000001812432981 */ /* 0x000328000c1e1500 */
[----:B------:R-:W-:Y:S04]  /*1d190*/  STL [R1+0x4ac], R92 ;  /* 0x0004ac5c01007387 */ /* 0x000fe80000100800 */
[----:B------:R-:W4:Y:S01]  /*1d1a0*/  LDL.LU R7, [R1+0x9b8] ;  /* 0x0009b80001077983 */ /* 0x000f220000300800 */
[----:B-1----:R-:W-:-:S02]  /*1d1b0*/  LEA.HI.X.SX32 R18, R21, R5, 0x1, P4 ;  /* 0x0000000515127211 */ /* 0x002fc400020f0eff */
[----:B------:R-:W-:-:S03]  /*1d1c0*/  LEA R6, P4, R20, R8, 0x1 ;  /* 0x0000000814067211 */ /* 0x000fc600078808ff */
[----:B------:R1:W-:Y:S01]  /*1d1d0*/  STL [R1+0x4a8], R18 ;  /* 0x0004a81201007387 */ /* 0x0003e20000100800 */
[----:B0-----:R-:W-:Y:S01]  /*1d1e0*/  @P2 IMAD.MOV.U32 R19, RZ, RZ, R18 ;  /* 0x000000ffff132224 */ /* 0x001fe200078e0012 */
[----:B------:R-:W-:Y:S02]  /*1d1f0*/  LEA.HI.X.SX32 R22, R20, R5, 0x1, P4 ;  /* 0x0000000514167211 */ /* 0x000fe400020f0eff */
[----:B------:R0:W-:Y:S01]  /*1d200*/  STL [R1+0x4b4], R6 ;  /* 0x0004b40601007387 */ /* 0x0001e20000100800 */
[----:B-1----:R-:W-:-:S03]  /*1d210*/  @P2 IMAD.MOV.U32 R18, RZ, RZ, R92 ;  /* 0x000000ffff122224 */ /* 0x002fc600078e005c */
[----:B------:R1:W-:Y:S04]  /*1d220*/  STL [R1+0x4b0], R22 ;  /* 0x0004b01601007387 */ /* 0x0003e80000100800 */
[----:B------:R0:W4:Y:S02]  /*1d230*/  @P2 LDG.E.U16 R78, desc[UR24][R18.64] ;  /* 0x00000018124e2981 */ /* 0x000124000c1e1500 */
[----:B0-----:R-:W-:Y:S02]  /*1d240*/  @P2 IMAD.MOV.U32 R18, RZ, RZ, R6 ;  /* 0x000000ffff122224 */ /* 0x001fe400078e0006 */
[----:B------:R-:W4:Y:S01]  /*1d250*/  LDL.LU R6, [R1+0x5c8] ;  /* 0x0005c80001067983 */ /* 0x000f220000300800 */
[----:B---3--:R-:W-:Y:S01]  /*1d260*/  IMAD R21, R17, UR4, RZ ;  /* 0x0000000411157c24 */ /* 0x008fe2000f8e02ff */
[----:B------:R-:W-:Y:S01]  /*1d270*/  SEL R17, R11, R93, !P3 ;  /* 0x0000005d0b117207 */ /* 0x000fe20005800000 */
[----:B------:R-:W-:Y:S01]  /*1d280*/  @P2 IMAD.MOV.U32 R19, RZ, RZ, R22 ;  /* 0x000000ffff132224 */ /* 0x000fe200078e0016 */
[----:B------:R-:W-:Y:S01]  /*1d290*/  PRMT R43, RZ, 0x7610, R43 ;  /* 0x00007610ff2b7816 */ /* 0x000fe2000000002b */
[----:B------:R-:W0:Y:S01]  /*1d2a0*/  LDCU UR4, c[0x0][0x3b0] ;  /* 0x00007600ff0477ac */ /* 0x000e220008000800 */
[----:B------:R-:W-:Y:S01]  /*1d2b0*/  LEA R92, P4, R21, R8, 0x1 ;  /* 0x00000008155c7211 */ /* 0x000fe200078808ff */
[----:B-1----:R-:W-:Y:S01]  /*1d2c0*/  IMAD R22, R17, UR12, RZ ;  /* 0x0000000c11167c24 */ /* 0x002fe2000f8e02ff */
[----:B------:R-:W-:Y:S01]  /*1d2d0*/  PRMT R53, RZ, 0x7610, R53 ;  /* 0x00007610ff357816 */ /* 0x000fe20000000035 */
[----:B------:R-:W1:Y:S01]  /*1d2e0*/  LDCU UR12, c[0x0][0x3b0] ;  /* 0x00007600ff0c77ac */ /* 0x000e620008000800 */
[----:B------:R-:W-:Y:S01]  /*1d2f0*/  LEA.HI.X.SX32 R21, R21, R5, 0x1, P4 ;  /* 0x0000000515157211 */ /* 0x000fe200020f0eff */
[----:B------:R3:W-:Y:S04]  /*1d300*/  STL [R1+0x4bc], R92 ;  /* 0x0004bc5c01007387 */ /* 0x0007e80000100800 */
[----:B------:R0:W4:Y:S04]  /*1d310*/  @P2 LDG.E.U16 R43, desc[UR24][R18.64] ;  /* 0x00000018122b2981 */ /* 0x000128000c1e1500 */
[----:B------:R-:W-:Y:S01]  /*1d320*/  STL [R1+0x4b8], R21 ;  /* 0x0004b81501007387 */ /* 0x000fe20000100800 */
[----:B0-----:R-:W-:-:S02]  /*1d330*/  @P2 IMAD.MOV.U32 R18, RZ, RZ, R92 ;  /* 0x000000ffff122224 */ /* 0x001fc400078e005c */
[----:B------:R-:W-:-:S05]  /*1d340*/  @P2 IMAD.MOV.U32 R19, RZ, RZ, R21 ;  /* 0x000000ffff132224 */ /* 0x000fca00078e0015 */
[----:B------:R0:W4:Y:S01]  /*1d350*/  @P2 LDG.E.U16 R53, desc[UR24][R18.64] ;  /* 0x0000001812352981 */ /* 0x000122000c1e1500 */
[----:B------:R-:W-:Y:S02]  /*1d360*/  PRMT R66, RZ, 0x7610, R66 ;  /* 0x00007610ff427816 */ /* 0x000fe40000000042 */
[----:B--2---:R-:W-:Y:S02]  /*1d370*/  SEL R20, R11, R140, !P3 ;  /* 0x0000008c0b147207 */ /* 0x004fe40005800000 */
[----:B------:R-:W-:-:S03]  /*1d380*/  LEA R140, P4, R22, R8, 0x1 ;  /* 0x00000008168c7211 */ /* 0x000fc600078808ff */
[----:B------:R-:W-:Y:S01]  /*1d390*/  IMAD R20, R20, UR5, RZ ;  /* 0x0000000514147c24 */ /* 0x000fe2000f8e02ff */
[----:B0-----:R-:W-:Y:S01]  /*1d3a0*/  LEA.HI.X.SX32 R18, R22, R5, 0x1, P4 ;  /* 0x0000000516127211 */ /* 0x001fe200020f0eff */
[----:B------:R-:W-:Y:S01]  /*1d3b0*/  STL [R1+0x4c4], R140 ;  /* 0x0004c48c01007387 */ /* 0x000fe20000100800 */
[----:B------:R-:W0:Y:S03]  /*1d3c0*/  LDCU UR5, c[0x0][0x3b0] ;  /* 0x00007600ff0577ac */ /* 0x000e260008000800 */
[----:B------:R-:W2:Y:S01]  /*1d3d0*/  LDL R93, [R1+0x9a0] ;  /* 0x0009a000015d7983 */ /* 0x000ea20000100800 */
[----:B---3--:R-:W-:Y:S01]  /*1d3e0*/  LEA R92, P4, R20, R8, 0x1 ;  /* 0x00000008145c7211 */ /* 0x008fe200078808ff */
[----:B------:R-:W-:Y:S02]  /*1d3f0*/  @P2 IMAD.MOV.U32 R19, RZ, RZ, R18 ;  /* 0x000000ffff132224 */ /* 0x000fe400078e0012 */
[----:B------:R3:W-:Y:S04]  /*1d400*/  STL [R1+0x4c0], R18 ;  /* 0x0004c01201007387 */ /* 0x0007e80000100800 */
[----:B------:R0:W-:Y:S01]  /*1d410*/  STL [R1+0x4cc], R92 ;  /* 0x0004cc5c01007387 */ /* 0x0001e20000100800 */
[----:B---3--:R-:W-:-:S03]  /*1d420*/  @P2 IMAD.MOV.U32 R18, RZ, RZ, R140 ;  /* 0x000000ffff122224 */ /* 0x008fc600078e008c */
[----:B------:R-:W3:Y:S04]  /*1d430*/  LDL.LU R140, [R1+0x5c0] ;  /* 0x0005c000018c7983 */ /* 0x000ee80000300800 */
[----:B------:R0:W3:Y:S02]  /*1d440*/  @P2 LDG.E.U16 R66, desc[UR24][R18.64] ;  /* 0x0000001812422981 */ /* 0x0000e4000c1e1500 */
[----:B0-----:R-:W-:Y:S01]  /*1d450*/  IMAD.MOV.U32 R19, RZ, RZ, R92 ;  /* 0x000000ffff137224 */ /* 0x001fe200078e005c */
[----:B------:R-:W-:Y:S02]  /*1d460*/  LEA.HI.X.SX32 R18, R20, R5, 0x1, P4 ;  /* 0x0000000514127211 */ /* 0x000fe400020f0eff */
[----:B----4-:R-:W-:Y:S02]  /*1d470*/  SEL R17, R11, R141, !P3 ;  /* 0x0000008d0b117207 */ /* 0x010fe40005800000 */
[----:B------:R-:W4:Y:S03]  /*1d480*/  LDL.LU R141, [R1+0x5b4] ;  /* 0x0005b400018d7983 */ /* 0x000f260000300800 */
[----:B------:R-:W-:Y:S01]  /*1d490*/  IMAD R21, R17, UR6, RZ ;  /* 0x0000000611157c24 */ /* 0x000fe2000f8e02ff */
[----:B------:R-:W-:Y:S01]  /*1d4a0*/  @P2 LOP3.LUT R19, R19, R18, RZ, 0x3c, !PT ;  /* 0x0000001213132212 */ /* 0x000fe200078e3cff */
[----:B------:R-:W0:Y:S03]  /*1d4b0*/  LDCU UR6, c[0x0][0x3b0] ;  /* 0x00007600ff0677ac */ /* 0x000e260008000800 */
[----:B------:R-:W-:-:S04]  /*1d4c0*/  LEA R92, P4, R21, R8, 0x1 ;  /* 0x00000008155c7211 */ /* 0x000fc800078808ff */
[----:B------:R-:W-:Y:S02]  /*1d4d0*/  LEA.HI.X.SX32 R20, R21, R5, 0x1, P4 ;  /* 0x0000000515147211 */ /* 0x000fe400020f0eff */
[----:B------:R-:W-:Y:S02]  /*1d4e0*/  SEL R17, R11, R7, !P3 ;  /* 0x000000070b117207 */ /* 0x000fe40005800000 */
[----:B------:R-:W4:Y:S03]  /*1d4f0*/  LDL.LU R7, [R1+0x5b0] ;  /* 0x0005b00001077983 */ /* 0x000f260000300800 */
[----:B------:R-:W-:Y:S01]  /*1d500*/  IMAD R22, R17, UR4, RZ ;  /* 0x0000000411167c24 */ /* 0x000fe2000f8e02ff */
[----:B------:R0:W-:Y:S01]  /*1d510*/  STL [R1+0x4c8], R18 ;  /* 0x0004c81201007387 */ /* 0x0001e20000100800 */
[----:B------:R-:W-:Y:S01]  /*1d520*/  PRMT R77, RZ, 0x7610, R77 ;  /* 0x00007610ff4d7816 */ /* 0x000fe2000000004d */
[----:B------:R-:W0:Y:S02]  /*1d530*/  LDCU UR4, c[0x0][0x3b0] ;  /* 0x00007600ff0477ac */ /* 0x000e240008000800 */
[----:B------:R-:W-:Y:S04]  /*1d540*/  STL [R1+0x4d4], R92 ;  /* 0x0004d45c01007387 */ /* 0x000fe80000100800 */
[----:B------:R0:W-:Y:S01]  /*1d550*/  STL [R1+0x4d0], R20 ;  /* 0x0004d01401007387 */ /* 0x0001e20000100800 */
[----:B------:R-:W-:-:S03]  /*1d560*/  SEL R17, R11, R6, !P3 ;  /* 0x000000060b117207 */ /* 0x000fc60005800000 */
[----:B------:R-:W4:Y:S01]  /*1d570*/  LDL.LU R6, [R1+0x5bc] ;  /* 0x0005bc0001067983 */ /* 0x000f220000300800 */
[----:B0-----:R-:W-:-:S04]  /*1d580*/  @P2 LOP3.LUT R18, R19, R18, RZ, 0x3c, !PT ;  /* 0x0000001213122212 */ /* 0x001fc800078e3cff */
[----:B------:R-:W-:Y:S02]  /*1d590*/  @P2 LOP3.LUT R19, R19, R18, RZ, 0x3c, !PT ;  /* 0x0000001213132212 */ /* 0x000fe400078e3cff */
[----:B------:R-:W-:-:S03]  /*1d5a0*/  LEA R21, P4, R22, R8, 0x1 ;  /* 0x0000000816157211 */ /* 0x000fc600078808ff */
[----:B------:R0:W4:Y:S01]  /*1d5b0*/  @P2 LDG.E.U16 R77, desc[UR24][R18.64] ;  /* 0x00000018124d2981 */ /* 0x000122000c1e1500 */
[----:B------:R-:W-:Y:S01]  /*1d5c0*/  PRMT R42, RZ, 0x7610, R42 ;  /* 0x00007610ff2a7816 */ /* 0x000fe2000000002a */
[----:B0-----:R-:W-:Y:S02]  /*1d5d0*/  @P2 IMAD.MOV.U32 R19, RZ, RZ, R20 ;  /* 0x000000ffff132224 */ /* 0x001fe400078e0014 */
[----:B------:R-:W-:Y:S01]  /*1d5e0*/  IMAD R20, R17, UR5, RZ ;  /* 0x0000000511147c24 */ /* 0x000fe2000f8e02ff */
[----:B------:R-:W-:Y:S01]  /*1d5f0*/  PRMT R52, RZ, 0x7610, R52 ;  /* 0x00007610ff347816 */ /* 0x000fe20000000034 */
[----:B------:R-:W-:Y:S01]  /*1d600*/  @P2 IMAD.MOV.U32 R18, RZ, RZ, R92 ;  /* 0x000000ffff122224 */ /* 0x000fe200078e005c */
[----:B------:R-:W-:Y:S01]  /*1d610*/  LEA.HI.X.SX32 R92, R22, R5, 0x1, P4 ;  /* 0x00000005165c7211 */ /* 0x000fe200020f0eff */
[----:B------:R0:W-:Y:S01]  /*1d620*/  STL [R1+0x4dc], R21 ;  /* 0x0004dc1501007387 */ /* 0x0001e20000100800 */
[----:B------:R-:W-:Y:S01]  /*1d630*/  LEA R22, P4, R20, R8, 0x1 ;  /* 0x0000000814167211 */ /* 0x000fe200078808ff */
[----:B------:R-:W0:Y:S02]  /*1d640*/  LDCU UR5, c[0x0][0x3b0] ;  /* 0x00007600ff0577ac */ /* 0x000e240008000800 */
[----:B------:R1:W4:Y:S01]  /*1d650*/  @P2 LDG.E.U16 R42, desc[UR24][R18.64] ;  /* 0x00000018122a2981 */ /* 0x000322000c1e1500 */
[----:B------:R-:W-:Y:S01]  /*1d660*/  PRMT R65, RZ, 0x7610, R65 ;  /* 0x00007610ff417816 */ /* 0x000fe20000000041 */
[----:B-1----:R-:W-:-:S02]  /*1d670*/  @P2 IMAD.MOV.U32 R18, RZ, RZ, R21 ;  /* 0x000000ffff122224 */ /* 0x002fc400078e0015 */
[----:B------:R-:W-:Y:S01]  /*1d680*/  @P2 IMAD.MOV.U32 R19, RZ, RZ, R92 ;  /* 0x000000ffff132224 */ /* 0x000fe200078e005c */
[----:B------:R1:W-:Y:S04]  /*1d690*/  STL [R1+0x4d8], R92 ;  /* 0x0004d85c01007387 */ /* 0x0003e80000100800 */
[----:B------:R0:W4:Y:S02]  /*1d6a0*/  @P2 LDG.E.U16 R52, desc[UR24][R18.64] ;  /* 0x0000001812342981 */ /* 0x000124000c1e1500 */
[----:B0-----:R-:W-:Y:S02]  /*1d6b0*/  @P2 IMAD.MOV.U32 R18, RZ, RZ, R22 ;  /* 0x000000ffff122224 */ /* 0x001fe400078e0016 */
[----:B------:R0:W-:Y:S01]  /*1d6c0*/  STL [R1+0x4e4], R22 ;  /* 0x0004e41601007387 */ /* 0x0001e20000100800 */
[----:B------:R-:W-:-:S02]  /*1d6d0*/  PRMT R76, RZ, 0x7610, R76 ;  /* 0x00007610ff4c7816 */ /* 0x000fc4000000004c */
[----:B------:R-:W-:Y:S02]  /*1d6e0*/  PRMT R41, RZ, 0x7610, R41 ;  /* 0x00007610ff297816 */ /* 0x000fe40000000029 */
[----:B------:R-:W-:Y:S02]  /*1d6f0*/  PRMT R51, RZ, 0x7610, R51 ;  /* 0x00007610ff337816 */ /* 0x000fe40000000033 */
[----:B--2---:R-:W-:Y:S02]  /*1d700*/  SEL R17, R11, R93, !P3 ;  /* 0x0000005d0b117207 */ /* 0x004fe40005800000 */
[----:B------:R-:W-:-:S03]  /*1d710*/  LEA.HI.X.SX32 R93, R20, R5, 0x1, P4 ;  /* 0x00000005145d7211 */ /* 0x000fc600020f0eff */
[----:B------:R-:W-:Y:S01]  /*1d720*/  IMAD R21, R17, UR6, RZ ;  /* 0x0000000611157c24 */ /* 0x000fe2000f8e02ff */
[----:B------:R-:W2:Y:S01]  /*1d730*/  LDCU UR6, c[0x0][0x3b0] ;  /* 0x00007600ff0677ac */ /* 0x000ea20008000800 */
[----:B------:R-:W-:-:S03]  /*1d740*/  @P2 IMAD.MOV.U32 R19, RZ, RZ, R93 ;  /* 0x000000ffff132224 */ /* 0x000fc600078e005d */
[----:B-1----:R-:W-:Y:S02]  /*1d750*/  LEA R92, P4, R21, R8, 0x1 ;  /* 0x00000008155c7211 */ /* 0x002fe400078808ff */
[----:B------:R1:W2:Y:S01]  /*1d760*/  @P2 LDG.E.U16 R65, desc[UR24][R18.64] ;  /* 0x0000001812412981 */ /* 0x0002a2000c1e1500 */
[----:B---3--:R-:W-:-:S03]  /*1d770*/  SEL R20, R11, R140, !P3 ;  /* 0x0000008c0b147207 */ /* 0x008fc60005800000 */
[----:B------:R-:W-:Y:S01]  /*1d780*/  STL [R1+0x4e0], R93 ;  /* 0x0004e05d01007387 */ /* 0x000fe20000100800 */
[----:B-1----:R-:W-:Y:S01]  /*1d790*/  LEA.HI.X.SX32 R18, R21, R5, 0x1, P4 ;  /* 0x0000000515127211 */ /* 0x002fe200020f0eff */
[----:B0-----:R-:W-:Y:S02]  /*1d7a0*/  IMAD R22, R20, UR4, RZ ;  /* 0x0000000414167c24 */ /* 0x001fe4000f8e02ff */
[----:B------:R-:W-:Y:S01]  /*1d7b0*/  STL [R1+0x4ec], R92 ;  /* 0x0004ec5c01007387 */ /* 0x000fe20000100800 */
[----:B------:R-:W0:Y:S01]  /*1d7c0*/  LDCU UR4, c[0x0][0x3b0] ;  /* 0x00007600ff0477ac */ /* 0x000e220008000800 */
[----:B------:R-:W-:Y:S02]  /*1d7d0*/  @P2 IMAD.MOV.U32 R19, RZ, RZ, R18 ;  /* 0x000000ffff132224 */ /* 0x000fe400078e0012 */
[----:B------:R1:W-:Y:S02]  /*1d7e0*/  STL [R1+0x4e8], R18 ;  /* 0x0004e81201007387 */ /* 0x0003e40000100800 */
[----:B-1----:R-:W-:Y:S01]  /*1d7f0*/  @P2 IMAD.MOV.U32 R18, RZ, RZ, R92 ;  /* 0x000000ffff122224 */ /* 0x002fe200078e005c */
[----:B----4-:R-:W-:-:S04]  /*1d800*/  SEL R17, R11, R141, !P3 ;  /* 0x0000008d0b117207 */ /* 0x010fc80005800000 */
[----:B------:R1:W3:Y:S01]  /*1d810*/  @P2 LDG.E.U16 R76, desc[UR24][R18.64] ;  /* 0x00000018124c2981 */ /* 0x0002e2000c1e1500 */
[----:B------:R-:W-:Y:S01]  /*1d820*/  IMAD R21, R17, UR5, RZ ;  /* 0x0000000511157c24 */ /* 0x000fe2000f8e02ff */
[----:B------:R-:W-:Y:S01]  /*1d830*/  PRMT R64, RZ, 0x7610, R64 ;  /* 0x00007610ff407816 */ /* 0x000fe20000000040 */
[----:B------:R-:W4:Y:S01]  /*1d840*/  LDCU UR5, c[0x0][0x3b0] ;  /* 0x00007600ff0577ac */ /* 0x000f220008000800 */
[----:B------:R-:W-:Y:S02]  /*1d850*/  SEL R20, R11, R7, !P3 ;  /* 0x000000070b147207 */ /* 0x000fe40005800000 */
[----:B------:R-:W-:-:S04]  /*1d860*/  LEA R7, P4, R22, R8, 0x1 ;  /* 0x0000000816077211 */ /* 0x000fc800078808ff */
[----:B-1----:R-:W-:Y:S01]  /*1d870*/  LEA.HI.X.SX32 R18, R22, R5, 0x1, P4 ;  /* 0x0000000516127211 */ /* 0x002fe200020f0eff */
[----:B------:R-:W-:Y:S01]  /*1d880*/  STL [R1+0x4f4], R7 ;  /* 0x0004f40701007387 */ /* 0x000fe20000100800 */
[----:B------:R-:W-:-:S03]  /*1d890*/  LEA R22, P4, R21, R8, 0x1 ;  /* 0x0000000815167211 */ /* 0x000fc600078808ff */
[----:B------:R-:W3:Y:S01]  /*1d8a0*/  LDL.LU R93, [R1+0x5ac] ;  /* 0x0005ac00015d7983 */ /* 0x000ee20000300800 */
[----:B------:R-:W-:-:S03]  /*1d8b0*/  @P2 IMAD.MOV.U32 R19, RZ, RZ, R18 ;  /* 0x000000ffff132224 */ /* 0x000fc600078e0012 */
[----:B------:R-:W3:Y:S01]  /*1d8c0*/  LDL.LU R140, [R1+0x5a4] ;  /* 0x0005a400018c7983 */ /* 0x000ee20000300800 */
[----:B------:R-:W-:Y:S01]  /*1d8d0*/  IMAD R20, R20, UR12, RZ ;  /* 0x0000000c14147c24 */ /* 0x000fe2000f8e02ff */
[----:B------:R-:W-:Y:S01]  /*1d8e0*/  LEA.HI.X.SX32 R141, R21, R5, 0x1, P4 ;  /* 0x00000005158d7211 */ /* 0x000fe200020f0eff */
[----:B------:R-:W1:Y:S03]  /*1d8f0*/  LDCU UR12, c[0x0][0x3b0] ;  /* 0x00007600ff0c77ac */ /* 0x000e660008000800 */
[----:B------:R-:W-:Y:S02]  /*1d900*/  LEA R92, P4, R20, R8, 0x1 ;  /* 0x00000008145c7211 */ /* 0x000fe400078808ff */
[----:B------:R-:W-:Y:S02]  /*1d910*/  SEL R17, R11, R6, !P3 ;  /* 0x000000060b117207 */ /* 0x000fe40005800000 */
[----:B------:R-:W3:Y:S04]  /*1d920*/  LDL.LU R6, [R1+0x5a0] ;  /* 0x0005a00001067983 */ /* 0x000ee80000300800 */
[----:B------:R0:W-:Y:S02]  /*1d930*/  STL [R1+0x4f0], R18 ;  /* 0x0004f01201007387 */ /* 0x0001e40000100800 */
[----:B0-----:R-:W-:-:S02]  /*1d940*/  @P2 IMAD.MOV.U32 R18, RZ, RZ, R7 ;  /* 0x000000ffff122224 */ /* 0x001fc400078e0007 */
[----:B------:R-:W-:Y:S04]  /*1d950*/  STL [R1+0x4fc], R22 ;  /* 0x0004fc1601007387 */ /* 0x000fe80000100800 */
[----:B------:R0:W3:Y:S04]  /*1d960*/  @P2 LDG.E.U16 R41, desc[UR24][R18.64] ;  /* 0x0000001812292981 */ /* 0x0000e8000c1e1500 */
[----:B------:R1:W-:Y:S04]  /*1d970*/  STL [R1+0x4f8], R141 ;  /* 0x0004f88d01007387 */ /* 0x0003e80000100800 */
[----:B------:R-:W3:Y:S01]  /*1d980*/  LDL.LU R7, [R1+0x58c] ;  /* 0x00058c0001077983 */ /* 0x000ee20000300800 */
[----:B0-----:R-:W-:-:S02]  /*1d990*/  @P2 IMAD.MOV.U32 R18, RZ, RZ, R22 ;  /* 0x000000ffff122224 */ /* 0x001fc400078e0016 */
[----:B------:R-:W-:Y:S01]  /*1d9a0*/  @P2 IMAD.MOV.U32 R19, RZ, RZ, R141 ;  /* 0x000000ffff132224 */ /* 0x000fe200078e008d */
[----:B------:R-:W-:Y:S04]  /*1d9b0*/  STL [R1+0x504], R92 ;  /* 0x0005045c01007387 */ /* 0x000fe80000100800 */
[----:B-1----:R-:W5:Y:S04]  /*1d9c0*/  LDL.LU R141, [R1+0xb24] ;  /* 0x000b2400018d7983 */ /* 0x002f680000300800 */
[----:B------:R0:W3:Y:S04]  /*1d9d0*/  @P2 LDG.E.U16 R51, desc[UR24][R18.64] ;  /* 0x0000001812332981 */ /* 0x0000e8000c1e1500 */
[----:B------:R-:W3:Y:S01]  /*1d9e0*/  LDL.LU R19, [R1+0x5a8] ;  /* 0x0005a80001137983 */ /* 0x000ee20000300800 */
[----:B--2---:R-:W-:Y:S01]  /*1d9f0*/  IMAD R17, R17, UR6, RZ ;  /* 0x0000000611117c24 */ /* 0x004fe2000f8e02ff */
[----:B------:R-:W-:Y:S01]  /*1da00*/  LEA.HI.X.SX32 R20, R20, R5, 0x1, P4 ;  /* 0x0000000514147211 */ /* 0x000fe200020f0eff */
[----:B0-----:R-:W-:Y:S01]  /*1da10*/  @P2 IMAD.MOV.U32 R18, RZ, RZ, R92 ;  /* 0x000000ffff122224 */ /* 0x001fe200078e005c */
[----:B------:R-:W0:Y:S02]  /*1da20*/  LDCU UR6, c[0x0][0x3b0] ;  /* 0x00007600ff0677ac */ /* 0x000e240008000800 */
[----:B------:R-:W-:-:S04]  /*1da30*/  LEA R21, P4, R17, R8, 0x1 ;  /* 0x0000000811157211 */ /* 0x000fc800078808ff */
[----:B------:R-:W-:Y:S02]  /*1da40*/  LEA.HI.X.SX32 R22, R17, R5, 0x1, P4 ;  /* 0x0000000511167211 */ /* 0x000fe400020f0eff */
[----:B------:R-:W-:Y:S01]  /*1da50*/  ISETP.GT.U32.AND P4, PT, R9, R13, PT ;  /* 0x0000000d0900720c */ /* 0x000fe20003f84070 */
[----:B------:R1:W-:Y:S01]  /*1da60*/  STL [R1+0x500], R20 ;  /* 0x0005001401007387 */ /* 0x0003e20000100800 */
[----:B------:R-:W-:-:S03]  /*1da70*/  PRMT R75, RZ, 0x7610, R75 ;  /* 0x00007610ff4b7816 */ /* 0x000fc6000000004b */
[----:B------:R4:W-:Y:S08]  /*1da80*/  STL [R1+0x50c], R21 ;  /* 0x00050c1501007387 */ /* 0x0009f00000100800 */
[----:B------:R-:W-:Y:S01]  /*1da90*/  @!P4 IMAD.IADD R13, R13, 0x1, -R9 ;  /* 0x000000010d0dc824 */ /* 0x000fe200078e0a09 */
[----:B------:R0:W-:Y:S01]  /*1daa0*/  STL [R1+0x508], R22 ;  /* 0x0005081601007387 */ /* 0x0001e20000100800 */
[----:B------:R-:W-:-:S02]  /*1dab0*/  PRMT R40, RZ, 0x7610, R40 ;  /* 0x00007610ff287816 */ /* 0x000fc40000000028 */
[----:B------:R-:W-:Y:S02]  /*1dac0*/  SEL R115, R11, R115, !P3 ;  /* 0x000000730b737207 */ /* 0x000fe40005800000 */
[----:B------:R-:W-:-:S03]  /*1dad0*/  PRMT R50, RZ, 0x7610, R50 ;  /* 0x00007610ff327816 */ /* 0x000fc60000000032 */
[----:B------:R-:W-:Y:S01]  /*1dae0*/  IMAD R115, R115, UR13, RZ ;  /* 0x0000000d73737c24 */ /* 0x000fe2000f8e02ff */
[----:B------:R-:W-:Y:S02]  /*1daf0*/  PRMT R49, RZ, 0x7610, R49 ;  /* 0x00007610ff317816 */ /* 0x000fe40000000031 */
[----:B------:R-:W-:Y:S02]  /*1db00*/  PRMT R63, RZ, 0x7610, R63 ;  /* 0x00007610ff3f7816 */ /* 0x000fe4000000003f */
[----:B------:R-:W-:Y:S02]  /*1db10*/  PRMT R39, RZ, 0x7610, R39 ;  /* 0x00007610ff277816 */ /* 0x000fe40000000027 */
[----:B------:R-:W-:Y:S01]  /*1db20*/  SEL R113, R11, R113, !P3 ;  /* 0x000000710b717207 */ /* 0x000fe20005800000 */
[----:B------:R-:W-:Y:S01]  /*1db30*/  @!P0 IMAD.MOV R12, RZ, RZ, -R12 ;  /* 0x000000ffff0c8224 */ /* 0x000fe200078e0a0c */
[----:B------:R-:W-:Y:S01]  /*1db40*/  PRMT R38, RZ, 0x7610, R38 ;  /* 0x00007610ff267816 */ /* 0x000fe20000000026 */
[----:B------:R-:W-:Y:S01]  /*1db50*/  @!P5 IMAD.MOV R13, RZ, RZ, -R13 ;  /* 0x000000ffff0dd224 */ /* 0x000fe200078e0a0d */
[----:B------:R-:W-:-:S02]  /*1db60*/  PRMT R36, RZ, 0x7610, R36 ;  /* 0x00007610ff247816 */ /* 0x000fc40000000024 */
[C---:B------:R-:W-:Y:S02]  /*1db70*/  SEL R12, R11.reuse, R12, !P3 ;  /* 0x0000000c0b0c7207 */ /* 0x040fe40005800000 */
[----:B------:R-:W-:Y:S02]  /*1db80*/  SEL R13, R11, R13, !P3 ;  /* 0x0000000d0b0d7207 */ /* 0x000fe40005800000 */
[----:B------:R-:W-:Y:S02]  /*1db90*/  PRMT R37, RZ, 0x7610, R37 ;  /* 0x00007610ff257816 */ /* 0x000fe40000000025 */
[----:B------:R-:W-:Y:S02]  /*1dba0*/  PRMT R34, RZ, 0x7610, R34 ;  /* 0x00007610ff227816 */ /* 0x000fe40000000022 */
[----:B------:R-:W-:Y:S02]  /*1dbb0*/  PRMT R33, RZ, 0x7610, R33 ;  /* 0x00007610ff217816 */ /* 0x000fe40000000021 */
[----:B------:R-:W-:-:S02]  /*1dbc0*/  PRMT R35, RZ, 0x7610, R35 ;  /* 0x00007610ff237816 */ /* 0x000fc40000000023 */
[----:B------:R-:W-:Y:S02]  /*1dbd0*/  PRMT R32, RZ, 0x7610, R32 ;  /* 0x00007610ff207816 */ /* 0x000fe40000000020 */
[----:B------:R-:W-:Y:S02]  /*1dbe0*/  PRMT R31, RZ, 0x7610, R31 ;  /* 0x00007610ff1f7816 */ /* 0x000fe4000000001f */
[----:B------:R-:W-:Y:S02]  /*1dbf0*/  PRMT R30, RZ, 0x7610, R30 ;  /* 0x00007610ff1e7816 */ /* 0x000fe4000000001e */
[----:B---3--:R-:W-:Y:S01]  /*1dc00*/  SEL R17, R11, R19, !P3 ;  /* 0x000000130b117207 */ /* 0x008fe20005800000 */
[----:B------:R-:W-:-:S05]  /*1dc10*/  @P2 IMAD.MOV.U32 R19, RZ, RZ, R20 ;  /* 0x000000ffff132224 */ /* 0x000fca00078e0014 */
[----:B------:R2:W3:Y:S01]  /*1dc20*/  @P2 LDG.E.U16 R64, desc[UR24][R18.64] ;  /* 0x0000001812402981 */ /* 0x0004e2000c1e1500 */
[----:B-1----:R-:W-:Y:S01]  /*1dc30*/  IMAD R20, R17, UR4, RZ ;  /* 0x0000000411147c24 */ /* 0x002fe2000f8e02ff */
[----:B------:R-:W-:Y:S01]  /*1dc40*/  SEL R17, R11, R93, !P3 ;  /* 0x0000005d0b117207 */ /* 0x000fe20005800000 */
[----:B------:R-:W1:Y:S01]  /*1dc50*/  LDCU UR4, c[0x0][0x3b0] ;  /* 0x00007600ff0477ac */ /* 0x000e620008000800 */
[----:B--2---:R-:W-:Y:S02]  /*1dc60*/  @P2 IMAD.MOV.U32 R18, RZ, RZ, R21 ;  /* 0x000000ffff122224 */ /* 0x004fe400078e0015 */
[----:B------:R-:W-:-:S05]  /*1dc70*/  @P2 IMAD.MOV.U32 R19, RZ, RZ, R22 ;  /* 0x000000ffff132224 */ /* 0x000fca00078e0016 */
[----:B------:R2:W3:Y:S01]  /*1dc80*/  @P2 LDG.E.U16 R75, desc[UR24][R18.64] ;  /* 0x00000018124b2981 */ /* 0x0004e2000c1e1500 */
[----:B----4-:R-:W-:Y:S01]  /*1dc90*/  IMAD R21, R17, UR5, RZ ;  /* 0x0000000511157c24 */ /* 0x010fe2000f8e02ff */
[C---:B--2---:R-:W-:Y:S01]  /*1dca0*/  LEA R19, P4, R20.reuse, R8, 0x1 ;  /* 0x0000000814137211 */ /* 0x044fe200078808ff */
[----:B------:R-:W2:Y:S01]  /*1dcb0*/  LDCU UR5, c[0x0][0x3b0] ;  /* 0x00007600ff0577ac */ /* 0x000ea20008000800 */
[C---:B------:R-:W-:Y:S02]  /*1dcc0*/  SEL R18, R11.reuse, R140, !P3 ;  /* 0x0000008c0b127207 */ /* 0x040fe40005800000 */
[----:B------:R-:W-:Y:S01]  /*1dcd0*/  LEA.HI.X.SX32 R92, R20, R5, 0x1, P4 ;  /* 0x00000005145c7211 */ /* 0x000fe200020f0eff */
[----:B------:R4:W-:Y:S02]  /*1dce0*/  STL [R1+0x514], R19 ;  /* 0x0005141301007387 */ /* 0x0009e40000100800 */
[----:B0-----:R-:W-:Y:S01]  /*1dcf0*/  IMAD R22, R18, UR6, RZ ;  /* 0x0000000612167c24 */ /* 0x001fe2000f8e02ff */
[----:B------:R-:W-:Y:S01]  /*1dd00*/  SEL R20, R11, R6, !P3 ;  /* 0x000000060b147207 */ /* 0x000fe20005800000 */
[----:B------:R-:W-:Y:S01]  /*1dd10*/  @P2 IMAD.MOV.U32 R18, RZ, RZ, R19 ;  /* 0x000000ffff122224 */ /* 0x000fe200078e0013 */
[----:B------:R-:W-:Y:S01]  /*1dd20*/  LEA R6, P4, R21, R8, 0x1 ;  /* 0x0000000815067211 */ /* 0x000fe200078808ff */
[----:B------:R0:W-:Y:S01]  /*1dd30*/  STL [R1+0x510], R92 ;  /* 0x0005105c01007387 */ /* 0x0001e20000100800 */
[----:B------:R-:W-:Y:S01]  /*1dd40*/  SEL R17, R11, R7, !P3 ;  /* 0x000000070b117207 */ /* 0x000fe20005800000 */
[----:B------:R-:W0:Y:S01]  /*1dd50*/  LDCU UR6, c[0x0][0x3b0] ;  /* 0x00007600ff0677ac */ /* 0x000e220008000800 */
[----:B----4-:R-:W-:-:S02]  /*1dd60*/  @P2 IMAD.MOV.U32 R19, RZ, RZ, R92 ;  /* 0x000000ffff132224 */ /* 0x010fc400078e005c */
[----:B------:R-:W-:-:S03]  /*1dd70*/  IMAD R20, R20, UR12, RZ ;  /* 0x0000000c14147c24 */ /* 0x000fc6000f8e02ff */
[----:B------:R4:W3:Y:S01]  /*1dd80*/  @P2 LDG.E.U16 R40, desc[UR24][R18.64] ;  /* 0x0000001812282981 */ /* 0x0008e2000c1e1500 */
[----:B-1----:R-:W-:Y:S01]  /*1dd90*/  IMAD R17, R17, UR4, RZ ;  /* 0x0000000411117c24 */ /* 0x002fe2000f8e02ff */
[----:B------:R-:W1:Y:S01]  /*1dda0*/  LDCU UR4, c[0x0][0x3b0] ;  /* 0x00007600ff0477ac */ /* 0x000e620008000800 */
[-C--:B----4-:R-:W-:Y:S02]  /*1ddb0*/  LEA.HI.X.SX32 R18, R21, R5.reuse, 0x1, P4 ;  /* 0x0000000515127211 */ /* 0x090fe400020f0eff */
[CC--:B0-----:R-:W-:Y:S01]  /*1ddc0*/  LEA R92, P4, R22.reuse, R8.reuse, 0x1 ;  /* 0x00000008165c7211 */ /* 0x0c1fe200078808ff */
[----:B------:R-:W-:Y:S03]  /*1ddd0*/  STL [R1+0x51c], R6 ;  /* 0x00051c0601007387 */ /* 0x000fe60000100800 */
[----:B------:R-:W-:Y:S02]  /*1dde0*/  LEA.HI.X.SX32 R93, R22, R5, 0x1, P4 ;  /* 0x00000005165d7211 */ /* 0x000fe400020f0eff */
[----:B------:R-:W-:Y:S01]  /*1ddf0*/  LEA R7, P4, R20, R8, 0x1 ;  /* 0x0000000814077211 */ /* 0x000fe200078808ff */
[----:B------:R0:W-:Y:S01]  /*1de00*/  STL [R1+0x518], R18 ;  /* 0x0005181201007387 */ /* 0x0001e20000100800 */
[----:B------:R-:W-:-:S02]  /*1de10*/  @P2 IMAD.MOV.U32 R19, RZ, RZ, R18 ;  /* 0x000000ffff132224 */ /* 0x000fc400078e0012 */
[----:B------:R-:W-:Y:S01]  /*1de20*/  LEA.HI.X.SX32 R140, R20, R5, 0x1, P4 ;  /* 0x00000005148c7211 */ /* 0x000fe200020f0eff */
[----:B------:R4:W-:Y:S01]  /*1de30*/  STL [R1+0x524], R92 ;  /* 0x0005245c01007387 */ /* 0x0009e20000100800 */
[----:B0-----:R-:W-:Y:S01]  /*1de40*/  @P2 IMAD.MOV.U32 R18, RZ, RZ, R6 ;  /* 0x000000ffff122224 */ /* 0x001fe200078e0006 */
[----:B------:R-:W-:-:S04]  /*1de50*/  LEA R6, P4, R17, R8, 0x1 ;  /* 0x0000000811067211 */ /* 0x000fc800078808ff */
[----:B------:R0:W3:Y:S01]  /*1de60*/  @P2 LDG.E.U16 R50, desc[UR24][R18.64] ;  /* 0x0000001812322981 */ /* 0x0000e2000c1e1500 */
[----:B------:R-:W-:-:S03]  /*1de70*/  LEA.HI.X.SX32 R17, R17, R5, 0x1, P4 ;  /* 0x0000000511117211 */ /* 0x000fc600020f0eff */
[----:B------:R1:W-:Y:S01]  /*1de80*/  STL [R1+0x520], R93 ;  /* 0x0005205d01007387 */ /* 0x0003e20000100800 */
[----:B0-----:R-:W-:Y:S01]  /*1de90*/  @P2 IMAD.MOV.U32 R18, RZ, RZ, R92 ;  /* 0x000000ffff122224 */ /* 0x001fe200078e005c */
[----:B----4-:R-:W-:Y:S01]  /*1dea0*/  LEA R92, P4, R115, R8, 0x1 ;  /* 0x00000008735c7211 */ /* 0x010fe200078808ff */
[----:B------:R-:W-:-:S03]  /*1deb0*/  @P2 IMAD.MOV.U32 R19, RZ, RZ, R93 ;  /* 0x000000ffff132224 */ /* 0x000fc600078e005d */
[----:B-1----:R-:W-:Y:S02]  /*1dec0*/  LEA.HI.X.SX32 R93, R115, R5, 0x1, P4 ;  /* 0x00000005735d7211 */ /* 0x002fe400020f0eff */
[----:B------:R-:W-:Y:S01]  /*1ded0*/  ISETP.GT.U32.AND P4, PT, R9, R14, PT ;  /* 0x0000000e0900720c */ /* 0x000fe20003f84070 */
[----:B------:R0:W4:Y:S02]  /*1dee0*/  @P2 LDG.E.U16 R49, desc[UR24][R18.64] ;  /* 0x0000001812312981 */ /* 0x000124000c1e1500 */
[----:B0-----:R-:W-:Y:S02]  /*1def0*/  @P2 IMAD.MOV.U32 R18, RZ, RZ, R7 ;  /* 0x000000ffff122224 */ /* 0x001fe400078e0007 */
[----:B------:R-:W-:-:S05]  /*1df00*/  @P2 IMAD.MOV.U32 R19, RZ, RZ, R140 ;  /* 0x000000ffff132224 */ /* 0x000fca00078e008c */
[----:B------:R0:W3:Y:S03]  /*1df10*/  @P2 LDG.E.U16 R63, desc[UR24][R18.64] ;  /* 0x00000018123f2981 */ /* 0x0000e6000c1e1500 */
[----:B------:R-:W-:Y:S02]  /*1df20*/  @!P4 IMAD.IADD R14, R14, 0x1, -R9 ;  /* 0x000000010e0ec824 */ /* 0x000fe400078e0a09 */
[----:B------:R-:W-:Y:S01]  /*1df30*/  IMAD R113, R113, UR4, RZ ;  /* 0x0000000471717c24 */ /* 0x000fe2000f8e02ff */
[----:B------:R-:W-:Y:S01]  /*1df40*/  STL [R1+0x52c], R7 ;  /* 0x00052c0701007387 */ /* 0x000fe20000100800 */
[----:B------:R-:W1:Y:S01]  /*1df50*/  LDCU UR4, c[0x0][0x3b0] ;  /* 0x00007600ff0477ac */ /* 0x000e620008000800 */
[----:B0-----:R-:W-:Y:S02]  /*1df60*/  @P2 IMAD.MOV.U32 R18, RZ, RZ, R6 ;  /* 0x000000ffff122224 */ /* 0x001fe400078e0006 */
[----:B------:R-:W-:Y:S01]  /*1df70*/  @P2 IMAD.MOV.U32 R19, RZ, RZ, R17 ;  /* 0x000000ffff132224 */ /* 0x000fe200078e0011 */
[----:B------:R-:W-:Y:S04]  /*1df80*/  STL [R1+0x528], R140 ;  /* 0x0005288c01007387 */ /* 0x000fe80000100800 */
[----:B------:R0:W3:Y:S01]  /*1df90*/  @P2 LDG.E.U16 R39, desc[UR24][R18.64] ;  /* 0x0000001812272981 */ /* 0x0000e2000c1e1500 */
[----:B------:R-:W-:-:S03]  /*1dfa0*/  ISETP.GT.U32.AND P0, PT, R9, R14, PT ;  /* 0x0000000e0900720c */ /* 0x000fc60003f04070 */
[----:B------:R-:W-:Y:S01]  /*1dfb0*/  STL [R1+0x534], R6 ;  /* 0x0005340601007387 */ /* 0x000fe20000100800 */
[----:B------:R-:W-:-:S03]  /*1dfc0*/  LEA R115, P4, R113, R8, 0x1 ;  /* 0x0000000871737211 */ /* 0x000fc600078808ff */
[----:B------:R1:W-:Y:S01]  /*1dfd0*/  STL [R1+0x530], R17 ;  /* 0x0005301101007387 */ /* 0x0003e20000100800 */
[----:B0-----:R-:W-:Y:S01]  /*1dfe0*/  SEL R18, R11, R16, !P3 ;  /* 0x000000100b127207 */ /* 0x001fe20005800000 */
[----:B------:R-:W-:-:S04]  /*1dff0*/  @P2 IMAD.MOV.U32 R16, RZ, RZ, R92 ;  /* 0x000000ffff102224 */ /* 0x000fc800078e005c */
[----:B--2---:R-:W-:Y:S02]  /*1e000*/  IMAD R18, R18, UR5, RZ ;  /* 0x0000000512127c24 */ /* 0x004fe4000f8e02ff */
[----:B-1----:R-:W-:Y:S01]  /*1e010*/  @P2 IMAD.MOV.U32 R17, RZ, RZ, R93 ;  /* 0x000000ffff112224 */ /* 0x002fe200078e005d */
[----:B------:R0:W-:Y:S01]  /*1e020*/  STL [R1+0x53c], R92 ;  /* 0x00053c5c01007387 */ /* 0x0001e20000100800 */
[----:B------:R-:W1:Y:S03]  /*1e030*/  LDCU UR5, c[0x0][0x3b0] ;  /* 0x00007600ff0577ac */ /* 0x000e660008000800 */
[----:B------:R2:W3:Y:S04]  /*1e040*/  @P2 LDG.E.U16 R38, desc[UR24][R16.64] ;  /* 0x0000001810262981 */ /* 0x0004e8000c1e1500 */
[----:B------:R-:W5:Y:S01]  /*1e050*/  LDL.LU R140, [R1+0xb20] ;  /* 0x000b2000018c7983 */ /* 0x000f620000300800 */
[----:B------:R-:W-:-:S03]  /*1e060*/  IMAD R12, R12, UR6, RZ ;  /* 0x000000060c0c7c24 */ /* 0x000fc6000f8e02ff */
[----:B------:R-:W3:Y:S01]  /*1e070*/  LDL.LU R7, [R1+0xb1c] ;  /* 0x000b1c0001077983 */ /* 0x000ee20000300800 */
[----:B--2---:R-:W-:Y:S02]  /*1e080*/  LEA.HI.X.SX32 R17, R113, R5, 0x1, P4 ;  /* 0x0000000571117211 */ /* 0x004fe400020f0eff */
[----:B0-----:R-:W-:Y:S01]  /*1e090*/  LEA R92, P4, R18, R8, 0x1 ;  /* 0x00000008125c7211 */ /* 0x001fe200078808ff */
[----:B------:R0:W-:Y:S01]  /*1e0a0*/  STL [R1+0x538], R93 ;  /* 0x0005385d01007387 */ /* 0x0001e20000100800 */
[----:B------:R-:W-:Y:S02]  /*1e0b0*/  @P2 IMAD.MOV.U32 R16, RZ, RZ, R115 ;  /* 0x000000ffff102224 */ /* 0x000fe400078e0073 */
[----:B------:R-:W-:Y:S01]  /*1e0c0*/  @!P0 IMAD.IADD R14, R14, 0x1, -R9 ;  /* 0x000000010e0e8824 */ /* 0x000fe200078e0a09 */
[----:B------:R-:W2:Y:S01]  /*1e0d0*/  LDL.LU R6, [R1+0xb18] ;  /* 0x000b180001067983 */ /* 0x000ea20000300800 */
[----:B------:R-:W-:-:S03]  /*1e0e0*/  ISETP.GT.U32.AND P0, PT, R9, R15, PT ;  /* 0x0000000f0900720c */ /* 0x000fc60003f04070 */
[----:B------:R-:W-:Y:S01]  /*1e0f0*/  STL [R1+0x544], R115 ;  /* 0x0005447301007387 */ /* 0x000fe20000100800 */
[----:B0-----:R-:W-:-:S03]  /*1e100*/  LEA.HI.X.SX32 R93, R18, R5, 0x1, P4 ;  /* 0x00000005125d7211 */ /* 0x001fc600020f0eff */
[----:B------:R0:W-:Y:S01]  /*1e110*/  STL [R1+0x540], R17 ;  /* 0x0005401101007387 */ /* 0x0001e20000100800 */
[----:B------:R-:W-:Y:S01]  /*1e120*/  IMAD R18, R13, UR4, RZ ;  /* 0x000000040d127c24 */ /* 0x000fe2000f8e02ff */
[----:B------:R-:W1:Y:S02]  /*1e130*/  LDCU UR4, c[0x0][0x3b0] ;  /* 0x00007600ff0477ac */ /* 0x000e640008000800 */
[----:B------:R-:W-:Y:S01]  /*1e140*/  STL [R1+0x54c], R92 ;  /* 0x00054c5c01007387 */ /* 0x000fe20000100800 */
[----:B------:R-:W-:-:S03]  /*1e150*/  @!P6 IMAD.MOV R14, RZ, RZ, -R14 ;  /* 0x000000ffff0ee224 */ /* 0x000fc600078e0a0e */
[----:B------:R0:W2:Y:S01]  /*1e160*/  @P2 LDG.E.U16 R36, desc[UR24][R16.64] ;  /* 0x0000001810242981 */ /* 0x0000a2000c1e1500 */
[----:B------:R-:W-:-:S03]  /*1e170*/  VIADD R13, R0, 0xe4 ;  /* 0x000000e4000d7836 */ /* 0x000fc60000000000 */
[----:B------:R1:W-:Y:S01]  /*1e180*/  STL [R1+0x548], R93 ;  /* 0x0005485d01007387 */ /* 0x0003e20000100800 */
[----:B0-----:R-:W-:Y:S02]  /*1e190*/  @P2 IMAD.MOV.U32 R17, RZ, RZ, R93 ;  /* 0x000000ffff112224 */ /* 0x001fe400078e005d */
[----:B------:R-:W-:Y:S01]  /*1e1a0*/  @P2 IMAD.MOV.U32 R16, RZ, RZ, R92 ;  /* 0x000000ffff102224 */ /* 0x000fe200078e005c */
[C---:B-1----:R-:W-:Y:S02]  /*1e1b0*/  LEA R93, P4, R12.reuse, R8, 0x1 ;  /* 0x000000080c5d7211 */ /* 0x042fe400078808ff */
[----:B------:R-:W-:Y:S02]  /*1e1c0*/  SEL R14, R11, R14, !P3 ;  /* 0x0000000e0b0e7207 */ /* 0x000fe40005800000 */
[----:B------:R0:W2:Y:S01]  /*1e1d0*/  @P2 LDG.E.U16 R37, desc[UR24][R16.64] ;  /* 0x0000001810252981 */ /* 0x0000a2000c1e1500 */
[----:B------:R-:W-:Y:S02]  /*1e1e0*/  LEA.HI.X.SX32 R113, R12, R5, 0x1, P4 ;  /* 0x000000050c717211 */ /* 0x000fe400020f0eff */
[----:B------:R-:W-:-:S02]  /*1e1f0*/  LEA R92, P4, R18, R8, 0x1 ;  /* 0x00000008125c7211 */ /* 0x000fc400078808ff */
[----:B------:R-:W-:Y:S01]  /*1e200*/  IABS R12, R13 ;  /* 0x0000000d000c7213 */ /* 0x000fe20000000000 */
[----:B------:R1:W-:Y:S01]  /*1e210*/  STL [R1+0x554], R93 ;  /* 0x0005545d01007387 */ /* 0x0003e20000100800 */
[----:B------:R-:W-:Y:S02]  /*1e220*/  @!P0 IMAD.IADD R15, R15, 0x1, -R9 ;  /* 0x000000010f0f8824 */ /* 0x000fe400078e0a09 */
[----:B0-----:R-:W-:Y:S02]  /*1e230*/  @P2 IMAD.MOV.U32 R16, RZ, RZ, R93 ;  /* 0x000000ffff102224 */ /* 0x001fe400078e005d */
[----:B------:R-:W-:Y:S01]  /*1e240*/  @P2 IMAD.MOV.U32 R17, RZ, RZ, R113 ;  /* 0x000000ffff112224 */ /* 0x000fe200078e0071 */
[----:B-1----:R-:W-:Y:S01]  /*1e250*/  LEA.HI.X.SX32 R93, R18, R5, 0x1, P4 ;  /* 0x00000005125d7211 */ /* 0x002fe200020f0eff */
[----:B------:R-:W-:Y:S01]  /*1e260*/  IMAD R18, R14, UR5, RZ ;  /* 0x000000050e127c24 */ /* 0x000fe2000f8e02ff */
[----:B------:R-:W-:Y:S01]  /*1e270*/  ISETP.GT.U32.AND P0, PT, R9, R15, PT ;  /* 0x0000000f0900720c */ /* 0x000fe20003f04070 */
[----:B------:R-:W-:Y:S01]  /*1e280*/  IMAD.HI.U32 R14, R10, R12, RZ ;  /* 0x0000000c0a0e7227 */ /* 0x000fe200078e00ff */
[----:B------:R-:W-:Y:S01]  /*1e290*/  STL [R1+0x550], R113 ;  /* 0x0005507101007387 */ /* 0x000fe20000100800 */
[----:B------:R-:W-:Y:S01]  /*1e2a0*/  ISETP.GE.AND P4, PT, R91, RZ, PT ;  /* 0x000000ff5b00720c */ /* 0x000fe20003f86270 */
[----:B------:R-:W0:Y:S01]  /*1e2b0*/  LDCU UR5, c[0x0][0x3b0] ;  /* 0x00007600ff0577ac */ /* 0x000e220008000800 */
[----:B------:R-:W-:Y:S01]  /*1e2c0*/  IMAD.MOV R14, RZ, RZ, -R14 ;  /* 0x000000ffff0e7224 */ /* 0x000fe200078e0a0e */
[----:B------:R1:W2:Y:S03]  /*1e2d0*/  @P2 LDG.E.U16 R34, desc[UR24][R16.64] ;  /* 0x0000001810222981 */ /* 0x0002a6000c1e1500 */
[----:B------:R-:W-:Y:S01]  /*1e2e0*/  IMAD R12, R9, R14, R12 ;  /* 0x0000000e090c7224 */ /* 0x000fe200078e020c */
[----:B------:R0:W-:Y:S01]  /*1e2f0*/  STL [R1+0x55c], R92 ;  /* 0x00055c5c01007387 */ /* 0x0001e20000100800 */
[----:B-1----:R-:W-:-:S03]  /*1e300*/  @P2 IMAD.MOV.U32 R16, RZ, RZ, R92 ;  /* 0x000000ffff102224 */ /* 0x002fc600078e005c */
[----:B------:R1:W-:Y:S01]  /*1e310*/  STL [R1+0x558], R93 ;  /* 0x0005585d01007387 */ /* 0x0003e20000100800 */
[----:B0-----:R-:W-:Y:S01]  /*1e320*/  LEA R92, P5, R18, R8, 0x1 ;  /* 0x00000008125c7211 */ /* 0x001fe200078a08ff */
[----:B------:R-:W-:Y:S02]  /*1e330*/  @P2 IMAD.MOV.U32 R17, RZ, RZ, R93 ;  /* 0x000000ffff112224 */ /* 0x000fe400078e005d */
[----:B------:R-:W-:Y:S02]  /*1e340*/  @!P0 IMAD.IADD R15, R15, 0x1, -R9 ;  /* 0x000000010f0f8824 */ /* 0x000fe400078e0a09 */
[----:B------:R-:W-:Y:S01]  /*1e350*/  VIADD R14, R0, 0xe5 ;  /* 0x000000e5000e7836 */ /* 0x000fe20000000000 */
[----:B------:R0:W2:Y:S01]  /*1e360*/  @P2 LDG.E.U16 R33, desc[UR24][R16.64] ;  /* 0x0000001810212981 */ /* 0x0000a2000c1e1500 */
[----:B-1----:R-:W-:Y:S02]  /*1e370*/  LEA.HI.X.SX32 R93, R18, R5, 0x1, P5 ;  /* 0x00000005125d7211 */ /* 0x002fe400028f0eff */
[----:B------:R-:W-:Y:S01]  /*1e380*/  ISETP.GT.U32.AND P5, PT, R9, R12, PT ;  /* 0x0000000c0900720c */ /* 0x000fe20003fa4070 */
[----:B------:R-:W-:Y:S01]  /*1e390*/  @!P4 IMAD.MOV R15, RZ, RZ, -R15 ;  /* 0x000000ffff0fc224 */ /* 0x000fe200078e0a0f */
[----:B------:R-:W-:-:S02]  /*1e3a0*/  ISETP.GE.AND P0, PT, R13, RZ, PT ;  /* 0x000000ff0d00720c */ /* 0x000fc40003f06270 */
[----:B------:R-:W-:Y:S02]  /*1e3b0*/  IABS R13, R14 ;  /* 0x0000000e000d7213 */ /* 0x000fe40000000000 */
[----:B------:R-:W-:Y:S01]  /*1e3c0*/  SEL R15, R11, R15, !P3 ;  /* 0x0000000f0b0f7207 */ /* 0x000fe20005800000 */
[----:B0-----:R-:W-:Y:S02]  /*1e3d0*/  @P2 IMAD.MOV.U32 R16, RZ, RZ, R92 ;  /* 0x000000ffff102224 */ /* 0x001fe400078e005c */
[----:B------:R-:W-:-:S04]  /*1e3e0*/  @P2 IMAD.MOV.U32 R17, RZ, RZ, R93 ;  /* 0x000000ffff112224 */ /* 0x000fc800078e005d */
[----:B------:R-:W-:Y:S01]  /*1e3f0*/  @!P5 IMAD.IADD R12, R12, 0x1, -R9 ;  /* 0x000000010c0cd824 */ /* 0x000fe200078e0a09 */
[----:B------:R0:W2:Y:S04]  /*1e400*/  @P2 LDG.E.U16 R35, desc[UR24][R16.64] ;  /* 0x0000001810232981 */ /* 0x0000a8000c1e1500 */
[----:B------:R-:W-:Y:S01]  /*1e410*/  ISETP.GT.U32.AND P5, PT, R9, R12, PT ;  /* 0x0000000c0900720c */ /* 0x000fe20003fa4070 */
[----:B0-----:R-:W-:Y:S01]  /*1e420*/  IMAD R16, R15, UR4, RZ ;  /* 0x000000040f107c24 */ /* 0x001fe2000f8e02ff */
[----:B------:R-:W0:Y:S01]  /*1e430*/  LDCU UR4, c[0x0][0x3b0] ;  /* 0x00007600ff0477ac */ /* 0x000e220008000800 */
[----:B------:R-:W-:-:S04]  /*1e440*/  IMAD.HI.U32 R15, R10, R13, RZ ;  /* 0x0000000d0a0f7227 */ /* 0x000fc800078e00ff */
[----:B------:R-:W-:-:S04]  /*1e450*/  IMAD.MOV R15, RZ, RZ, -R15 ;  /* 0x000000ffff0f7224 */ /* 0x000fc800078e0a0f */
[----:B------:R-:W-:Y:S01]  /*1e460*/  IMAD R13, R9, R15, R13 ;  /* 0x0000000f090d7224 */ /* 0x000fe200078e020d */
[----:B------:R-:W-:Y:S01]  /*1e470*/  LEA R18, P4, R16, R8, 0x1 ;  /* 0x0000000810127211 */ /* 0x000fe200078808ff */
[----:B------:R-:W-:-:S03]  /*1e480*/  @!P5 IMAD.IADD R12, R12, 0x1, -R9 ;  /* 0x000000010c0cd824 */ /* 0x000fc600078e0a09 */
[----:B------:R-:W-:Y:S02]  /*1e490*/  ISETP.GT.U32.AND P5, PT, R9, R13, PT ;  /* 0x0000000d0900720c */ /* 0x000fe40003fa4070 */
[----:B------:R-:W-:Y:S02]  /*1e4a0*/  LEA.HI.X.SX32 R91, R16, R5, 0x1, P4 ;  /* 0x00000005105b7211 */ /* 0x000fe400020f0eff */
[----:B------:R-:W-:Y:S01]  /*1e4b0*/  ISETP.GE.AND P4, PT, R14, RZ, PT ;  /* 0x000000ff0e00720c */ /* 0x000fe20003f86270 */
[----:B------:R-:W-:Y:S02]  /*1e4c0*/  VIADD R14, R0, 0xe6 ;  /* 0x000000e6000e7836 */ /* 0x000fe40000000000 */
[----:B------:R-:W-:Y:S02]  /*1e4d0*/  @P2 IMAD.MOV.U32 R16, RZ, RZ, R18 ;  /* 0x000000ffff102224 */ /* 0x000fe400078e0012 */
[----:B------:R-:W-:Y:S01]  /*1e4e0*/  @P2 IMAD.MOV.U32 R17, RZ, RZ, R91 ;  /* 0x000000ffff112224 */ /* 0x000fe200078e005b */
[----:B------:R-:W-:Y:S01]  /*1e4f0*/  IABS R15, R14 ;  /* 0x0000000e000f7213 */ /* 0x000fe20000000000 */
[----:B------:R-:W-:-:S02]  /*1e500*/  @!P0 IMAD.MOV R12, RZ, RZ, -R12 ;  /* 0x000000ffff0c8224 */ /* 0x000fc400078e0a0c */
[----:B------:R-:W-:Y:S01]  /*1e510*/  @!P5 IMAD.IADD R13, R13, 0x1, -R9 ;  /* 0x000000010d0dd824 */ /* 0x000fe200078e0a09 */
[----:B------:R1:W2:Y:S04]  /*1e520*/  @P2 LDG.E.U16 R32, desc[UR24][R16.64] ;  /* 0x0000001810202981 */ /* 0x0002a8000c1e1500 */
[----:B------:R-:W-:Y:S02]  /*1e530*/  ISETP.GT.U32.AND P5, PT, R9, R13, PT ;  /* 0x0000000d0900720c */ /* 0x000fe40003fa4070 */
[----:B-1----:R-:W-:Y:S01]  /*1e540*/  SEL R16, R11, R12, !P3 ;  /* 0x0000000c0b107207 */ /* 0x002fe20005800000 */
[----:B------:R-:W-:-:S04]  /*1e550*/  IMAD.MOV.U32 R12, RZ, RZ, R15 ;  /* 0x000000ffff0c7224 */ /* 0x000fc800078e000f */
[----:B------:R-:W-:-:S04]  /*1e560*/  IMAD.HI.U32 R15, R10, R12, RZ ;  /* 0x0000000c0a0f7227 */ /* 0x000fc800078e00ff */
[----:B------:R-:W-:Y:S02]  /*1e570*/  IMAD.MOV R15, RZ, RZ, -R15 ;  /* 0x000000ffff0f7224 */ /* 0x000fe400078e0a0f */
[----:B0-----:R-:W-:Y:S01]  /*1e580*/  IMAD R16, R16, UR4, RZ ;  /* 0x0000000410107c24 */ /* 0x001fe2000f8e02ff */
[----:B------:R-:W-:Y:S01]  /*1e590*/  STL [R1+0x564], R92 ;  /* 0x0005645c01007387 */ /* 0x000fe20000100800 */
[----:B------:R-:W-:Y:S01]  /*1e5a0*/  IMAD R12, R9, R15, R12 ;  /* 0x0000000f090c7224 */ /* 0x000fe200078e020c */
[----:B------:R-:W0:Y:S02]  /*1e5b0*/  LDCU UR4, c[0x0][0x3b0] ;  /* 0x00007600ff0477ac */ /* 0x000e240008000800 */
[----:B------:R-:W-:Y:S01]  /*1e5c0*/  STL [R1+0x560], R93 ;  /* 0x0005605d01007387 */ /* 0x000fe20000100800 */
[----:B------:R-:W-:Y:S01]  /*1e5d0*/  @!P5 IMAD.IADD R13, R13, 0x1, -R9 ;  /* 0x000000010d0dd824 */ /* 0x000fe200078e0a09 */
[----:B------:R-:W-:Y:S02]  /*1e5e0*/  ISETP.GT.U32.AND P5, PT, R9, R12, PT ;  /* 0x0000000c0900720c */ /* 0x000fe40003fa4070 */
[----:B------:R1:W-:Y:S04]  /*1e5f0*/  STL [R1+0x56c], R18 ;  /* 0x00056c1201007387 */ /* 0x0003e80000100800 */
[----:B------:R0:W-:Y:S01]  /*1e600*/  STL [R1+0x568], R91 ;  /* 0x0005685b01007387 */ /* 0x0001e20000100800 */
[----:B-1----:R-:W-:-:S04]  /*1e610*/  LEA R18, P0, R16, R8, 0x1 ;  /* 0x0000000810127211 */ /* 0x002fc800078008ff */
[----:B0-----:R-:W-:Y:S02]  /*1e620*/  LEA.HI.X.SX32 R91, R16, R5, 0x1, P0 ;  /* 0x00000005105b7211 */ /* 0x001fe400000f0eff */
[----:B------:R-:W-:Y:S01]  /*1e630*/  ISETP.GE.AND P0, PT, R14, RZ, PT ;  /* 0x000000ff0e00720c */ /* 0x000fe20003f06270 */
[----:B------:R-:W-:Y:S02]  /*1e640*/  VIADD R14, R0, 0xe7 ;  /* 0x000000e7000e7836 */ /* 0x000fe40000000000 */
[----:B------:R-:W-:Y:S02]  /*1e650*/  @P2 IMAD.MOV.U32 R16, RZ, RZ, R18 ;  /* 0x000000ffff102224 */ /* 0x000fe400078e0012 */
[----:B------:R-:W-:Y:S01]  /*1e660*/  @P2 IMAD.MOV.U32 R17, RZ, RZ, R91 ;  /* 0x000000ffff112224 */ /* 0x000fe200078e005b */
[----:B------:R-:W-:Y:S01]  /*1e670*/  IABS R15, R14 ;  /* 0x0000000e000f7213 */ /* 0x000fe20000000000 */
[----:B------:R-:W-:Y:S02]  /*1e680*/  @!P4 IMAD.MOV R13, RZ, RZ, -R13 ;  /* 0x000000ffff0dc224 */ /* 0x000fe400078e0a0d */
[----:B------:R-:W-:Y:S01]  /*1e690*/  @!P5 IMAD.IADD R12, R12, 0x1, -R9 ;  /* 0x000000010c0cd824 */ /* 0x000fe200078e0a09 */
[----:B------:R0:W2:Y:S04]  /*1e6a0*/  @P2 LDG.E.U16 R31, desc[UR24][R16.64] ;  /* 0x00000018101f2981 */ /* 0x0000a8000c1e1500 */
[----:B------:R-:W-:-:S02]  /*1e6b0*/  ISETP.GT.U32.AND P5, PT, R9, R12, PT ;  /* 0x0000000c0900720c */ /* 0x000fc40003fa4070 */
[----:B0-----:R-:W-:Y:S01]  /*1e6c0*/  SEL R16, R11, R13, !P3 ;  /* 0x0000000d0b107207 */ /* 0x001fe20005800000 */
[----:B------:R-:W-:-:S04]  /*1e6d0*/  IMAD.MOV.U32 R13, RZ, RZ, R15 ;  /* 0x000000ffff0d7224 */ /* 0x000fc800078e000f */
[----:B------:R-:W-:-:S04]  /*1e6e0*/  IMAD.HI.U32 R15, R10, R13, RZ ;  /* 0x0000000d0a0f7227 */ /* 0x000fc800078e00ff */
[----:B------:R-:W-:Y:S02]  /*1e6f0*/  IMAD.MOV R15, RZ, RZ, -R15 ;  /* 0x000000ffff0f7224 */ /* 0x000fe400078e0a0f */
[----:B------:R-:W-:Y:S01]  /*1e700*/  IMAD R16, R16, UR4, RZ ;  /* 0x0000000410107c24 */ /* 0x000fe2000f8e02ff */
[----:B------:R0:W-:Y:S01]  /*1e710*/  STL [R1+0x574], R18 ;  /* 0x0005741201007387 */ /* 0x0001e20000100800 */
[C---:B------:R-:W-:Y:S01]  /*1e720*/  IMAD R13, R9.reuse, R15, R13 ;  /* 0x0000000f090d7224 */ /* 0x040fe200078e020d */
[----:B------:R-:W1:Y:S01]  /*1e730*/  LDCU UR4, c[0x0][0x3b0] ;  /* 0x00007600ff0477ac */ /* 0x000e620008000800 */
[----:B------:R-:W-:Y:S01]  /*1e740*/  @!P5 IMAD.IADD R12, R12, 0x1, -R9 ;  /* 0x000000010c0cd824 */ /* 0x000fe200078e0a09 */
[----:B------:R4:W-:Y:S02]  /*1e750*/  STL [R1+0x570], R91 ;  /* 0x0005705b01007387 */ /* 0x0009e40000100800 */
[----:B------:R-:W-:Y:S02]  /*1e760*/  ISETP.GT.U32.AND P5, PT, R9, R13, PT ;  /* 0x0000000d0900720c */ /* 0x000fe40003fa4070 */
[----:B0-----:R-:W-:-:S04]  /*1e770*/  LEA R18, P4, R16, R8, 0x1 ;  /* 0x0000000810127211 */ /* 0x001fc800078808ff */
[----:B----4-:R-:W-:Y:S02]  /*1e780*/  LEA.HI.X.SX32 R91, R16, R5, 0x1, P4 ;  /* 0x00000005105b7211 */ /* 0x010fe400020f0eff */
[----:B------:R-:W-:Y:S01]  /*1e790*/  ISETP.GE.AND P4, PT, R14, RZ, PT ;  /* 0x000000ff0e00720c */ /* 0x000fe20003f86270 */
[----:B------:R-:W-:Y:S02]  /*1e7a0*/  VIADD R14, R0, 0xec ;  /* 0x000000ec000e7836 */ /* 0x000fe40000000000 */
[----:B------:R-:W-:Y:S02]  /*1e7b0*/  @P2 IMAD.MOV.U32 R16, RZ, RZ, R18 ;  /* 0x000000ffff102224 */ /* 0x000fe400078e0012 */
[----:B------:R-:W-:Y:S01]  /*1e7c0*/  @P2 IMAD.MOV.U32 R17, RZ, RZ, R91 ;  /* 0x000000ffff112224 */ /* 0x000fe200078e005b */
[----:B------:R-:W-:Y:S01]  /*1e7d0*/  IABS R15, R14 ;  /* 0x0000000e000f7213 */ /* 0x000fe20000000000 */
[----:B------:R-:W-:Y:S02]  /*1e7e0*/  @!P0 IMAD.MOV R12, RZ, RZ, -R12 ;  /* 0x000000ffff0c8224 */ /* 0x000fe400078e0a0c */
[----:B------:R-:W-:Y:S01]  /*1e7f0*/  @!P5 IMAD.IADD R13, R13, 0x1, -R9 ;  /* 0x000000010d0dd824 */ /* 0x000fe200078e0a09 */
[----:B------:R0:W4:Y:S04]  /*1e800*/  @P2 LDG.E.U16 R30, desc[UR24][R16.64] ;  /* 0x00000018101e2981 */ /* 0x000128000c1e1500 */
[----:B------:R-:W-:-:S02]  /*1e810*/  ISETP.GT.U32.AND P5, PT, R9, R13, PT ;  /* 0x0000000d0900720c */ /* 0x000fc40003fa4070 */
[----:B0-----:R-:W-:Y:S01]  /*1e820*/  SEL R16, R11, R12, !P3 ;  /* 0x0000000c0b107207 */ /* 0x001fe20005800000 */
[----:B------:R-:W-:-:S04]  /*1e830*/  IMAD.MOV.U32 R12, RZ, RZ, R15 ;  /* 0x000000ffff0c7224 */ /* 0x000fc800078e000f */
[----:B------:R-:W-:-:S04]  /*1e840*/  IMAD.HI.U32 R15, R10, R12, RZ ;  /* 0x0000000c0a0f7227 */ /* 0x000fc800078e00ff */
[----:B------:R-:W-:Y:S02]  /*1e850*/  IMAD.MOV R15, RZ, RZ, -R15 ;  /* 0x000000ffff0f7224 */ /* 0x000fe400078e0a0f */
[----:B-1----:R-:W-:Y:S01]  /*1e860*/  IMAD R16, R16, UR4, RZ ;  /* 0x0000000410107c24 */ /* 0x002fe2000f8e02ff */
[----:B------:R0:W-:Y:S01]  /*1e870*/  STL [R1+0x57c], R18 ;  /* 0x00057c1201007387 */ /* 0x0001e20000100800 */
[----:B------:R-:W-:Y:S01]  /*1e880*/  IMAD R12, R9, R15, R12 ;  /* 0x0000000f090c7224 */ /* 0x000fe200078e020c */
[----:B------:R-:W-:Y:S01]  /*1e890*/  PRMT R29, RZ, 0x7610, R29 ;  /* 0x00007610ff1d7816 */ /* 0x000fe2000000001d */
[----:B------:R-:W-:Y:S01]  /*1e8a0*/  @!P5 IMAD.IADD R13, R13, 0x1, -R9 ;  /* 0x000000010d0dd824 */ /* 0x000fe200078e0a09 */
[----:B------:R1:W-:Y:S01]  /*1e8b0*/  STL [R1+0x578], R91 ;  /* 0x0005785b01007387 */ /* 0x0003e20000100800 */
[----:B------:R-:W3:Y:S01]  /*1e8c0*/  LDCU UR4, c[0x0][0x3b0] ;  /* 0x00007600ff0477ac */ /* 0x000ee20008000800 */
[----:B------:R-:W-:Y:S02]  /*1e8d0*/  ISETP.GT.U32.AND P5, PT, R9, R12, PT ;  /* 0x0000000c0900720c */ /* 0x000fe40003fa4070 */
[----:B0-----:R-:W-:-:S04]  /*1e8e0*/  LEA R18, P0, R16, R8, 0x1 ;  /* 0x0000000810127211 */ /* 0x001fc800078008ff */
[----:B-1----:R-:W-:Y:S02]  /*1e8f0*/  LEA.HI.X.SX32 R91, R16, R5, 0x1, P0 ;  /* 0x00000005105b7211 */ /* 0x002fe400000f0eff */
        /* <DEDUP_REMOVED lines=13> */
[----:B---3--:R-:W-:Y:S01]  /*1e9d0*/  IMAD R16, R16, UR4, RZ ;  /* 0x0000000410107c24 */ /* 0x008fe2000f8e02ff */
[----:B------:R0:W-:Y:S01]  /*1e9e0*/  STL [R1+0x584], R18 ;  /* 0x0005841201007387 */ /* 0x0001e20000100800 */
[C---:B------:R-:W-:Y:S01]  /*1e9f0*/  IMAD R13, R9.reuse, R15, R13 ;  /* 0x0000000f090d7224 */ /* 0x040fe200078e020d */
        /* <DEDUP_REMOVED lines=140> */
[----:B------:R-:W1:Y:S02]  /*1f2c0*/  LDCU UR4, c[0x0][0x3b0] ;  /* 0x00007600ff0477ac */ /* 0x000e640008000800 */
[----:B------:R-:W-:Y:S01]  /*1f2d0*/  ISETP.GT.U32.AND P5, PT, R9, R13, PT ;  /* 0x0000000d0900720c */ /* 0x000fe20003fa4070 */
[----:B------:R3:W-:Y:S01]  /*1f2e0*/  STL [R1+0x5b0], R91 ;  /* 0x0005b05b01007387 */ /* 0x0007e20000100800 */
[----:B0-----:R-:W-:Y:S01]  /*1f2f0*/  LEA R18, P4, R16, R8, 0x1 ;  /* 0x0000000810127211 */ /* 0x001fe200078808ff */
[----:B------:R-:W-:-:S03]  /*1f300*/  @!P0 IMAD.MOV R12, RZ, RZ, -R12 ;  /* 0x000000ffff0c8224 */ /* 0x000fc600078e0a0c */
[----:B---3--:R-:W-:Y:S02]  /*1f310*/  LEA.HI.X.SX32 R91, R16, R5, 0x1, P4 ;  /* 0x00000005105b7211 */ /* 0x008fe400020f0eff */
[----:B------:R-:W-:Y:S01]  /*1f320*/  ISETP.GE.AND P4, PT, R14, RZ, PT ;  /* 0x000000ff0e00720c */ /* 0x000fe20003f86270 */
[----:B------:R-:W-:Y:S02]  /*1f330*/  VIADD R14, R0, 0x7d ;  /* 0x0000007d000e7836 */ /* 0x000fe40000000000 */
[----:B------:R-:W-:Y:S02]  /*1f340*/  @P2 IMAD.MOV.U32 R16, RZ, RZ, R18 ;  /* 0x000000ffff102224 */ /* 0x000fe400078e0012 */
[----:B------:R-:W-:Y:S01]  /*1f350*/  @P2 IMAD.MOV.U32 R17, RZ, RZ, R91 ;  /* 0x000000ffff112224 */ /* 0x000fe200078e005b */
[----:B------:R-:W-:Y:S01]  /*1f360*/  IABS R15, R14 ;  /* 0x0000000e000f7213 */ /* 0x000fe20000000000 */
[----:B------:R-:W-:-:S03]  /*1f370*/  @!P5 IMAD.IADD R13, R13, 0x1, -R9 ;  /* 0x000000010d0dd824 */ /* 0x000fc600078e0a09 */
[----:B------:R0:W3:Y:S02]  /*1f380*/  @P2 LDG.E.U16 R22, desc[UR24][R16.64] ;  /* 0x0000001810162981 */ /* 0x0000e4000c1e1500 */
[----:B------:R-:W-:Y:S02]  /*1f390*/  ISETP.GT.U32.AND P0, PT, R9, R13, PT ;  /* 0x0000000d0900720c */ /* 0x000fe40003f04070 */
[----:B0-----:R-:W-:Y:S01]  /*1f3a0*/  SEL R16, R11, R12, !P3 ;  /* 0x0000000c0b107207 */ /* 0x001fe20005800000 */
[----:B------:R-:W-:-:S04]  /*1f3b0*/  IMAD.MOV.U32 R12, RZ, RZ, R15 ;  /* 0x000000ffff0c7224 */ /* 0x000fc800078e000f */
[----:B------:R-:W-:-:S04]  /*1f3c0*/  IMAD.HI.U32 R15, R10, R12, RZ ;  /* 0x0000000c0a0f7227 */ /* 0x000fc800078e00ff */
[----:B------:R-:W-:Y:S02]  /*1f3d0*/  IMAD.MOV R15, RZ, RZ, -R15 ;  /* 0x000000ffff0f7224 */ /* 0x000fe400078e0a0f */
[----:B-1----:R-:W-:Y:S01]  /*1f3e0*/  IMAD R16, R16, UR4, RZ ;  /* 0x0000000410107c24 */ /* 0x002fe2000f8e02ff */
[----:B------:R-:W0:Y:S01]  /*1f3f0*/  LDCU UR4, c[0x0][0x3b0] ;  /* 0x00007600ff0477ac */ /* 0x000e220008000800 */
[----:B------:R-:W-:Y:S02]  /*1f400*/  IMAD R12, R9, R15, R12 ;  /* 0x0000000f090c7224 */ /* 0x000fe400078e020c */
[----:B------:R-:W-:-:S03]  /*1f410*/  @!P0 IMAD.IADD R13, R13, 0x1, -R9 ;  /* 0x000000010d0d8824 */ /* 0x000fc600078e0a09 */
[----:B------:R-:W-:Y:S01]  /*1f420*/  ISETP.GT.U32.AND P0, PT, R9, R12, PT ;  /* 0x0000000c0900720c */ /* 0x000fe20003f04070 */
[----:B------:R-:W-:Y:S01]  /*1f430*/  @!P4 IMAD.MOV R13, RZ, RZ, -R13 ;  /* 0x000000ffff0dc224 */ /* 0x000fe200078e0a0d */
[----:B------:R1:W-:Y:S04]  /*1f440*/  STL [R1+0x5bc], R18 ;  /* 0x0005bc1201007387 */ /* 0x0003e80000100800 */
[----:B------:R-:W-:Y:S01]  /*1f450*/  SEL R13, R11, R13, !P3 ;  /* 0x0000000d0b0d7207 */ /* 0x000fe20005800000 */
[----:B------:R4:W-:Y:S01]  /*1f460*/  STL [R1+0x5b8], R91 ;  /* 0x0005b85b01007387 */ /* 0x0009e20000100800 */
[----:B-1----:R-:W-:-:S03]  /*1f470*/  LEA R18, P5, R16, R8, 0x1 ;  /* 0x0000000810127211 */ /* 0x002fc600078a08ff */
[----:B0-----:R-:W-:Y:S02]  /*1f480*/  IMAD R13, R13, UR4, RZ ;  /* 0x000000040d0d7c24 */ /* 0x001fe4000f8e02ff */
[----:B------:R-:W-:Y:S01]  /*1f490*/  @!P0 IMAD.IADD R12, R12, 0x1, -R9 ;  /* 0x000000010c0c8824 */ /* 0x000fe200078e0a09 */
[----:B------:R-:W-:Y:S01]  /*1f4a0*/  ISETP.GE.AND P4, PT, R14, RZ, PT ;  /* 0x000000ff0e00720c */ /* 0x000fe20003f86270 */
[----:B------:R0:W-:Y:S01]  /*1f4b0*/  STL [R1+0x5c4], R18 ;  /* 0x0005c41201007387 */ /* 0x0001e20000100800 */
[----:B----4-:R-:W-:Y:S01]  /*1f4c0*/  LEA.HI.X.SX32 R91, R16, R5, 0x1, P5 ;  /* 0x00000005105b7211 */ /* 0x010fe200028f0eff */
[----:B------:R-:W-:Y:S01]  /*1f4d0*/  @P2 IMAD.MOV.U32 R16, RZ, RZ, R18 ;  /* 0x000000ffff102224 */ /* 0x000fe200078e0012 */
[----:B------:R-:W-:Y:S01]  /*1f4e0*/  ISETP.GT.U32.AND P0, PT, R9, R12, PT ;  /* 0x0000000c0900720c */ /* 0x000fe20003f04070 */
[----:B------:R-:W1:Y:S02]  /*1f4f0*/  LDCU UR4, c[0x0][0x3b0] ;  /* 0x00007600ff0477ac */ /* 0x000e640008000800 */
[----:B------:R4:W-:Y:S01]  /*1f500*/  STL [R1+0x5c0], R91 ;  /* 0x0005c05b01007387 */ /* 0x0009e20000100800 */
[----:B------:R-:W-:Y:S01]  /*1f510*/  @P2 IMAD.MOV.U32 R17, RZ, RZ, R91 ;  /* 0x000000ffff112224 */ /* 0x000fe200078e005b */
[----:B0-----:R-:W-:-:S02]  /*1f520*/  LEA R18, P5, R13, R8, 0x1 ;  /* 0x000000080d127211 */ /* 0x001fc400078a08ff */
[----:B------:R-:W-:Y:S02]  /*1f530*/  PRMT R20, RZ, 0x7610, R20 ;  /* 0x00007610ff147816 */ /* 0x000fe40000000014 */
[----:B----4-:R-:W-:Y:S01]  /*1f540*/  LEA.HI.X.SX32 R91, R13, R5, 0x1, P5 ;  /* 0x000000050d5b7211 */ /* 0x010fe200028f0eff */
[----:B------:R-:W-:-:S04]  /*1f550*/  @P2 IMAD.MOV.U32 R14, RZ, RZ, R18 ;  /* 0x000000ffff0e2224 */ /* 0x000fc800078e0012 */
[----:B------:R-:W-:Y:S02]  /*1f560*/  @P2 IMAD.MOV.U32 R15, RZ, RZ, R91 ;  /* 0x000000ffff0f2224 */ /* 0x000fe400078e005b */
[----:B------:R-:W-:-:S03]  /*1f570*/  @!P0 IMAD.IADD R12, R12, 0x1, -R9 ;  /* 0x000000010c0c8824 */ /* 0x000fc600078e0a09 */
[----:B------:R0:W4:Y:S01]  /*1f580*/  @P2 LDG.E.U16 R20, desc[UR24][R14.64] ;  /* 0x000000180e142981 */ /* 0x000122000c1e1500 */
[----:B------:R-:W-:Y:S02]  /*1f590*/  @!P4 IMAD.MOV R12, RZ, RZ, -R12 ;  /* 0x000000ffff0cc224 */ /* 0x000fe400078e0a0c */
[----:B0-----:R-:W-:-:S03]  /*1f5a0*/  VIADD R14, R0, 0xfe ;  /* 0x000000fe000e7836 */ /* 0x001fc60000000000 */
[----:B------:R-:W-:Y:S02]  /*1f5b0*/  SEL R15, R11, R12, !P3 ;  /* 0x0000000c0b0f7207 */ /* 0x000fe40005800000 */
[----:B------:R-:W-:Y:S02]  /*1f5c0*/  IABS R13, R14 ;  /* 0x0000000e000d7213 */ /* 0x000fe40000000000 */
[----:B------:R-:W-:-:S03]  /*1f5d0*/  PRMT R21, RZ, 0x7610, R21 ;  /* 0x00007610ff157816 */ /* 0x000fc60000000015 */
[----:B------:R-:W-:-:S03]  /*1f5e0*/  IMAD.HI.U32 R12, R10, R13, RZ ;  /* 0x0000000d0a0c7227 */ /* 0x000fc600078e00ff */
[----:B------:R0:W2:Y:S01]  /*1f5f0*/  @P2 LDG.E.U16 R21, desc[UR24][R16.64] ;  /* 0x0000001810152981 */ /* 0x0000a2000c1e1500 */
[----:B------:R-:W-:Y:S02]  /*1f600*/  IMAD R15, R15, UR9, RZ ;  /* 0x000000090f0f7c24 */ /* 0x000fe4000f8e02ff */
[----:B------:R-:W-:Y:S01]  /*1f610*/  IMAD.MOV R12, RZ, RZ, -R12 ;  /* 0x000000ffff0c7224 */ /* 0x000fe200078e0a0c */
[----:B------:R-:W-:-:S03]  /*1f620*/  PRMT R19, RZ, 0x7610, R19 ;  /* 0x00007610ff137816 */ /* 0x000fc60000000013 */
[----:B------:R-:W-:Y:S01]  /*1f630*/  IMAD R12, R9, R12, R13 ;  /* 0x0000000c090c7224 */ /* 0x000fe200078e020d */
[----:B0-----:R-:W-:-:S04]  /*1f640*/  LEA R16, P0, R15, R8, 0x1 ;  /* 0x000000080f107211 */ /* 0x001fc800078008ff */
[----:B------:R-:W-:Y:S02]  /*1f650*/  ISETP.GT.U32.AND P4, PT, R9, R12, PT ;  /* 0x0000000c0900720c */ /* 0x000fe40003f84070 */
[----:B------:R-:W-:Y:S01]  /*1f660*/  LEA.HI.X.SX32 R17, R15, R5, 0x1, P0 ;  /* 0x000000050f117211 */ /* 0x000fe200000f0eff */
[----:B------:R-:W-:Y:S04]  /*1f670*/  STL [R1+0x5cc], R18 ;  /* 0x0005cc1201007387 */ /* 0x000fe80000100800 */
[----:B------:R-:W-:Y:S04]  /*1f680*/  STL [R1+0x5c8], R91 ;  /* 0x0005c85b01007387 */ /* 0x000fe80000100800 */
[----:B------:R0:W-:Y:S04]  /*1f690*/  STL [R1+0x3dc], R16 ;  /* 0x0003dc1001007387 */ /* 0x0001e80000100800 */
[----:B------:R0:W3:Y:S01]  /*1f6a0*/  @P2 LDG.E.U16 R19, desc[UR24][R16.64] ;  /* 0x0000001810132981 */ /* 0x0000e2000c1e1500 */
[----:B------:R-:W-:-:S03]  /*1f6b0*/  ISETP.GE.AND P0, PT, R14, RZ, PT ;  /* 0x000000ff0e00720c */ /* 0x000fc60003f06270 */
[----:B------:R1:W-:Y:S01]  /*1f6c0*/  STL [R1+0x3d8], R17 ;  /* 0x0003d81101007387 */ /* 0x0003e20000100800 */
[C---:B0-----:R-:W-:Y:S02]  /*1f6d0*/  VIADD R16, R0.reuse, 0xef ;  /* 0x000000ef00107836 */ /* 0x041fe40000000000 */
[----:B-1----:R-:W-:-:S03]  /*1f6e0*/  VIADD R17, R0, 0xff ;  /* 0x000000ff00117836 */ /* 0x002fc60000000000 */
[----:B------:R-:W-:Y:S01]  /*1f6f0*/  IABS R14, R16 ;  /* 0x00000010000e7213 */ /* 0x000fe20000000000 */
[----:B------:R-:W-:Y:S02]  /*1f700*/  VIADD R18, R0, 0xf7 ;  /* 0x000000f700127836 */ /* 0x000fe40000000000 */
[----:B------:R-:W-:Y:S01]  /*1f710*/  @!P4 IMAD.IADD R12, R12, 0x1, -R9 ;  /* 0x000000010c0cc824 */ /* 0x000fe200078e0a09 */
[----:B------:R-:W-:Y:S01]  /*1f720*/  IABS R13, R17 ;  /* 0x00000011000d7213 */ /* 0x000fe20000000000 */
[C---:B------:R-:W-:Y:S01]  /*1f730*/  IMAD.HI.U32 R92, R10.reuse, R14, RZ ;  /* 0x0000000e0a5c7227 */ /* 0x040fe200078e00ff */
[----:B------:R-:W-:Y:S02]  /*1f740*/  IABS R15, R18 ;  /* 0x00000012000f7213 */ /* 0x000fe40000000000 */
[----:B------:R-:W-:Y:S01]  /*1f750*/  ISETP.GT.U32.AND P4, PT, R9, R12, PT ;  /* 0x0000000c0900720c */ /* 0x000fe20003f84070 */
[----:B------:R-:W-:-:S04]  /*1f760*/  IMAD.HI.U32 R91, R10, R13, RZ ;  /* 0x0000000d0a5b7227 */ /* 0x000fc800078e00ff */
[----:B------:R-:W-:Y:S02]  /*1f770*/  IMAD.MOV R93, RZ, RZ, -R92 ;  /* 0x000000ffff5d7224 */ /* 0x000fe400078e0a5c */
[----:B------:R-:W-:-:S04]  /*1f780*/  IMAD.HI.U32 R10, R10, R15, RZ ;  /* 0x0000000f0a0a7227 */ /* 0x000fc800078e00ff */
[----:B------:R-:W-:Y:S02]  /*1f790*/  IMAD.MOV R91, RZ, RZ, -R91 ;  /* 0x000000ffff5b7224 */ /* 0x000fe400078e0a5b */
[C---:B------:R-:W-:Y:S02]  /*1f7a0*/  IMAD R14, R9.reuse, R93, R14 ;  /* 0x0000005d090e7224 */ /* 0x040fe400078e020e */
[----:B------:R-:W-:Y:S02]  /*1f7b0*/  IMAD.MOV R92, RZ, RZ, -R10 ;  /* 0x000000ffff5c7224 */ /* 0x000fe400078e0a0a */
[C---:B------:R-:W-:Y:S01]  /*1f7c0*/  IMAD R10, R9.reuse, R91, R13 ;  /* 0x0000005b090a7224 */ /* 0x040fe200078e020d */
[----:B------:R-:W-:Y:S01]  /*1f7d0*/  ISETP.GT.U32.AND P5, PT, R9, R14, PT ;  /* 0x0000000e0900720c */ /* 0x000fe20003fa4070 */
[----:B------:R-:W-:-:S03]  /*1f7e0*/  @!P4 IMAD.IADD R12, R12, 0x1, -R9 ;  /* 0x000000010c0cc824 */ /* 0x000fc600078e0a09 */
[C---:B------:R-:W-:Y:S01]  /*1f7f0*/  ISETP.GT.U32.AND P4, PT, R9.reuse, R10, PT ;  /* 0x0000000a0900720c */ /* 0x040fe20003f84070 */
[----:B------:R-:W-:Y:S02]  /*1f800*/  IMAD R13, R9, R92, R15 ;  /* 0x0000005c090d7224 */ /* 0x000fe400078e020f */
[----:B------:R-:W-:-:S03]  /*1f810*/  @!P0 IMAD.MOV R12, RZ, RZ, -R12 ;  /* 0x000000ffff0c8224 */ /* 0x000fc600078e0a0c */
[----:B------:R-:W-:-:S03]  /*1f820*/  ISETP.GT.U32.AND P6, PT, R9, R13, PT ;  /* 0x0000000d0900720c */ /* 0x000fc60003fc4070 */
[----:B------:R-:W-:Y:S01]  /*1f830*/  @!P5 IMAD.IADD R14, R14, 0x1, -R9 ;  /* 0x000000010e0ed824 */ /* 0x000fe200078e0a09 */
[----:B------:R-:W-:-:S03]  /*1f840*/  SEL R12, R11, R12, !P3 ;  /* 0x0000000c0b0c7207 */ /* 0x000fc60005800000 */
[--C-:B------:R-:W-:Y:S01]  /*1f850*/  @!P4 IMAD.IADD R10, R10, 0x1, -R9.reuse ;  /* 0x000000010a0ac824 */ /* 0x100fe200078e0a09 */
[----:B------:R-:W-:Y:S01]  /*1f860*/  ISETP.GT.U32.AND P4, PT, R9, R14, PT ;  /* 0x0000000e0900720c */ /* 0x000fe20003f84070 */
[----:B------:R-:W-:Y:S01]  /*1f870*/  IMAD R12, R12, UR4, RZ ;  /* 0x000000040c0c7c24 */ /* 0x000fe2000f8e02ff */
[----:B------:R-:W-:Y:S01]  /*1f880*/  ISETP.GE.AND P0, PT, R16, RZ, PT ;  /* 0x000000ff1000720c */ /* 0x000fe20003f06270 */
[----:B------:R-:W0:Y:S02]  /*1f890*/  LDCU UR4, c[0x0][0x3b0] ;  /* 0x00007600ff0477ac */ /* 0x000e240008000800 */
[----:B------:R-:W-:Y:S01]  /*1f8a0*/  @!P6 IMAD.IADD R13, R13, 0x1, -R9 ;  /* 0x000000010d0de824 */ /* 0x000fe200078e0a09 */
[C---:B------:R-:W-:Y:S02]  /*1f8b0*/  LEA R113, P5, R12.reuse, R8, 0x1 ;  /* 0x000000080c717211 */ /* 0x040fe400078a08ff */
[----:B------:R-:W-:Y:S02]  /*1f8c0*/  ISETP.GT.U32.AND P6, PT, R9, R10, PT ;  /* 0x0000000a0900720c */ /* 0x000fe40003fc4070 */
[----:B------:R-:W-:-:S02]  /*1f8d0*/  LEA.HI.X.SX32 R115, R12, R5, 0x1, P5 ;  /* 0x000000050c737211 */ /* 0x000fc400028f0eff */
[----:B------:R-:W-:Y:S01]  /*1f8e0*/  ISETP.GT.U32.AND P5, PT, R9, R13, PT ;  /* 0x0000000d0900720c */ /* 0x000fe20003fa4070 */
[----:B------:R-:W-:Y:S01]  /*1f8f0*/  @!P4 IMAD.IADD R14, R14, 0x1, -R9 ;  /* 0x000000010e0ec824 */ /* 0x000fe200078e0a09 */
[----:B------:R-:W-:-:S03]  /*1f900*/  ISETP.GE.AND P4, PT, R18, RZ, PT ;  /* 0x000000ff1200720c */ /* 0x000fc60003f86270 */
[----:B------:R-:W-:-:S04]  /*1f910*/  @!P0 IMAD.MOV R14, RZ, RZ, -R14 ;  /* 0x000000ffff0e8224 */ /* 0x000fc800078e0a0e */
[--C-:B------:R-:W-:Y:S01]  /*1f920*/  @!P6 IMAD.IADD R10, R10, 0x1, -R9.reuse ;  /* 0x000000010a0ae824 */ /* 0x100fe200078e0a09 */
[----:B------:R-:W-:Y:S02]  /*1f930*/  SEL R14, R11, R14, !P3 ;  /* 0x0000000e0b0e7207 */ /* 0x000fe40005800000 */
[----:B------:R-:W-:Y:S01]  /*1f940*/  ISETP.GE.AND P6, PT, R17, RZ, PT ;  /* 0x000000ff1100720c */ /* 0x000fe20003fc6270 */
[----:B------:R-:W-:Y:S01]  /*1f950*/  @!P5 IMAD.IADD R13, R13, 0x1, -R9 ;  /* 0x000000010d0dd824 */ /* 0x000fe200078e0a09 */
[----:B------:R-:W-:Y:S01]  /*1f960*/  PRMT R12, RZ, 0x7610, R12 ;  /* 0x00007610ff0c7816 */ /* 0x000fe2000000000c */
[----:B0-----:R-:W-:Y:S01]  /*1f970*/  IMAD R14, R14, UR4, RZ ;  /* 0x000000040e0e7c24 */ /* 0x001fe2000f8e02ff */
[----:B------:R-:W0:Y:S01]  /*1f980*/  LDCU UR4, c[0x0][0x3b0] ;  /* 0x00007600ff0477ac */ /* 0x000e220008000800 */
[----:B------:R-:W-:Y:S02]  /*1f990*/  @P2 IMAD.MOV.U32 R92, RZ, RZ, R113 ;  /* 0x000000ffff5c2224 */ /* 0x000fe400078e0071 */
[----:B------:R-:W-:-:S02]  /*1f9a0*/  @P2 IMAD.MOV.U32 R93, RZ, RZ, R115 ;  /* 0x000000ffff5d2224 */ /* 0x000fc400078e0073 */
[----:B------:R-:W-:Y:S01]  /*1f9b0*/  @!P4 IMAD.MOV R13, RZ, RZ, -R13 ;  /* 0x000000ffff0dc224 */ /* 0x000fe200078e0a0d */
[C---:B------:R-:W-:Y:S02]  /*1f9c0*/  LEA R15, P0, R14.reuse, R8, 0x1 ;  /* 0x000000080e0f7211 */ /* 0x040fe400078008ff */
[----:B------:R-:W4:Y:S01]  /*1f9d0*/  @P2 LDG.E.U16 R12, desc[UR24][R92.64] ;  /* 0x000000185c0c2981 */ /* 0x000f22000c1e1500 */
[----:B------:R-:W-:Y:S01]  /*1f9e0*/  @!P6 IMAD.MOV R10, RZ, RZ, -R10 ;  /* 0x000000ffff0ae224 */ /* 0x000fe200078e0a0a */
[C---:B------:R-:W-:Y:S02]  /*1f9f0*/  SEL R13, R11.reuse, R13, !P3 ;  /* 0x0000000d0b0d7207 */ /* 0x040fe40005800000 */
[----:B------:R-:W-:Y:S01]  /*1fa00*/  LEA.HI.X.SX32 R16, R14, R5, 0x1, P0 ;  /* 0x000000050e107211 */ /* 0x000fe200000f0eff */
[----:B------:R-:W-:Y:S01]  /*1fa10*/  STL [R1+0x220], R113 ;  /* 0x0002207101007387 */ /* 0x000fe20000100800 */
[----:B------:R-:W-:Y:S01]  /*1fa20*/  SEL R11, R11, R10, !P3 ;  /* 0x0000000a0b0b7207 */ /* 0x000fe20005800000 */
[----:B------:R-:W-:-:S02]  /*1fa30*/  IMAD R13, R13, UR5, RZ ;  /* 0x000000050d0d7c24 */ /* 0x000fc4000f8e02ff */
[----:B------:R-:W-:Y:S01]  /*1fa40*/  STL [R1+0x21c], R115 ;  /* 0x00021c7301007387 */ /* 0x000fe20000100800 */
[----:B------:R-:W-:-:S03]  /*1fa50*/  @P2 IMAD.MOV.U32 R14, RZ, RZ, R15 ;  /* 0x000000ffff0e2224 */ /* 0x000fc600078e000f */
[----:B------:R1:W-:Y:S01]  /*1fa60*/  STL [R1+0x208], R15 ;  /* 0x0002080f01007387 */ /* 0x0003e20000100800 */
[----:B0-----:R-:W-:-:S03]  /*1fa70*/  IMAD R11, R11, UR4, RZ ;  /* 0x000000040b0b7c24 */ /* 0x001fc6000f8e02ff */
[----:B------:R0:W-:Y:S01]  /*1fa80*/  STL [R1+0x204], R16 ;  /* 0x0002041001007387 */ /* 0x0001e20000100800 */
[----:B------:R-:W-:Y:S01]  /*1fa90*/  PRMT R10, RZ, 0x7610, R10 ;  /* 0x00007610ff0a7816 */ /* 0x000fe2000000000a */
[----:B-1----:R-:W-:Y:S01]  /*1faa0*/  @P2 IMAD.MOV.U32 R15, RZ, RZ, R16 ;  /* 0x000000ffff0f2224 */ /* 0x002fe200078e0010 */
[----:B0-----:R-:W-:-:S04]  /*1fab0*/  LEA R16, P0, R13, R8, 0x1 ;  /* 0x000000080d107211 */ /* 0x001fc800078008ff */
[----:B------:R0:W4:Y:S01]  /*1fac0*/  @P2 LDG.E.U16 R10, desc[UR24][R14.64] ;  /* 0x000000180e0a2981 */ /* 0x000122000c1e1500 */
[-C--:B------:R-:W-:Y:S02]  /*1fad0*/  LEA.HI.X.SX32 R17, R13, R5.reuse, 0x1, P0 ;  /* 0x000000050d117211 */ /* 0x080fe400000f0eff */
[C---:B------:R-:W-:Y:S02]  /*1fae0*/  LEA R8, P0, R11.reuse, R8, 0x1 ;  /* 0x000000080b087211 */ /* 0x040fe400078008ff */
[----:B------:R-:W-:Y:S02]  /*1faf0*/  PRMT R9, RZ, 0x7610, R9 ;  /* 0x00007610ff097816 */ /* 0x000fe40000000009 */
[----:B------:R-:W-:Y:S01]  /*1fb00*/  LEA.HI.X.SX32 R13, R11, R5, 0x1, P0 ;  /* 0x000000050b0d7211 */ /* 0x000fe200000f0eff */
[----:B0-----:R-:W-:Y:S02]  /*1fb10*/  @P2 IMAD.MOV.U32 R14, RZ, RZ, R16 ;  /* 0x000000ffff0e2224 */ /* 0x001fe400078e0010 */
[----:B------:R-:W-:Y:S01]  /*1fb20*/  @P2 IMAD.MOV.U32 R15, RZ, RZ, R17 ;  /* 0x000000ffff0f2224 */ /* 0x000fe200078e0011 */
[----:B------:R-:W-:-:S04]  /*1fb30*/  PRMT R5, RZ, 0x7610, R5 ;  /* 0x00007610ff057816 */ /* 0x000fc80000000005 */
[----:B------:R0:W4:Y:S02]  /*1fb40*/  @P2 LDG.E.U16 R9, desc[UR24][R14.64] ;  /* 0x000000180e092981 */ /* 0x000124000c1e1500 */
[----:B0-----:R-:W-:Y:S02]  /*1fb50*/  @P2 IMAD.MOV.U32 R14, RZ, RZ, R8 ;  /* 0x000000ffff0e2224 */ /* 0x001fe400078e0008 */
[----:B------:R-:W-:-:S05]  /*1fb60*/  @P2 IMAD.MOV.U32 R15, RZ, RZ, R13 ;  /* 0x000000ffff0f2224 */ /* 0x000fca00078e000d */
[----:B------:R-:W4:Y:S01]  /*1fb70*/  @P2 LDG.E.U16 R5, desc[UR24][R14.64] ;  /* 0x000000180e052981 */ /* 0x000f22000c1e1500 */
[----:B------:R-:W0:Y:S01]  /*1fb80*/  S2R R115, SR_TID.X ;  /* 0x0000000000737919 */ /* 0x000e220000002100 */
[C---:B------:R-:W-:Y:S02]  /*1fb90*/  LOP3.LUT R11, R4.reuse, 0x50, RZ, 0x3c, !PT ;  /* 0x00000050040b7812 */ /* 0x040fe400078e3cff */
[----:B0-----:R-:W-:Y:S02]  /*1fba0*/  SHF.R.U32.HI R113, RZ, 0x5, R115 ;  /* 0x00000005ff717819 */ /* 0x001fe40000011673 */
        /* <DEDUP_REMOVED lines=21> */
[----:B--2---:R-:W-:Y:S04]  /*1fd00*/  STS.U16 [R115+UR10+0x6e00], R34 ;  /* 0x006e002273007988 */ /* 0x004fe8000800040a */
[----:B------:R-:W-:Y:S04]  /*1fd10*/  STS.U16 [R115+UR10+0x7200], R31 ;  /* 0x0072001f73007988 */ /* 0x000fe8000800040a */
[----:B------:R-:W-:Y:S04]  /*1fd20*/  STS.U16 [R115+UR10+0x7600], R27 ;  /* 0x0076001b73007988 */ /* 0x000fe8000800040a */
[----:B------:R-:W-:Y:S04]  /*1fd30*/  STS.U16 [R115+UR10+0x7a00], R24 ;  /* 0x007a001873007988 */ /* 0x000fe8000800040a */
[----:B------:R0:W-:Y:S04]  /*1fd40*/  STS.U16 [R115+UR10+0x7e00], R21 ;  /* 0x007e001573007988 */ /* 0x0001e8000800040a */
[----:B------:R-:W-:Y:S04]  /*1fd50*/  STS.U16 [R11+UR10+0x280], R2 ;  /* 0x000280020b007988 */ /* 0x000fe8000800040a */
[----:B------:R-:W-:Y:S01]  /*1fd60*/  STS.U16 [R11+UR10+0x680], R137 ;  /* 0x000680890b007988 */ /* 0x000fe2000800040a */
[----:B0-----:R-:W0:Y:S03]  /*1fd70*/  LDC R115, c[0x0][0x3a0] ;  /* 0x0000e800ff737b82 */ /* 0x001e260000000800 */
        /* <DEDUP_REMOVED lines=22> */
[----:B------:R-:W-:Y:S04]  /*1fee0*/  STL [R1+0x218], R16 ;  /* 0x0002181001007387 */ /* 0x000fe80000100800 */
[----:B------:R-:W-:Y:S04]  /*1fef0*/  STS.U16 [R11+UR10+0x6280], R51 ;  /* 0x006280330b007988 */ /* 0x000fe8000800040a */
[----:B------:R-:W-:Y:S04]  /*1ff00*/  STL [R1+0x214], R17 ;  /* 0x0002141101007387 */ /* 0x000fe80000100800 */
[----:B------:R-:W-:Y:S04]  /*1ff10*/  STS.U16 [R11+UR10+0x6680], R50 ;  /* 0x006680320b007988 */ /* 0x000fe8000800040a */
[----:B------:R1:W-:Y:S04]  /*1ff20*/  STL [R1+0x210], R8 ;  /* 0x0002100801007387 */ /* 0x0003e80000100800 */
[----:B------:R-:W-:Y:S04]  /*1ff30*/  STS.U16 [R11+UR10+0x6a80], R38 ;  /* 0x006a80260b007988 */ /* 0x000fe8000800040a */
[----:B------:R-:W-:Y:S01]  /*1ff40*/  STS.U16 [R11+UR10+0x6e80], R33 ;  /* 0x006e80210b007988 */ /* 0x000fe2000800040a */
[----:B-1----:R-:W-:-:S03]  /*1ff50*/  LOP3.LUT R8, R4, 0x60, RZ, 0x3c, !PT ;  /* 0x0000006004087812 */ /* 0x002fc600078e3cff */
[----:B------:R-:W-:Y:S04]  /*1ff60*/  STS.U16 [R11+UR10+0x7280], R30 ;  /* 0x0072801e0b007988 */ /* 0x000fe8000800040a */
[----:B------:R-:W-:Y:S04]  /*1ff70*/  STS.U16 [R11+UR10+0x7680], R26 ;  /* 0x0076801a0b007988 */ /* 0x000fe8000800040a */
[----:B------:R-:W-:Y:S04]  /*1ff80*/  STS.U16 [R11+UR10+0x7a80], R23 ;  /* 0x007a80170b007988 */ /* 0x000fe8000800040a */
[----:B----4-:R1:W-:Y:S04]  /*1ff90*/  STS.U16 [R11+UR10+0x7e80], R20 ;  /* 0x007e80140b007988 */ /* 0x0103e8000800040a */
        /* <DEDUP_REMOVED lines=24> */
[----:B-1----:R-:W-:-:S03]  /*20120*/  LOP3.LUT R11, R4, 0x70, RZ, 0x3c, !PT ;  /* 0x00000070040b7812 */ /* 0x002fc600078e3cff */
        /* <DEDUP_REMOVED lines=20> */
[----:B0-----:R-:W-:-:S03]  /*20270*/  VIADD R115, R115, 0x7f ;  /* 0x0000007f73737836 */ /* 0x001fc60000000000 */
[----:B------:R-:W-:Y:S04]  /*20280*/  STS.U16 [R11+UR10+0x3380], R94 ;  /* 0x0033805e0b007988 */ /* 0x000fe8000800040a */
[----:B------:R-:W-:Y:S04]  /*20290*/  STS.U16 [R11+UR10+0x3780], R90 ;  /* 0x0037805a0b007988 */ /* 0x000fe8000800040a */
[----:B------:R-:W-:Y:S04]  /*202a0*/  STS.U16 [R11+UR10+0x3b80], R89 ;  /* 0x003b80590b007988 */ /* 0x000fe8000800040a */
[----:B------:R-:W-:Y:S04]  /*202b0*/  STS.U16 [R11+UR10+0x3f80], R88 ;  /* 0x003f80580b007988 */ /* 0x000fe8000800040a */
[----:B------:R-:W-:Y:S01]  /*202c0*/  STS.U16 [R11+UR10+0x4380], R87 ;  /* 0x004380570b007988 */ /* 0x000fe2000800040a */
[----:B-1----:R-:W-:-:S03]  /*202d0*/  SHF.R.S32.HI R8, RZ, 0x1f, R115 ;  /* 0x0000001fff087819 */ /* 0x002fc60000011473 */
[----:B------:R-:W-:Y:S04]  /*202e0*/  STS.U16 [R11+UR10+0x4780], R82 ;  /* 0x004780520b007988 */ /* 0x000fe8000800040a */
[----:B------:R-:W-:Y:S04]  /*202f0*/  STS.U16 [R11+UR10+0x4b80], R81 ;  /* 0x004b80510b007988 */ /* 0x000fe8000800040a */
[----:B------:R-:W-:Y:S04]  /*20300*/  STS.U16 [R11+UR10+0x4f80], R80 ;  /* 0x004f80500b007988 */ /* 0x000fe8000800040a */
[----:B------:R-:W-:Y:S01]  /*20310*/  STS.U16 [R11+UR10+0x5380], R79 ;  /* 0x0053804f0b007988 */ /* 0x000fe2000800040a */
[----:B------:R-:W-:-:S03]  /*20320*/  LEA.HI R8, R8, R115, RZ, 0x7 ;  /* 0x0000007308087211 */ /* 0x000fc600078f38ff */
[----:B------:R-:W-:Y:S04]  /*20330*/  STS.U16 [R11+UR10+0x5780], R78 ;  /* 0x0057804e0b007988 */ /* 0x000fe8000800040a */
[----:B------:R-:W-:Y:S04]  /*20340*/  STS.U16 [R11+UR10+0x5b80], R77 ;  /* 0x005b804d0b007988 */ /* 0x000fe8000800040a */
[----:B------:R-:W-:Y:S04]  /*20350*/  STS.U16 [R11+UR10+0x5f80], R76 ;  /* 0x005f804c0b007988 */ /* 0x000fe8000800040a */
[----:B------:R-:W-:Y:S01]  /*20360*/  STS.U16 [R11+UR10+0x6380], R75 ;  /* 0x0063804b0b007988 */ /* 0x000fe2000800040a */
[----:B------:R-:W-:-:S03]  /*20370*/  SHF.R.S32.HI R8, RZ, 0x7, R8 ;  /* 0x00000007ff087819 */ /* 0x000fc60000011408 */
[----:B------:R-:W-:Y:S04]  /*20380*/  STS.U16 [R11+UR10+0x6780], R63 ;  /* 0x0067803f0b007988 */ /* 0x000fe8000800040a */
[----:B------:R-:W-:Y:S04]  /*20390*/  STS.U16 [R11+UR10+0x6b80], R37 ;  /* 0x006b80250b007988 */ /* 0x000fe8000800040a */
[----:B------:R-:W-:Y:S04]  /*203a0*/  STS.U16 [R11+UR10+0x6f80], R32 ;  /* 0x006f80200b007988 */ /* 0x000fe8000800040a */
[----:B------:R-:W-:Y:S04]  /*203b0*/  STS.U16 [R11+UR10+0x7380], R28 ;  /* 0x0073801c0b007988 */ /* 0x000fe8000800040a */
[----:B------:R-:W-:Y:S01]  /*203c0*/  STS.U16 [R11+UR10+0x7780], R10 ;  /* 0x0077800a0b007988 */ /* 0x000fe2000800040a */
[----:B------:R-:W0:Y:S03]  /*203d0*/  S2R R2, SR_TID.X ;  /* 0x0000000000027919 */ /* 0x000e260000002100 */
[----:B------:R-:W-:Y:S04]  /*203e0*/  STS.U16 [R11+UR10+0x7b80], R9 ;  /* 0x007b80090b007988 */ /* 0x000fe8000800040a */
[----:B------:R1:W-:Y:S01]  /*203f0*/  STS.U16 [R11+UR10+0x7f80], R5 ;  /* 0x007f80050b007988 */ /* 0x0003e2000800040a */
[----:B------:R2:W-:Y:S06]  /*20400*/  MEMBAR.ALL.CTA ;  /* 0x0000000000007992 */ /* 0x0005ec0000008000 */
[----:B--2---:R-:W2:Y:S01]  /*20410*/  FENCE.VIEW.ASYNC.S ;  /* 0x00000000000073c6 */ /* 0x004ea20000000000 */
[----:B-1----:R-:W-:-:S03]  /*20420*/  VIMNMX R5, PT, PT, R8, 0x1, !PT ;  /* 0x0000000108057848 */ /* 0x002fc60007fe0100 */
[----:B------:R1:W-:Y:S02]  /*20430*/  STL [R1+0x20c], R13 ;  /* 0x00020c0d01007387 */ /* 0x0003e40000100800 */
[----:B------:R-:W-:Y:S01]  /*20440*/  VIADD R5, R5, 0xffffffff ;  /* 0xffffffff05057836 */ /* 0x000fe20000000000 */
[----:B------:R-:W-:Y:S01]  /*20450*/  ISETP.NE.U32.AND P0, PT, R113, RZ, PT ;  /* 0x000000ff7100720c */ /* 0x000fe20003f05070 */
[----:B------:R-:W-:Y:S02]  /*20460*/  UIADD3 UR6, UPT, UPT, UR10, 0x24000, URZ ;  /* 0x000240000a067890 */ /* 0x000fe4000fffe0ff */
[----:B------:R-:W-:Y:S01]  /*20470*/  UIADD3 UR9, UPT, UPT, UR10, 0x10000, URZ ;  /* 0x000100000a097890 */ /* 0x000fe2000fffe0ff */
[----:B------:R1:W-:Y:S01]  /*20480*/  STL [R1+0x9b8], R5 ;  /* 0x0009b80501007387 */ /* 0x0003e20000100800 */
[----:B------:R-:W-:Y:S01]  /*20490*/  USHF.R.U32.HI UR6, URZ, 0x4, UR6 ;  /* 0x00000004ff067899 */ /* 0x000fe20008011606 */
[----:B------:R-:W-:Y:S01]  /*204a0*/  ISETP.LT.OR P2, PT, R115, 0x80, P0 ;  /* 0x000000807300780c */ /* 0x000fe20000741670 */
[----:B------:R-:W-:-:S02]  /*204b0*/  USHF.R.U32.HI UR9, URZ, 0x4, UR9 ;  /* 0x00000004ff097899 */ /* 0x000fc40008011609 */
[----:B------:R-:W-:Y:S02]  /*204c0*/  USGXT.U32 UR12, UR6, 0xe ;  /* 0x0000000e060c789a */ /* 0x000fe40008000000 */
[----:B------:R-:W-:Y:S02]  /*204d0*/  USGXT.U32 UR14, UR9, 0xe ;  /* 0x0000000e090e789a */ /* 0x000fe40008000000 */
[----:B------:R-:W-:Y:S02]  /*204e0*/  UIADD3 UR9, UP1, UPT, UR12, 0x80, URZ ;  /* 0x000000800c097890 */ /* 0x000fe4000ff3e0ff */
[----:B------:R-:W-:Y:S01]  /*204f0*/  UIADD3 UR20, UP2, UPT, UR14, 0x2, URZ ;  /* 0x000000020e147890 */ /* 0x000fe2000ff5e0ff */
[----:B------:R-:W-:Y:S01]  /*20500*/  UMOV UR4, URZ ;  /* 0x000000ff00047c82 */ /* 0x000fe20008000000 */
[----:B------:R-:W-:Y:S01]  /*20510*/  UMOV UR5, URZ ;  /* 0x000000ff00057c82 */ /* 0x000fe20008000000 */
[----:B------:R-:W-:Y:S02]  /*20520*/  UIADD3.X UR13, UPT, UPT, UR4, 0x40004040, URZ, UP1, !UPT ;  /* 0x40004040040d7890 */ /* 0x000fe40008ffe4ff */
[----:B------:R-:W-:Y:S01]  /*20530*/  UIADD3.X UR21, UPT, UPT, UR5, 0x40004040, URZ, UP2, !UPT ;  /* 0x4000404005157890 */ /* 0x000fe200097fe4ff */
[----:B0-----:R-:W-:Y:S01]  /*20540*/  LOP3.LUT R2, R2, 0x7f, RZ, 0xc0, !PT ;  /* 0x0000007f02027812 */ /* 0x001fe200078ec0ff */
[----:B------:R-:W-:Y:S01]  /*20550*/  IMAD.SHL.U32 R7, R7, 0x80, RZ ;  /* 0x0000008007077824 */ /* 0x000fe200078e00ff */
[----:B--2---:R-:W-:Y:S01]  /*20560*/  BAR.SYNC.DEFER_BLOCKING 0x0 ;  /* 0x0000000000007b1d */ /* 0x004fe20000010000 */
[----:B------:R-:W-:Y:S01]  /*20570*/  ISETP.NE.U32.AND P3, PT, R5, RZ, PT ;  /* 0x000000ff0500720c */ /* 0x000fe20003f65070 */
[----:B------:R-:W-:-:S04]  /*20580*/  IMAD.SHL.U32 R8, R6, 0x80, RZ ;  /* 0x0000008006087824 */ /* 0x000fc800078e00ff */
[----:B-1----:R-:W-:Y:S08]  /*20590*/  @P2 BRA `(.L_x_6) ;  /* 0x0000000000d82947 */ /* 0x002ff00003800000 */
[----:B------:R-:W-:Y:S02]  /*205a0*/  USHF.R.U32.HI UR16, URZ, 0x4, UR10 ;  /* 0x00000004ff107899 */ /* 0x000fe4000801160a */
[----:B------:R-:W-:Y:S02]  /*205b0*/  UIADD3 UR5, UPT, UPT, UR10, 0x20000, URZ ;  /* 0x000200000a057890 */ /* 0x000fe4000fffe0ff */
[----:B------:R-:W-:Y:S02]  /*205c0*/  USGXT.U32 UR16, UR16, 0xe ;  /* 0x0000000e1010789a */ /* 0x000fe40008000000 */
[----:B------:R-:W-:Y:S02]  /*205d0*/  USHF.R.U32.HI UR5, URZ, 0x4, UR5 ;  /* 0x00000004ff057899 */ /* 0x000fe40008011605 */
[----:B------:R-:W-:Y:S02]  /*205e0*/  UIADD3 UR34, UP1, UPT, UR16, 0x2, URZ ;  /* 0x0000000210227890 */ /* 0x000fe4000ff3e0ff */
[----:B------:R-:W-:Y:S01]  /*205f0*/  USGXT.U32 UR18, UR5, 0xe ;  /* 0x0000000e0512789a */ /* 0x000fe20008000000 */
[----:B------:R-:W-:Y:S01]  /*20600*/  UMOV UR4, URZ ;  /* 0x000000ff00047c82 */ /* 0x000fe20008000000 */
[----:B------:R-:W-:Y:S01]  /*20610*/  UMOV UR6, URZ ;  /* 0x000000ff00067c82 */ /* 0x000fe20008000000 */
[----:B------:R-:W-:-:S02]  /*20620*/  UIADD3.X UR35, UPT, UPT, UR4, 0x40004040, URZ, UP1, !UPT ;  /* 0x4000404004237890 */ /* 0x000fc40008ffe4ff */
[----:B------:R-:W-:Y:S02]  /*20630*/  UIADD3 UR42, UP1, UPT, UR18, 0x80, URZ ;  /* 0x00000080122a7890 */ /* 0x000fe4000ff3e0ff */
[----:B------:R-:W-:Y:S02]  /*20640*/  UIADD3.64 UR46, UPT, UPT, UR34, 0x2, URZ ;  /* 0x00000002222e7897 */ /* 0x000fe4000fffe0ff */
[----:B------:R-:W-:Y:S02]  /*20650*/  UIADD3.X UR43, UPT, UPT, UR6, 0x40004040, URZ, UP1, !UPT ;  /* 0x40004040062b7890 */ /* 0x000fe40008ffe4ff */
[----:B------:R-:W-:Y:S02]  /*20660*/  UIADD3.64 UR50, UPT, UPT, UR34, 0x4, URZ ;  /* 0x0000000422327897 */ /* 0x000fe4000fffe0ff */
[----:B------:R-:W-:Y:S02]  /*20670*/  UIADD3.64 UR44, UPT, UPT, UR42, 0x80, URZ ;  /* 0x000000802a2c7897 */ /* 0x000fe4000fffe0ff */
[----:B------:R-:W-:-:S02]  /*20680*/  UIADD3.64 UR48, UPT, UPT, UR42, 0x100, URZ ;  /* 0x000001002a307897 */ /* 0x000fc4000fffe0ff */
[----:B------:R-:W-:Y:S02]  /*20690*/  UIADD3.64 UR54, UPT, UPT, UR34, 0x7fe, URZ ;  /* 0x000007fe22367897 */ /* 0x000fe4000fffe0ff */
[----:B------:R-:W-:Y:S02]  /*206a0*/  UIADD3.64 UR52, UPT, UPT, UR42, 0x180, URZ ;  /* 0x000001802a347897 */ /* 0x000fe4000fffe0ff */
[----:B------:R-:W-:Y:S02]  /*206b0*/  UIADD3.64 UR58, UPT, UPT, UR34, 0x800, URZ ;  /* 0x00000800223a7897 */ /* 0x000fe4000fffe0ff */
[----:B------:R-:W-:Y:S02]  /*206c0*/  UIADD3.64 UR56, UPT, UPT, UR42, 0x200, URZ ;  /* 0x000002002a387897 */ /* 0x000fe4000fffe0ff */
[----:B------:R-:W-:Y:S02]  /*206d0*/  UIADD3.64 UR62, UPT, UPT, UR34, 0x802, URZ ;  /* 0x00000802223e7897 */ /* 0x000fe4000fffe0ff */
[----:B------:R-:W-:Y:S01]  /*206e0*/  UIADD3.64 UR60, UPT, UPT, UR42, 0x280, URZ ;  /* 0x000002802a3c7897 */ /* 0x000fe2000fffe0ff */
[----:B------:R-:W-:Y:S01]  /*206f0*/  UMOV UR28, 0x0 ;  /* 0x00000000001c7882 */ /* 0x000fe20000000000 */
[----:B------:R-:W-:Y:S01]  /*20700*/  UMOV UR29, 0x4408490 ;  /* 0x04408490001d7882 */ /* 0x000fe20000000000 */
[----:B------:R-:W-:Y:S01]  /*20710*/  UIADD3.64 UR66, UPT, UPT, UR34, 0x804, URZ ;  /* 0x0000080422427897 */ /* 0x000fe2000fffe0ff */
[----:B------:R-:W-:Y:S01]  /*20720*/  UMOV UR17, 0x40004040 ;  /* 0x4000404000117882 */ /* 0x000fe20000000000 */
[----:B------:R-:W-:Y:S01]  /*20730*/  UIADD3.64 UR64, UPT, UPT, UR42, 0x300, URZ ;  /* 0x000003002a407897 */ /* 0x000fe2000fffe0ff */
[----:B------:R-:W-:Y:S01]  /*20740*/  UMOV UR19, 0x40004040 ;  /* 0x4000404000137882 */ /* 0x000fe20000000000 */
[----:B------:R-:W-:Y:S01]  /*20750*/  UMOV UR26, 0x0 ;  /* 0x00000000001a7882 */ /* 0x000fe20000000000 */
[----:B------:R-:W-:Y:S01]  /*20760*/  UMOV UR27, 0x4408490 ;  /* 0x04408490001b7882 */ /* 0x000fe20000000000 */
[----:B------:R-:W-:Y:S01]  /*20770*/  UMOV UR22, 0x0 ;  /* 0x0000000000167882 */ /* 0x000fe20000000000 */
[----:B------:R-:W-:Y:S01]  /*20780*/  UMOV UR23, 0x4408490 ;  /* 0x0440849000177882 */ /* 0x000fe20000000000 */
[----:B------:R0:W-:Y:S01]  /*20790*/  UTCHMMA gdesc[UR18], gdesc[UR16], tmem[UR7], tmem[UR28], idesc[UR29], !UPT ;  /* 0x00ff1c10120075ea */ /* 0x0001e2000f800007 */
[----:B------:R-:W-:Y:S01]  /*207a0*/  UMOV UR32, 0x0 ;  /* 0x0000000000207882 */ /* 0x000fe20000000000 */
[----:B------:R-:W-:Y:S01]  /*207b0*/  UMOV UR33, 0x4408490 ;  /* 0x0440849000217882 */ /* 0x000fe20000000000 */
[----:B------:R0:W-:Y:S01]  /*207c0*/  UTCHMMA gdesc[UR42], gdesc[UR34], tmem[UR7], tmem[UR26], idesc[UR27], UPT ;  /* 0x00ff1a222a0075ea */ /* 0x0001e2000b800007 */
        /* <DEDUP_REMOVED lines=8> */
[----:B------:R-:W-:Y:S01]  /*20850*/  UMOV UR4, UR8 ;  /* 0x0000000800047c82 */ /* 0x000fe20008000000 */
[----:B------:R-:W-:Y:S01]  /*20860*/  UMOV UR5, URZ ;  /* 0x000000ff00057c82 */ /* 0x000fe20008000000 */
[----:B------:R0:W-:Y:S01]  /*20870*/  UTCHMMA gdesc[UR52], gdesc[UR54], tmem[UR7], tmem[UR30], idesc[UR31], UPT ;  /* 0x00ff1e36340075ea */ /* 0x0001e2000b800007 */
[----:B------:R-:W-:Y:S01]  /*20880*/  UMOV UR40, 0x0 ;  /* 0x0000000000287882 */ /* 0x000fe20000000000 */
[----:B------:R-:W-:Y:S01]  /*20890*/  UMOV UR41, 0x4408490 ;  /* 0x0440849000297882 */ /* 0x000fe20000000000 */
[----:B------:R0:W-:Y:S01]  /*208a0*/  UTCHMMA gdesc[UR56], gdesc[UR58], tmem[UR7], tmem[UR38], idesc[UR39], UPT ;  /* 0x00ff263a380075ea */ /* 0x0001e2000b800007 */
[----:B------:R-:W-:Y:S01]  /*208b0*/  UMOV UR4, UR4 ;  /* 0x0000000400047c82 */ /* 0x000fe20008000000 */
[----:B------:R0:W-:Y:S01]  /*208c0*/  UTCHMMA gdesc[UR60], gdesc[UR62], tmem[UR7], tmem[UR36], idesc[UR37], UPT ;  /* 0x00ff243e3c0075ea */ /* 0x0001e2000b800007 */
[----:B------:R0:W-:Y:S01]  /*208d0*/  UTCHMMA gdesc[UR64], gdesc[UR66], tmem[UR7], tmem[UR40], idesc[UR41], UPT ;  /* 0x00ff2842400075ea */ /* 0x0001e2000b800007 */
[----:B------:R0:W-:Y:S01]  /*208e0*/  UTCBAR [UR4], URZ ;  /* 0x000000ff040073e9 */ /* 0x0001e200080000ff */
[----:B------:R-:W-:Y:S01]  /*208f0*/  NOP ;  /* 0x0000000000007918 */ /* 0x000fe20000000000 */
.L_x_6:
[----:B0-----:R-:W-:Y:S01]  /*20900*/  UMOV UR4, URZ ;  /* 0x000000ff00047c82 */ /* 0x001fe20008000000 */
[----:B------:R-:W-:Y:S01]  /*20910*/  UMOV UR5, URZ ;  /* 0x000000ff00057c82 */ /* 0x000fe20008000000 */
[----:B------:R-:W-:Y:S01]  /*20920*/  UMOV UR16, UR9 ;  /* 0x0000000900107c82 */ /* 0x000fe20008000000 */
[----:B------:R-:W-:Y:S01]  /*20930*/  UMOV UR17, UR13 ;  /* 0x0000000d00117c82 */ /* 0x000fe20008000000 */
[----:B------:R-:W-:Y:S05]  /*20940*/  @!P3 BRA `(.L_x_7) ;  /* 0x000001180034b947 */ /* 0x000fea0003800000 */
[----:B------:R-:W-:Y:S01]  /*20950*/  SHF.R.S32.HI R5, RZ, 0x1f, R7 ;  /* 0x0000001fff057819 */ /* 0x000fe20000011407 */
[C---:B------:R-:W-:Y:S01]  /*20960*/  IMAD.SHL.U32 R6, R7.reuse, 0x2, RZ ;  /* 0x0000000207067824 */ /* 0x040fe200078e00ff */
[----:B------:R-:W-:Y:S01]  /*20970*/  SHF.R.S32.HI R9, RZ, 0x1f, R8 ;  /* 0x0000001fff097819 */ /* 0x000fe20000011408 */
[----:B------:R-:W-:Y:S01]  /*20980*/  UIADD3.64 UR26, UPT, UPT, UR16, 0x80, URZ ;  /* 0x00000080101a7897 */ /* 0x000fe2000fffe0ff */
[----:B------:R-:W-:Y:S01]  /*20990*/  SHF.L.U64.HI R5, R7, 0x1, R5 ;  /* 0x0000000107057819 */ /* 0x000fe20000010205 */
[----:B------:R-:W-:Y:S01]  /*209a0*/  UIADD3.64 UR28, UPT, UPT, UR20, 0x2, URZ ;  /* 0x00000002141c7897 */ /* 0x000fe2000fffe0ff */
[C---:B------:R-:W-:Y:S01]  /*209b0*/  SHF.L.U64.HI R7, R8.reuse, 0x1, R9 ;  /* 0x0000000108077819 */ /* 0x040fe20000010209 */
[----:B------:R-:W-:Y:S01]  /*209c0*/  IMAD.SHL.U32 R8, R8, 0x2, RZ ;  /* 0x0000000208087824 */ /* 0x000fe200078e00ff */
        /* <DEDUP_REMOVED lines=8> */
[----:B------:R-:W0:Y:S01]  /*20a50*/  LDCU UR23, c[0x0][0x3a0] ;  /* 0x00007400ff1777ac */ /* 0x000e220008000800 */
[----:B------:R-:W-:-:S02]  /*20a60*/  UIADD3.64 UR46, UPT, UPT, UR16, 0x300, URZ ;  /* 0x00000300102e7897 */ /* 0x000fc4000fffe0ff */
[----:B------:R-:W-:Y:S01]  /*20a70*/  UIADD3.64 UR48, UPT, UPT, UR20, 0x804, URZ ;  /* 0x0000080414307897 */ /* 0x000fe2000fffe0ff */
[----:B------:R-:W-:Y:S01]  /*20a80*/  UMOV UR22, 0x1 ;  /* 0x0000000100167882 */ /* 0x000fe20000000000 */
[----:B------:R-:W-:-:S10]  /*20a90*/  UMOV UR6, URZ ;  /* 0x000000ff00067c82 */ /* 0x000fd40008000000 */
.L_x_10:
        /* <DEDUP_REMOVED lines=25> */
[----:B------:R-:W-:-:S02]  /*20c30*/  UIADD3 UR4, UPT, UPT, UR4, 0x1, URZ ;  /* 0x0000000104047890 */ /* 0x000fc4000fffe0ff */
[----:B------:R-:W-:Y:S01]  /*20c40*/  USHF.L.U32 UR5, UR5, 0x1f, URZ ;  /* 0x0000001f05057899 */ /* 0x000fe200080006ff */
[----:B------:R-:W1:Y:S01]  /*20c50*/  S2R R11, SR_TID.X ;  /* 0x00000000000b7919 */ /* 0x000e620000002100 */
[----:B0-----:R-:W-:Y:S01]  /*20c60*/  UIMAD UR9, UR4, -0x80, UR23 ;  /* 0xffffff80040978a4 */ /* 0x001fe2000f8e0217 */
[----:B-1----:R-:W-:-:S04]  /*20c70*/  SHF.R.U32.HI R9, RZ, 0x6, R11 ;  /* 0x00000006ff097819 */ /* 0x002fc8000001160b */
[----:B------:R-:W-:-:S04]  /*20c80*/  SGXT.U32 R9, R9, 0x1 ;  /* 0x000000010909781a */ /* 0x000fc80000000000 */
[----:B------:R-:W-:Y:S02]  /*20c90*/  ISETP.GE.AND P2, PT, R9, UR9, PT ;  /* 0x0000000909007c0c */ /* 0x000fe4000bf46270 */
[-C--:B--2--5:R-:W-:Y:S02]  /*20ca0*/  IADD3 R35, P4, PT, R35, R6.reuse, RZ ;  /* 0x0000000623237210 */ /* 0x0a4fe40007f9e0ff */
[----:B---3--:R-:W-:-:S03]  /*20cb0*/  IADD3 R34, P3, PT, R34, R6, RZ ;  /* 0x0000000622227210 */ /* 0x008fc60007f7e0ff */
[----:B------:R-:W-:Y:S01]  /*20cc0*/  STL [R1+0x210], R35 ;  /* 0x0002102301007387 */ /* 0x000fe20000100800 */
[----:B----4-:R-:W-:-:S03]  /*20cd0*/  IADD3 R33, P6, PT, R33, R6, RZ ;  /* 0x0000000621217210 */ /* 0x010fc60007fde0ff */
[----:B------:R-:W-:Y:S01]  /*20ce0*/  STL [R1+0x220], R34 ;  /* 0x0002202201007387 */ /* 0x000fe20000100800 */
[----:B------:R-:W-:-:S03]  /*20cf0*/  IADD3 R32, P5, PT, R32, R6, RZ ;  /* 0x0000000620207210 */ /* 0x000fc60007fbe0ff */
[----:B------:R-:W-:Y:S01]  /*20d00*/  STL [R1+0x5cc], R33 ;  /* 0x0005cc2101007387 */ /* 0x000fe20000100800 */
[----:B------:R-:W-:-:S03]  /*20d10*/  IMAD.X R31, R31, 0x1, R5, P4 ;  /* 0x000000011f1f7824 */ /* 0x000fc600020e0605 */
        /* <DEDUP_REMOVED lines=25> */
[----:B------:R-:W-:Y:S01]  /*20eb0*/  IADD3 R18, P6, PT, R18, R6, RZ ;  /* 0x0000000612127210 */ /* 0x000fe20007fde0ff */
[----:B------:R-:W-:-:S05]  /*20ec0*/  IMAD.X R10, R10, 0x1, R5, P5 ;  /* 0x000000010a0a7824 */ /* 0x000fca00028e0605 */
[----:B------:R0:W-:Y:S04]  /*20ed0*/  STL [R1+0x978], R10 ;  /* 0x0009780a01007387 */ /* 0x0001e80000100800 */
[----:B------:R-:W-:Y:S04]  /*20ee0*/  STL [R1+0x980], R19 ;  /* 0x0009801301007387 */ /* 0x000fe80000100800 */
[----:B0-----:R-:W2:Y:S01]  /*20ef0*/  LDL.LU R10, [R1+0x964] ;  /* 0x00096400010a7983 */ /* 0x001ea20000300800 */
[-C--:B------:R-:W-:Y:S01]  /*20f00*/  IADD3 R17, P5, PT, R17, R6.reuse, RZ ;  /* 0x0000000611117210 */ /* 0x080fe20007fbe0ff */
[--C-:B------:R-:W-:Y:S01]  /*20f10*/  IMAD.X R16, R16, 0x1, R5.reuse, P4 ;  /* 0x0000000110107824 */ /* 0x100fe200020e0605 */
[-C--:B------:R-:W-:Y:S01]  /*20f20*/  IADD3 R15, P4, PT, R15, R6.reuse, RZ ;  /* 0x000000060f0f7210 */ /* 0x080fe20007f9e0ff */
[----:B------:R-:W-:Y:S01]  /*20f30*/  IMAD.X R14, R14, 0x1, R5, P3 ;  /* 0x000000010e0e7824 */ /* 0x000fe200018e0605 */
[----:B------:R-:W-:Y:S04]  /*20f40*/  STL [R1+0x5b4], R18 ;  /* 0x0005b41201007387 */ /* 0x000fe80000100800 */
[----:B------:R-:W3:Y:S01]  /*20f50*/  LDL.LU R9, [R1+0x5a8] ;  /* 0x0005a80001097983 */ /* 0x000ee20000300800 */
[----:B------:R-:W-:-:S03]  /*20f60*/  IADD3 R13, P3, PT, R13, R6, RZ ;  /* 0x000000060d0d7210 */ /* 0x000fc60007f7e0ff */
[----:B------:R-:W-:Y:S04]  /*20f70*/  STL [R1+0x5ac], R17 ;  /* 0x0005ac1101007387 */ /* 0x000fe80000100800 */
[----:B------:R-:W-:Y:S04]  /*20f80*/  STL [R1+0x214], R16 ;  /* 0x0002141001007387 */ /* 0x000fe80000100800 */
[----:B------:R0:W-:Y:S04]  /*20f90*/  STL [R1+0x5b8], R14 ;  /* 0x0005b80e01007387 */ /* 0x0001e80000100800 */
[----:B------:R-:W-:Y:S01]  /*20fa0*/  STL [R1+0x974], R15 ;  /* 0x0009740f01007387 */ /* 0x000fe20000100800 */
[----:B------:R-:W-:-:S03]  /*20fb0*/  IMAD.X R12, R12, 0x1, R5, P6 ;  /* 0x000000010c0c7824 */ /* 0x000fc600030e0605 */
[----:B0-----:R-:W4:Y:S04]  /*20fc0*/  LDL.LU R14, [R1+0x95c] ;  /* 0x00095c00010e7983 */ /* 0x001f280000300800 */
[----:B------:R0:W-:Y:S04]  /*20fd0*/  STL [R1+0x96c], R13 ;  /* 0x00096c0d01007387 */ /* 0x0001e80000100800 */
[----:B0-----:R-:W4:Y:S04]  /*20fe0*/  LDL.LU R13, [R1+0x970] ;  /* 0x00097000010d7983 */ /* 0x001f280000300800 */
[----:B------:R-:W4:Y:S04]  /*20ff0*/  LDL.LU R36, [R1+0x208] ;  /* 0x0002080001247983 */ /* 0x000f280000300800 */
[----:B------:R-:W4:Y:S04]  /*21000*/  LDL.LU R35, [R1+0x968] ;  /* 0x0009680001237983 */ /* 0x000f280000300800 */
[----:B------:R-:W4:Y:S04]  /*21010*/  LDL.LU R34, [R1+0x5a4] ;  /* 0x0005a40001227983 */ /* 0x000f280000300800 */
[----:B------:R0:W-:Y:S04]  /*21020*/  STL [R1+0x5b0], R12 ;  /* 0x0005b00c01007387 */ /* 0x0001e80000100800 */
        /* <DEDUP_REMOVED lines=17> */
[----:B0-----:R-:W4:Y:S04]  /*21140*/  LDL.LU R12, [R1+0x57c] ;  /* 0x00057c00010c7983 */ /* 0x001f280000300800 */
[----:B------:R-:W4:Y:S04]  /*21150*/  LDL.LU R16, [R1+0x938] ;  /* 0x0009380001107983 */ /* 0x000f280000300800 */
[----:B------:R-:W4:Y:S01]  /*21160*/  LDL.LU R15, [R1+0x574] ;  /* 0x00057400010f7983 */ /* 0x000f220000300800 */
[----:B--2---:R-:W-:-:S05]  /*21170*/  IADD3 R10, P6, PT, R10, R6, RZ ;  /* 0x000000060a0a7210 */ /* 0x004fca0007fde0ff */
[----:B------:R0:W-:Y:S04]  /*21180*/  STL [R1+0x964], R10 ;  /* 0x0009640a01007387 */ /* 0x0001e80000100800 */
[----:B0-----:R-:W2:Y:S01]  /*21190*/  LDL.LU R10, [R1+0x588] ;  /* 0x00058800010a7983 */ /* 0x001ea20000300800 */
[----:B---3--:R-:W-:-:S05]  /*211a0*/  IMAD.X R9, R9, 0x1, R5, P5 ;  /* 0x0000000109097824 */ /* 0x008fca00028e0605 */
[----:B------:R0:W-:Y:S01]  /*211b0*/  STL [R1+0x5a8], R9 ;  /* 0x0005a80901007387 */ /* 0x0001e20000100800 */
[----:B----4-:R-:W-:-:S03]  /*211c0*/  IADD3 R14, P5, PT, R14, R6, RZ ;  /* 0x000000060e0e7210 */ /* 0x010fc60007fbe0ff */
[----:B0-----:R-:W3:Y:S04]  /*211d0*/  LDL.LU R9, [R1+0x934] ;  /* 0x0009340001097983 */ /* 0x001ee80000300800 */
[----:B------:R0:W-:Y:S01]  /*211e0*/  STL [R1+0x95c], R14 ;  /* 0x00095c0e01007387 */ /* 0x0001e20000100800 */
[----:B------:R-:W-:-:S03]  /*211f0*/  IMAD.X R13, R13, 0x1, R5, P4 ;  /* 0x000000010d0d7824 */ /* 0x000fc600020e0605 */
[----:B0-----:R-:W4:Y:S01]  /*21200*/  LDL.LU R14, [R1+0x580] ;  /* 0x00058000010e7983 */ /* 0x001f220000300800 */
[----:B------:R-:W-:-:S03]  /*21210*/  IADD3 R36, P4, PT, R36, R6, RZ ;  /* 0x0000000624247210 */ /* 0x000fc60007f9e0ff */
[----:B------:R0:W-:Y:S01]  /*21220*/  STL [R1+0x970], R13 ;  /* 0x0009700d01007387 */ /* 0x0001e20000100800 */
[--C-:B------:R-:W-:Y:S01]  /*21230*/  IMAD.X R35, R35, 0x1, R5.reuse, P3 ;  /* 0x0000000123237824 */ /* 0x100fe200018e0605 */
[----:B------:R-:W-:Y:S02]  /*21240*/  IADD3 R34, P3, PT, R34, R6, RZ ;  /* 0x0000000622227210 */ /* 0x000fe40007f7e0ff */
[----:B0-----:R-:W4:Y:S01]  /*21250*/  LDL.LU R13, [R1+0x92c] ;  /* 0x00092c00010d7983 */ /* 0x001f220000300800 */
        /* <DEDUP_REMOVED lines=35> */
[----:B------:R-:W-:Y:S04]  /*21490*/  STL [R1+0x948], R19 ;  /* 0x0009481301007387 */ /* 0x000fe80000100800 */
[----:B------:R0:W-:Y:S01]  /*214a0*/  STL [R1+0x57c], R12 ;  /* 0x00057c0c01007387 */ /* 0x0001e20000100800 */
[----:B------:R-:W-:-:S03]  /*214b0*/  IMAD.X R16, R16, 0x1, R5, P5 ;  /* 0x0000000110107824 */ /* 0x000fc600028e0605 */
[----:B------:R-:W-:Y:S04]  /*214c0*/  STL [R1+0x584], R18 ;  /* 0x0005841201007387 */ /* 0x000fe80000100800 */
[----:B0-----:R-:W4:Y:S04]  /*214d0*/  LDL.LU R12, [R1+0x578] ;  /* 0x00057800010c7983 */ /* 0x001f280000300800 */
[----:B------:R-:W-:Y:S01]  /*214e0*/  STL [R1+0x940], R17 ;  /* 0x0009401101007387 */ /* 0x000fe20000100800 */
[----:B--2---:R-:W-:-:S05]  /*214f0*/  IMAD.X R10, R10, 0x1, R5, P4 ;  /* 0x000000010a0a7824 */ /* 0x004fca00020e0605 */
[----:B------:R0:W-:Y:S04]  /*21500*/  STL [R1+0x588], R10 ;  /* 0x0005880a01007387 */ /* 0x0001e80000100800 */
[----:B------:R-:W-:Y:S04]  /*21510*/  STL [R1+0x938], R16 ;  /* 0x0009381001007387 */ /* 0x000fe80000100800 */
[----:B0-----:R-:W2:Y:S01]  /*21520*/  LDL.LU R10, [R1+0x924] ;  /* 0x00092400010a7983 */ /* 0x001ea20000300800 */
[-C--:B------:R-:W-:Y:S02]  /*21530*/  IADD3 R15, P5, PT, R15, R6.reuse, RZ ;  /* 0x000000060f0f7210 */ /* 0x080fe40007fbe0ff */
[----:B---3--:R-:W-:-:S03]  /*21540*/  IADD3 R9, P4, PT, R9, R6, RZ ;  /* 0x0000000609097210 */ /* 0x008fc60007f9e0ff */
[----:B------:R-:W-:Y:S04]  /*21550*/  STL [R1+0x574], R15 ;  /* 0x0005740f01007387 */ /* 0x000fe80000100800 */
[----:B------:R0:W-:Y:S01]  /*21560*/  STL [R1+0x934], R9 ;  /* 0x0009340901007387 */ /* 0x0001e20000100800 */
[----:B----4-:R-:W-:-:S03]  /*21570*/  IMAD.X R14, R14, 0x1, R5, P3 ;  /* 0x000000010e0e7824 */ /* 0x010fc600018e0605 */
[----:B0-----:R-:W3:Y:S04]  /*21580*/  LDL.LU R9, [R1+0x570] ;  /* 0x0005700001097983 */ /* 0x001ee80000300800 */
[----:B------:R0:W-:Y:S01]  /*21590*/  STL [R1+0x580], R14 ;  /* 0x0005800e01007387 */ /* 0x0001e20000100800 */
[----:B------:R-:W-:-:S03]  /*215a0*/  IADD3 R13, P3, PT, R13, R6, RZ ;  /* 0x000000060d0d7210 */ /* 0x000fc60007f7e0ff */
        /* <DEDUP_REMOVED lines=22> */
[----:B------:R-:W-:-:S03]  /*21710*/  IMAD.X R12, R12, 0x1, R5, P6 ;  /* 0x000000010c0c7824 */ /* 0x000fc600030e0605 */
[----:B0-----:R-:W4:Y:S04]  /*21720*/  LDL.LU R13, [R1+0x900] ;  /* 0x00090000010d7983 */ /* 0x001f280000300800 */
[----:B------:R-:W4:Y:S04]  /*21730*/  LDL.LU R16, [R1+0x53c] ;  /* 0x00053c0001107983 */ /* 0x000f280000300800 */
[----:B------:R-:W4:Y:S04]  /*21740*/  LDL.LU R15, [R1+0x8f8] ;  /* 0x0008f800010f7983 */ /* 0x000f280000300800 */
[----:B------:R0:W-:Y:S04]  /*21750*/  STL [R1+0x578], R12 ;  /* 0x0005780c01007387 */ /* 0x0001e80000100800 */
[----:B0-----:R-:W4:Y:S01]  /*21760*/  LDL.LU R12, [R1+0x534] ;  /* 0x00053400010c7983 */ /* 0x001f220000300800 */
[----:B--2---:R-:W-:-:S05]  /*21770*/  IADD3 R10, P6, PT, R10, R6, RZ ;  /* 0x000000060a0a7210 */ /* 0x004fca0007fde0ff */
[----:B------:R0:W-:Y:S04]  /*21780*/  STL [R1+0x924], R10 ;  /* 0x0009240a01007387 */ /* 0x0001e80000100800 */
[----:B0-----:R-:W2:Y:S01]  /*21790*/  LDL.LU R10, [R1+0x548] ;  /* 0x00054800010a7983 */ /* 0x001ea20000300800 */
[----:B---3--:R-:W-:-:S05]  /*217a0*/  IMAD.X R9, R9, 0x1, R5, P5 ;  /* 0x0000000109097824 */ /* 0x008fca00028e0605 */
[----:B------:R0:W-:Y:S01]  /*217b0*/  STL [R1+0x570], R9 ;  /* 0x0005700901007387 */ /* 0x0001e20000100800 */
[----:B----4-:R-:W-:-:S03]  /*217c0*/  IADD3 R14, P5, PT, R14, R6, RZ ;  /* 0x000000060e0e7210 */ /* 0x010fc60007fbe0ff */
[----:B0-----:R-:W3:Y:S01]  /*217d0*/  LDL.LU R9, [R1+0x8f4] ;  /* 0x0008f40001097983 */ /* 0x001ee20000300800 */
[----:B------:R-:W-:-:S03]  /*217e0*/  IMAD.X R36, R36, 0x1, R5, P4 ;  /* 0x0000000124247824 */ /* 0x000fc600020e0605 */
[----:B------:R0:W-:Y:S01]  /*217f0*/  STL [R1+0x91c], R14 ;  /* 0x00091c0e01007387 */ /* 0x0001e20000100800 */
[-C--:B------:R-:W-:Y:S01]  /*21800*/  IADD3 R35, P4, PT, R35, R6.reuse, RZ ;  /* 0x0000000623237210 */ /* 0x080fe20007f9e0ff */
[----:B------:R-:W-:Y:S02]  /*21810*/  IMAD.X R34, R34, 0x1, R5, P3 ;  /* 0x0000000122227824 */ /* 0x000fe400018e0605 */
[----:B0-----:R-:W4:Y:S01]  /*21820*/  LDL.LU R14, [R1+0x540] ;  /* 0x00054000010e7983 */ /* 0x001f220000300800 */
        /* <DEDUP_REMOVED lines=31> */
[----:B------:R-:W-:Y:S04]  /*21a20*/  STL [R1+0x8fc], R21 ;  /* 0x0008fc1501007387 */ /* 0x000fe80000100800 */
[----:B------:R-:W-:Y:S01]  /*21a30*/  STL [R1+0x910], R20 ;  /* 0x0009101401007387 */ /* 0x000fe20000100800 */
[----:B------:R-:W-:-:S03]  /*21a40*/  IMAD.X R13, R13, 0x1, R5, P6 ;  /* 0x000000010d0d7824 */ /* 0x000fc600030e0605 */
[----:B------:R-:W-:Y:S01]  /*21a50*/  STL [R1+0x54c], R19 ;  /* 0x00054c1301007387 */ /* 0x000fe20000100800 */
[----:B------:R-:W-:-:S03]  /*21a60*/  IADD3 R17, P3, PT, R17, R6, RZ ;  /* 0x0000000611117210 */ /* 0x000fc60007f7e0ff */
[----:B------:R0:W-:Y:S01]  /*21a70*/  STL [R1+0x900], R13 ;  /* 0x0009000d01007387 */ /* 0x0001e20000100800 */
[-C--:B------:R-:W-:Y:S01]  /*21a80*/  IADD3 R16, P6, PT, R16, R6.reuse, RZ ;  /* 0x0000000610107210 */ /* 0x080fe20007fde0ff */
[----:B------:R-:W-:Y:S02]  /*21a90*/  IMAD.X R15, R15, 0x1, R5, P5 ;  /* 0x000000010f0f7824 */ /* 0x000fe400028e0605 */
[----:B------:R-:W-:Y:S04]  /*21aa0*/  STL [R1+0x908], R18 ;  /* 0x0009081201007387 */ /* 0x000fe80000100800 */
[----:B0-----:R-:W4:Y:S01]  /*21ab0*/  LDL.LU R13, [R1+0x8ec] ;  /* 0x0008ec00010d7983 */ /* 0x001f220000300800 */
[----:B------:R-:W-:-:S03]  /*21ac0*/  IADD3 R12, P5, PT, R12, R6, RZ ;  /* 0x000000060c0c7210 */ /* 0x000fc60007fbe0ff */
[----:B------:R-:W-:Y:S04]  /*21ad0*/  STL [R1+0x544], R17 ;  /* 0x0005441101007387 */ /* 0x000fe80000100800 */
[----:B------:R0:W-:Y:S04]  /*21ae0*/  STL [R1+0x534], R12 ;  /* 0x0005340c01007387 */ /* 0x0001e80000100800 */
[----:B------:R-:W-:Y:S04]  /*21af0*/  STL [R1+0x53c], R16 ;  /* 0x00053c1001007387 */ /* 0x000fe80000100800 */
[----:B0-----:R-:W4:Y:S04]  /*21b00*/  LDL.LU R12, [R1+0x538] ;  /* 0x00053800010c7983 */ /* 0x001f280000300800 */
[----:B------:R-:W-:Y:S01]  /*21b10*/  STL [R1+0x8f8], R15 ;  /* 0x0008f80f01007387 */ /* 0x000fe20000100800 */
[----:B--2---:R-:W-:-:S05]  /*21b20*/  IMAD.X R10, R10, 0x1, R5, P4 ;  /* 0x000000010a0a7824 */ /* 0x004fca00020e0605 */
[----:B------:R0:W-:Y:S04]  /*21b30*/  STL [R1+0x548], R10 ;  /* 0x0005480a01007387 */ /* 0x0001e80000100800 */
[----:B0-----:R-:W2:Y:S01]  /*21b40*/  LDL.LU R10, [R1+0x8e4] ;  /* 0x0008e400010a7983 */ /* 0x001ea20000300800 */
[----:B---3--:R-:W-:-:S05]  /*21b50*/  IADD3 R9, P4, PT, R9, R6, RZ ;  /* 0x0000000609097210 */ /* 0x008fca0007f9e0ff */
[----:B------:R0:W-:Y:S01]  /*21b60*/  STL [R1+0x8f4], R9 ;  /* 0x0008f40901007387 */ /* 0x0001e20000100800 */
[----:B----4-:R-:W-:-:S03]  /*21b70*/  IMAD.X R14, R14, 0x1, R5, P3 ;  /* 0x000000010e0e7824 */ /* 0x010fc600018e0605 */
[----:B0-----:R-:W3:Y:S04]  /*21b80*/  LDL.LU R9, [R1+0x530] ;  /* 0x0005300001097983 */ /* 0x001ee80000300800 */
        /* <DEDUP_REMOVED lines=21> */
[----:B------:R-:W-:-:S03]  /*21ce0*/  IADD3 R13, P3, PT, R13, R6, RZ ;  /* 0x000000060d0d7210 */ /* 0x000fc60007f7e0ff */
[----:B0-----:R-:W4:Y:S04]  /*21cf0*/  LDL.LU R14, [R1+0x504] ;  /* 0x00050400010e7983 */ /* 0x001f280000300800 */
[----:B------:R-:W4:Y:S04]  /*21d00*/  LDL.LU R16, [R1+0x8c0] ;  /* 0x0008c00001107983 */ /* 0x000f280000300800 */
[----:B------:R-:W4:Y:S04]  /*21d10*/  LDL.LU R15, [R1+0x4fc] ;  /* 0x0004fc00010f7983 */ /* 0x000f280000300800 */
[----:B------:R0:W-:Y:S01]  /*21d20*/  STL [R1+0x8ec], R13 ;  /* 0x0008ec0d01007387 */ /* 0x0001e20000100800 */
[----:B------:R-:W-:-:S03]  /*21d30*/  IMAD.X R12, R12, 0x1, R5, P6 ;  /* 0x000000010c0c7824 */ /* 0x000fc600030e0605 */
[----:B0-----:R-:W4:Y:S04]  /*21d40*/  LDL.LU R13, [R1+0x8b8] ;  /* 0x0008b800010d7983 */ /* 0x001f280000300800 */
[----:B------:R0:W-:Y:S04]  /*21d50*/  STL [R1+0x538], R12 ;  /* 0x0005380c01007387 */ /* 0x0001e80000100800 */
[----:B0-----:R-:W4:Y:S01]  /*21d60*/  LDL.LU R12, [R1+0x4f4] ;  /* 0x0004f400010c7983 */ /* 0x001f220000300800 */
[----:B--2---:R-:W-:-:S05]  /*21d70*/  IADD3 R10, P6, PT, R10, R6, RZ ;  /* 0x000000060a0a7210 */ /* 0x004fca0007fde0ff */
[----:B------:R0:W-:Y:S04]  /*21d80*/  STL [R1+0x8e4], R10 ;  /* 0x0008e40a01007387 */ /* 0x0001e80000100800 */
[----:B0-----:R-:W2:Y:S01]  /*21d90*/  LDL.LU R10, [R1+0x508] ;  /* 0x00050800010a7983 */ /* 0x001ea20000300800 */
[----:B---3--:R-:W-:Y:S01]  /*21da0*/  IMAD.X R9, R9, 0x1, R5, P5 ;  /* 0x0000000109097824 */ /* 0x008fe200028e0605 */
[----:B----4-:R-:W-:-:S04]  /*21db0*/  IADD3 R36, P5, PT, R36, R6, RZ ;  /* 0x0000000624247210 */ /* 0x010fc80007fbe0ff */
[----:B------:R0:W-:Y:S01]  /*21dc0*/  STL [R1+0x530], R9 ;  /* 0x0005300901007387 */ /* 0x0001e20000100800 */
[--C-:B------:R-:W-:Y:S01]  /*21dd0*/  IMAD.X R35, R35, 0x1, R5.reuse, P4 ;  /* 0x0000000123237824 */ /* 0x100fe200020e0605 */
[----:B------:R-:W-:Y:S02]  /*21de0*/  IADD3 R34, P4, PT, R34, R6, RZ ;  /* 0x0000000622227210 */ /* 0x000fe40007f9e0ff */
[----:B0-----:R-:W3:Y:S01]  /*21df0*/  LDL.LU R9, [R1+0x8b4] ;  /* 0x0008b40001097983 */ /* 0x001ee20000300800 */
        /* <DEDUP_REMOVED lines=38> */
[----:B------:R-:W-:Y:S01]  /*22060*/  STL [R1+0x50c], R18 ;  /* 0x00050c1201007387 */ /* 0x000fe20000100800 */
[----:B------:R-:W-:-:S03]  /*22070*/  IADD3 R15, P6, PT, R15, R6, RZ ;  /* 0x000000060f0f7210 */ /* 0x000fc60007fde0ff */
[----:B0-----:R-:W4:Y:S01]  /*22080*/  LDL.LU R14, [R1+0x500] ;  /* 0x00050000010e7983 */ /* 0x001f220000300800 */
[----:B------:R-:W-:-:S03]  /*22090*/  IMAD.X R13, R13, 0x1, R5, P5 ;  /* 0x000000010d0d7824 */ /* 0x000fc600028e0605 */
[----:B------:R-:W-:Y:S04]  /*220a0*/  STL [R1+0x8c8], R17 ;  /* 0x0008c81101007387 */ /* 0x000fe80000100800 */
[----:B------:R0:W-:Y:S04]  /*220b0*/  STL [R1+0x8b8], R13 ;  /* 0x0008b80d01007387 */ /* 0x0001e80000100800 */
[----:B------:R-:W-:Y:S01]  /*220c0*/  STL [R1+0x8c0], R16 ;  /* 0x0008c01001007387 */ /* 0x000fe20000100800 */
[----:B------:R-:W-:-:S03]  /*220d0*/  IADD3 R12, P5, PT, R12, R6, RZ ;  /* 0x000000060c0c7210 */ /* 0x000fc60007fbe0ff */
[----:B0-----:R-:W4:Y:S04]  /*220e0*/  LDL.LU R13, [R1+0x8ac] ;  /* 0x0008ac00010d7983 */ /* 0x001f280000300800 */
[----:B------:R-:W-:Y:S04]  /*220f0*/  STL [R1+0x4fc], R15 ;  /* 0x0004fc0f01007387 */ /* 0x000fe80000100800 */
[----:B------:R0:W-:Y:S04]  /*22100*/  STL [R1+0x4f4], R12 ;  /* 0x0004f40c01007387 */ /* 0x0001e80000100800 */
[----:B0-----:R-:W4:Y:S01]  /*22110*/  LDL.LU R12, [R1+0x4f8] ;  /* 0x0004f800010c7983 */ /* 0x001f220000300800 */
[----:B--2---:R-:W-:-:S05]  /*22120*/  IMAD.X R10, R10, 0x1, R5, P4 ;  /* 0x000000010a0a7824 */ /* 0x004fca00020e0605 */
[----:B------:R0:W-:Y:S04]  /*22130*/  STL [R1+0x508], R10 ;  /* 0x0005080a01007387 */ /* 0x0001e80000100800 */
[----:B0-----:R-:W2:Y:S04]  /*22140*/  LDL.LU R10, [R1+0x8a4] ;  /* 0x0008a400010a7983 */ /* 0x001ea80000300800 */
[----:B------:R-:W2:Y:S01]  /*22150*/  LDL.LU R36, [R1+0x4f0] ;  /* 0x0004f00001247983 */ /* 0x000ea20000300800 */
[----:B---3--:R-:W-:-:S03]  /*22160*/  IADD3 R9, P4, PT, R9, R6, RZ ;  /* 0x0000000609097210 */ /* 0x008fc60007f9e0ff */
[----:B------:R-:W3:Y:S04]  /*22170*/  LDL.LU R35, [R1+0x89c] ;  /* 0x00089c0001237983 */ /* 0x000ee80000300800 */
[----:B------:R-:W3:Y:S04]  /*22180*/  LDL.LU R34, [R1+0x8b0] ;  /* 0x0008b00001227983 */ /* 0x000ee80000300800 */
        /* <DEDUP_REMOVED lines=18> */
[----:B0-----:R-:W3:Y:S04]  /*222b0*/  LDL.LU R9, [R1+0x888] ;  /* 0x0008880001097983 */ /* 0x001ee80000300800 */
[----:B------:R-:W3:Y:S01]  /*222c0*/  LDL.LU R16, [R1+0x4c4] ;  /* 0x0004c40001107983 */ /* 0x000ee20000300800 */
[----:B----4-:R-:W-:-:S03]  /*222d0*/  IMAD.X R14, R14, 0x1, R5, P3 ;  /* 0x000000010e0e7824 */ /* 0x010fc600018e0605 */
[----:B------:R-:W4:Y:S04]  /*222e0*/  LDL.LU R15, [R1+0x880] ;  /* 0x00088000010f7983 */ /* 0x000f280000300800 */
[----:B------:R0:W-:Y:S04]  /*222f0*/  STL [R1+0x500], R14 ;  /* 0x0005000e01007387 */ /* 0x0001e80000100800 */
[----:B0-----:R-:W4:Y:S01]  /*22300*/  LDL.LU R14, [R1+0x4bc] ;  /* 0x0004bc00010e7983 */ /* 0x001f220000300800 */
[----:B------:R-:W-:-:S05]  /*22310*/  IADD3 R13, P3, PT, R13, R6, RZ ;  /* 0x000000060d0d7210 */ /* 0x000fca0007f7e0ff */
[----:B------:R0:W-:Y:S04]  /*22320*/  STL [R1+0x8ac], R13 ;  /* 0x0008ac0d01007387 */ /* 0x0001e80000100800 */
[----:B0-----:R-:W4:Y:S01]  /*22330*/  LDL.LU R13, [R1+0x878] ;  /* 0x00087800010d7983 */ /* 0x001f220000300800 */
[----:B------:R-:W-:-:S05]  /*22340*/  IMAD.X R12, R12, 0x1, R5, P6 ;  /* 0x000000010c0c7824 */ /* 0x000fca00030e0605 */
[----:B------:R0:W-:Y:S04]  /*22350*/  STL [R1+0x4f8], R12 ;  /* 0x0004f80c01007387 */ /* 0x0001e80000100800 */
[----:B0-----:R-:W4:Y:S01]  /*22360*/  LDL.LU R12, [R1+0x4b4] ;  /* 0x0004b400010c7983 */ /* 0x001f220000300800 */
[----:B--2---:R-:W-:-:S05]  /*22370*/  IADD3 R10, P6, PT, R10, R6, RZ ;  /* 0x000000060a0a7210 */ /* 0x004fca0007fde0ff */
[----:B------:R0:W-:Y:S04]  /*22380*/  STL [R1+0x8a4], R10 ;  /* 0x0008a40a01007387 */ /* 0x0001e80000100800 */
[----:B0-----:R-:W2:Y:S01]  /*22390*/  LDL.LU R10, [R1+0x4c8] ;  /* 0x0004c800010a7983 */ /* 0x001ea20000300800 */
[--C-:B------:R-:W-:Y:S01]  /*223a0*/  IMAD.X R36, R36, 0x1, R5.reuse, P5 ;  /* 0x0000000124247824 */ /* 0x100fe200028e0605 */
[-C--:B---3--:R-:W-:Y:S01]  /*223b0*/  IADD3 R35, P5, PT, R35, R6.reuse, RZ ;  /* 0x0000000623237210 */ /* 0x088fe20007fbe0ff */
[--C-:B------:R-:W-:Y:S01]  /*223c0*/  IMAD.X R34, R34, 0x1, R5.reuse, P4 ;  /* 0x0000000122227824 */ /* 0x100fe200020e0605 */
[----:B------:R-:W-:Y:S02]  /*223d0*/  IADD3 R33, P4, PT, R33, R6, RZ ;  /* 0x0000000621217210 */ /* 0x000fe40007f9e0ff */
        /* <DEDUP_REMOVED lines=37> */
[----:B----4-:R-:W-:Y:S02]  /*22630*/  IMAD.X R15, R15, 0x1, R5, P6 ;  /* 0x000000010f0f7824 */ /* 0x010fe400030e0605 */
[----:B------:R-:W-:Y:S04]  /*22640*/  STL [R1+0x890], R18 ;  /* 0x0008901201007387 */ /* 0x000fe80000100800 */
[----:B0-----:R-:W3:Y:S01]  /*22650*/  LDL.LU R9, [R1+0x874] ;  /* 0x0008740001097983 */ /* 0x001ee20000300800 */
[----:B------:R-:W-:-:S03]  /*22660*/  IADD3 R14, P6, PT, R14, R6, RZ ;  /* 0x000000060e0e7210 */ /* 0x000fc60007fde0ff */
[----:B------:R-:W-:Y:S04]  /*22670*/  STL [R1+0x4cc], R17 ;  /* 0x0004cc1101007387 */ /* 0x000fe80000100800 */
[----:B------:R0:W-:Y:S04]  /*22680*/  STL [R1+0x4bc], R14 ;  /* 0x0004bc0e01007387 */ /* 0x0001e80000100800 */
[----:B------:R-:W-:Y:S04]  /*22690*/  STL [R1+0x4c4], R16 ;  /* 0x0004c41001007387 */ /* 0x000fe80000100800 */
[----:B0-----:R-:W4:Y:S01]  /*226a0*/  LDL.LU R14, [R1+0x4c0] ;  /* 0x0004c000010e7983 */ /* 0x001f220000300800 */
[----:B------:R-:W-:-:S03]  /*226b0*/  IMAD.X R13, R13, 0x1, R5, P5 ;  /* 0x000000010d0d7824 */ /* 0x000fc600028e0605 */
[----:B------:R-:W-:Y:S04]  /*226c0*/  STL [R1+0x880], R15 ;  /* 0x0008800f01007387 */ /* 0x000fe80000100800 */
[----:B------:R0:W-:Y:S04]  /*226d0*/  STL [R1+0x878], R13 ;  /* 0x0008780d01007387 */ /* 0x0001e80000100800 */
[----:B0-----:R-:W4:Y:S01]  /*226e0*/  LDL.LU R13, [R1+0x86c] ;  /* 0x00086c00010d7983 */ /* 0x001f220000300800 */
[----:B------:R-:W-:-:S05]  /*226f0*/  IADD3 R12, P5, PT, R12, R6, RZ ;  /* 0x000000060c0c7210 */ /* 0x000fca0007fbe0ff */
[----:B------:R0:W-:Y:S04]  /*22700*/  STL [R1+0x4b4], R12 ;  /* 0x0004b40c01007387 */ /* 0x0001e80000100800 */
[----:B0-----:R-:W4:Y:S04]  /*22710*/  LDL.LU R12, [R1+0x4b8] ;  /* 0x0004b800010c7983 */ /* 0x001f280000300800 */
[----:B------:R-:W4:Y:S04]  /*22720*/  LDL.LU R36, [R1+0x864] ;  /* 0x0008640001247983 */ /* 0x000f280000300800 */
[----:B------:R-:W4:Y:S04]  /*22730*/  LDL.LU R35, [R1+0x4b0] ;  /* 0x0004b00001237983 */ /* 0x000f280000300800 */
[----:B------:R-:W4:Y:S01]  /*22740*/  LDL.LU R34, [R1+0x85c] ;  /* 0x00085c0001227983 */ /* 0x000f220000300800 */
[----:B--2---:R-:W-:-:S05]  /*22750*/  IMAD.X R10, R10, 0x1, R5, P4 ;  /* 0x000000010a0a7824 */ /* 0x004fca00020e0605 */
[----:B------:R0:W-:Y:S04]  /*22760*/  STL [R1+0x4c8], R10 ;  /* 0x0004c80a01007387 */ /* 0x0001e80000100800 */
[----:B------:R-:W2:Y:S04]  /*22770*/  LDL.LU R33, [R1+0x870] ;  /* 0x0008700001217983 */ /* 0x000ea80000300800 */
        /* <DEDUP_REMOVED lines=16> */
[----:B0-----:R-:W2:Y:S04]  /*22880*/  LDL.LU R10, [R1+0x48c] ;  /* 0x00048c00010a7983 */ /* 0x001ea80000300800 */
[----:B------:R-:W2:Y:S04]  /*22890*/  LDL.LU R16, [R1+0x848] ;  /* 0x0008480001107983 */ /* 0x000ea80000300800 */
[----:B------:R-:W2:Y:S01]  /*228a0*/  LDL.LU R15, [R1+0x484] ;  /* 0x00048400010f7983 */ /* 0x000ea20000300800 */
[----:B---3--:R-:W-:-:S05]  /*228b0*/  IADD3 R9, P4, PT, R9, R6, RZ ;  /* 0x0000000609097210 */ /* 0x008fca0007f9e0ff */
[----:B------:R0:W-:Y:S04]  /*228c0*/  STL [R1+0x874], R9 ;  /* 0x0008740901007387 */ /* 0x0001e80000100800 */
[----:B0-----:R-:W3:Y:S01]  /*228d0*/  LDL.LU R9, [R1+0x840] ;  /* 0x0008400001097983 */ /* 0x001ee20000300800 */
[----:B----4-:R-:W-:-:S05]  /*228e0*/  IMAD.X R14, R14, 0x1, R5, P3 ;  /* 0x000000010e0e7824 */ /* 0x010fca00018e0605 */
[----:B------:R0:W-:Y:S04]  /*228f0*/  STL [R1+0x4c0], R14 ;  /* 0x0004c00e01007387 */ /* 0x0001e80000100800 */
[----:B0-----:R-:W4:Y:S01]  /*22900*/  LDL.LU R14, [R1+0x47c] ;  /* 0x00047c00010e7983 */ /* 0x001f220000300800 */
[----:B------:R-:W-:-:S05]  /*22910*/  IADD3 R13, P3, PT, R13, R6, RZ ;  /* 0x000000060d0d7210 */ /* 0x000fca0007f7e0ff */
[----:B------:R0:W-:Y:S04]  /*22920*/  STL [R1+0x86c], R13 ;  /* 0x00086c0d01007387 */ /* 0x0001e80000100800 */
[----:B0-----:R-:W4:Y:S01]  /*22930*/  LDL.LU R13, [R1+0x838] ;  /* 0x00083800010d7983 */ /* 0x001f220000300800 */
[----:B------:R-:W-:Y:S01]  /*22940*/  IMAD.X R12, R12, 0x1, R5, P6 ;  /* 0x000000010c0c7824 */ /* 0x000fe200030e0605 */
[----:B------:R-:W-:-:S04]  /*22950*/  IADD3 R36, P6, PT, R36, R6, RZ ;  /* 0x0000000624247210 */ /* 0x000fc80007fde0ff */
[----:B------:R0:W-:Y:S01]  /*22960*/  STL [R1+0x4b8], R12 ;  /* 0x0004b80c01007387 */ /* 0x0001e20000100800 */
[--C-:B------:R-:W-:Y:S01]  /*22970*/  IMAD.X R35, R35, 0x1, R5.reuse, P5 ;  /* 0x0000000123237824 */ /* 0x100fe200028e0605 */
[-C--:B------:R-:W-:Y:S02]  /*22980*/  IADD3 R34, P5, PT, R34, R6.reuse, RZ ;  /* 0x0000000622227210 */ /* 0x080fe40007fbe0ff */
[----:B0-----:R-:W4:Y:S04]  /*22990*/  LDL.LU R12, [R1+0x474] ;  /* 0x00047400010c7983 */ /* 0x001f280000300800 */
[----:B------:R-:W-:Y:S04]  /*229a0*/  STL [R1+0x864], R36 ;  /* 0x0008642401007387 */ /* 0x000fe80000100800 */
[----:B------:R-:W-:Y:S04]  /*229b0*/  STL [R1+0x4b0], R35 ;  /* 0x0004b02301007387 */ /* 0x000fe80000100800 */
[----:B------:R-:W-:Y:S01]  /*229c0*/  STL [R1+0x85c], R34 ;  /* 0x00085c2201007387 */ /* 0x000fe20000100800 */
[----:B--2---:R-:W-:Y:S01]  /*229d0*/  IMAD.X R33, R33, 0x1, R5, P4 ;  /* 0x0000000121217824 */ /* 0x004fe200020e0605 */
[----:B------:R-:W-:-:S04]  /*229e0*/  IADD3 R32, P4, PT, R32, R6, RZ ;  /* 0x0000000620207210 */ /* 0x000fc80007f9e0ff */
        /* <DEDUP_REMOVED lines=27> */
[-C--:B------:R-:W-:Y:S01]  /*22ba0*/  IADD3 R18, P5, PT, R18, R6.reuse, RZ ;  /* 0x0000000612127210 */ /* 0x080fe20007fbe0ff */
[--C-:B------:R-:W-:Y:S01]  /*22bb0*/  IMAD.X R17, R17, 0x1, R5.reuse, P4 ;  /* 0x0000000111117824 */ /* 0x100fe200020e0605 */
[-C--:B------:R-:W-:Y:S01]  /*22bc0*/  IADD3 R10, P4, PT, R10, R6.reuse, RZ ;  /* 0x000000060a0a7210 */ /* 0x080fe20007f9e0ff */
[----:B------:R-:W-:Y:S04]  /*22bd0*/  STL [R1+0x490], R19 ;  /* 0x0004901301007387 */ /* 0x000fe80000100800 */
[----:B------:R0:W-:Y:S04]  /*22be0*/  STL [R1+0x48c], R10 ;  /* 0x00048c0a01007387 */ /* 0x0001e80000100800 */
[----:B------:R-:W-:Y:S04]  /*22bf0*/  STL [R1+0x83c], R18 ;  /* 0x00083c1201007387 */ /* 0x000fe80000100800 */
[----:B0-----:R-:W2:Y:S01]  /*22c00*/  LDL.LU R10, [R1+0x488] ;  /* 0x00048800010a7983 */ /* 0x001ea20000300800 */
[----:B------:R-:W-:Y:S01]  /*22c10*/  IMAD.X R16, R16, 0x1, R5, P3 ;  /* 0x0000000110107824 */ /* 0x000fe200018e0605 */
[----:B------:R-:W-:-:S02]  /*22c20*/  IADD3 R15, P3, PT, R15, R6, RZ ;  /* 0x000000060f0f7210 */ /* 0x000fc40007f7e0ff */
[----:B------:R-:W-:Y:S01]  /*22c30*/  STL [R1+0x850], R17 ;  /* 0x0008501101007387 */ /* 0x000fe20000100800 */
[----:B---3--:R-:W-:-:S05]  /*22c40*/  IMAD.X R9, R9, 0x1, R5, P6 ;  /* 0x0000000109097824 */ /* 0x008fca00030e0605 */
[----:B------:R0:W-:Y:S04]  /*22c50*/  STL [R1+0x840], R9 ;  /* 0x0008400901007387 */ /* 0x0001e80000100800 */
[----:B------:R-:W-:Y:S04]  /*22c60*/  STL [R1+0x848], R16 ;  /* 0x0008481001007387 */ /* 0x000fe80000100800 */
[----:B0-----:R-:W3:Y:S01]  /*22c70*/  LDL.LU R9, [R1+0x834] ;  /* 0x0008340001097983 */ /* 0x001ee20000300800 */
[----:B----4-:R-:W-:-:S03]  /*22c80*/  IADD3 R14, P6, PT, R14, R6, RZ ;  /* 0x000000060e0e7210 */ /* 0x010fc60007fde0ff */
[----:B------:R-:W-:Y:S04]  /*22c90*/  STL [R1+0x484], R15 ;  /* 0x0004840f01007387 */ /* 0x000fe80000100800 */
[----:B------:R0:W-:Y:S04]  /*22ca0*/  STL [R1+0x47c], R14 ;  /* 0x00047c0e01007387 */ /* 0x0001e80000100800 */
[----:B0-----:R-:W4:Y:S01]  /*22cb0*/  LDL.LU R14, [R1+0x480] ;  /* 0x00048000010e7983 */ /* 0x001f220000300800 */
[----:B------:R-:W-:-:S05]  /*22cc0*/  IMAD.X R13, R13, 0x1, R5, P5 ;  /* 0x000000010d0d7824 */ /* 0x000fca00028e0605 */
[----:B------:R0:W-:Y:S04]  /*22cd0*/  STL [R1+0x838], R13 ;  /* 0x0008380d01007387 */ /* 0x0001e80000100800 */
[----:B0-----:R-:W4:Y:S01]  /*22ce0*/  LDL.LU R13, [R1+0x82c] ;  /* 0x00082c00010d7983 */ /* 0x001f220000300800 */
[----:B------:R-:W-:-:S03]  /*22cf0*/  IADD3 R12, P5, PT, R12, R6, RZ ;  /* 0x000000060c0c7210 */ /* 0x000fc60007fbe0ff */
        /* <DEDUP_REMOVED lines=24> */
[----:B--2---:R-:W-:-:S05]  /*22e80*/  IMAD.X R10, R10, 0x1, R5, P4 ;  /* 0x000000010a0a7824 */ /* 0x004fca00020e0605 */
[----:B------:R0:W-:Y:S04]  /*22e90*/  STL [R1+0x488], R10 ;  /* 0x0004880a01007387 */ /* 0x0001e80000100800 */
[----:B0-----:R-:W2:Y:S01]  /*22ea0*/  LDL.LU R10, [R1+0x444] ;  /* 0x00044400010a7983 */ /* 0x001ea20000300800 */
[----:B---3--:R-:W-:-:S05]  /*22eb0*/  IADD3 R9, P4, PT, R9, R6, RZ ;  /* 0x0000000609097210 */ /* 0x008fca0007f9e0ff */
[----:B------:R0:W-:Y:S04]  /*22ec0*/  STL [R1+0x834], R9 ;  /* 0x0008340901007387 */ /* 0x0001e80000100800 */
[----:B0-----:R-:W3:Y:S01]  /*22ed0*/  LDL.LU R9, [R1+0x800] ;  /* 0x0008000001097983 */ /* 0x001ee20000300800 */
[----:B----4-:R-:W-:-:S05]  /*22ee0*/  IMAD.X R14, R14, 0x1, R5, P3 ;  /* 0x000000010e0e7824 */ /* 0x010fca00018e0605 */
[----:B------:R0:W-:Y:S04]  /*22ef0*/  STL [R1+0x480], R14 ;  /* 0x0004800e01007387 */ /* 0x0001e80000100800 */
[----:B0-----:R-:W4:Y:S01]  /*22f00*/  LDL.LU R14, [R1+0x43c] ;  /* 0x00043c00010e7983 */ /* 0x001f220000300800 */
[----:B------:R-:W-:Y:S01]  /*22f10*/  IADD3 R13, P3, PT, R13, R6, RZ ;  /* 0x000000060d0d7210 */ /* 0x000fe20007f7e0ff */
[----:B------:R-:W-:-:S04]  /*22f20*/  IMAD.X R36, R36, 0x1, R5, P6 ;  /* 0x0000000124247824 */ /* 0x000fc800030e0605 */
        /* <DEDUP_REMOVED lines=44> */
[----:B0-----:R-:W4:Y:S04]  /*231f0*/  LDL.LU R12, [R1+0x434] ;  /* 0x00043400010c7983 */ /* 0x001f280000300800 */
[----:B------:R-:W-:Y:S01]  /*23200*/  STL [R1+0x7fc], R17 ;  /* 0x0007fc1101007387 */ /* 0x000fe20000100800 */
[----:B--2---:R-:W-:-:S05]  /*23210*/  IADD3 R10, P3, PT, R10, R6, RZ ;  /* 0x000000060a0a7210 */ /* 0x004fca0007f7e0ff */
[----:B------:R0:W-:Y:S04]  /*23220*/  STL [R1+0x444], R10 ;  /* 0x0004440a01007387 */ /* 0x0001e80000100800 */
[----:B------:R-:W-:Y:S04]  /*23230*/  STL [R1+0x44c], R16 ;  /* 0x00044c1001007387 */ /* 0x000fe80000100800 */
[----:B0-----:R-:W2:Y:S04]  /*23240*/  LDL.LU R10, [R1+0x448] ;  /* 0x00044800010a7983 */ /* 0x001ea80000300800 */
[----:B------:R-:W-:Y:S01]  /*23250*/  STL [R1+0x808], R15 ;  /* 0x0008080f01007387 */ /* 0x000fe20000100800 */
[----:B---3--:R-:W-:-:S05]  /*23260*/  IMAD.X R9, R9, 0x1, R5, P6 ;  /* 0x0000000109097824 */ /* 0x008fca00030e0605 */
[----:B------:R0:W-:Y:S04]  /*23270*/  STL [R1+0x800], R9 ;  /* 0x0008000901007387 */ /* 0x0001e80000100800 */
[----:B0-----:R-:W3:Y:S01]  /*23280*/  LDL.LU R9, [R1+0x7f4] ;  /* 0x0007f40001097983 */ /* 0x001ee20000300800 */
[----:B----4-:R-:W-:-:S05]  /*23290*/  IADD3 R14, P6, PT, R14, R6, RZ ;  /* 0x000000060e0e7210 */ /* 0x010fca0007fde0ff */
[----:B------:R0:W-:Y:S04]  /*232a0*/  STL [R1+0x43c], R14 ;  /* 0x00043c0e01007387 */ /* 0x0001e80000100800 */
[----:B0-----:R-:W4:Y:S04]  /*232b0*/  LDL.LU R14, [R1+0x440] ;  /* 0x00044000010e7983 */ /* 0x001f280000300800 */
[----:B------:R-:W4:Y:S01]  /*232c0*/  LDL.LU R36, [R1+0x7ec] ;  /* 0x0007ec0001247983 */ /* 0x000f220000300800 */
[----:B------:R-:W-:-:S03]  /*232d0*/  IMAD.X R13, R13, 0x1, R5, P5 ;  /* 0x000000010d0d7824 */ /* 0x000fc600028e0605 */
        /* <DEDUP_REMOVED lines=21> */
[----:B------:R-:W4:Y:S01]  /*23430*/  LDL.LU R16, [R1+0x7d0] ;  /* 0x0007d00001107983 */ /* 0x000f220000300800 */
[----:B------:R-:W-:-:S03]  /*23440*/  IADD3 R12, P5, PT, R12, R6, RZ ;  /* 0x000000060c0c7210 */ /* 0x000fc60007fbe0ff */
[----:B------:R-:W4:Y:S04]  /*23450*/  LDL.LU R15, [R1+0x40c] ;  /* 0x00040c00010f7983 */ /* 0x000f280000300800 */
[----:B------:R0:W-:Y:S04]  /*23460*/  STL [R1+0x434], R12 ;  /* 0x0004340c01007387 */ /* 0x0001e80000100800 */
[----:B0-----:R-:W4:Y:S01]  /*23470*/  LDL.LU R12, [R1+0x7c8] ;  /* 0x0007c800010c7983 */ /* 0x001f220000300800 */
[----:B--2---:R-:W-:-:S05]  /*23480*/  IMAD.X R10, R10, 0x1, R5, P4 ;  /* 0x000000010a0a7824 */ /* 0x004fca00020e0605 */
[----:B------:R0:W-:Y:S04]  /*23490*/  STL [R1+0x448], R10 ;  /* 0x0004480a01007387 */ /* 0x0001e80000100800 */
[----:B0-----:R-:W2:Y:S01]  /*234a0*/  LDL.LU R10, [R1+0x404] ;  /* 0x00040400010a7983 */ /* 0x001ea20000300800 */
[----:B---3--:R-:W-:-:S05]  /*234b0*/  IADD3 R9, P4, PT, R9, R6, RZ ;  /* 0x0000000609097210 */ /* 0x008fca0007f9e0ff */
[----:B------:R0:W-:Y:S04]  /*234c0*/  STL [R1+0x7f4], R9 ;  /* 0x0007f40901007387 */ /* 0x0001e80000100800 */
[----:B0-----:R-:W3:Y:S01]  /*234d0*/  LDL.LU R9, [R1+0x7c0] ;  /* 0x0007c00001097983 */ /* 0x001ee20000300800 */
[----:B----4-:R-:W-:Y:S01]  /*234e0*/  IMAD.X R14, R14, 0x1, R5, P3 ;  /* 0x000000010e0e7824 */ /* 0x010fe200018e0605 */
[----:B------:R-:W-:-:S04]  /*234f0*/  IADD3 R36, P3, PT, R36, R6, RZ ;  /* 0x0000000624247210 */ /* 0x000fc80007f7e0ff */
        /* <DEDUP_REMOVED lines=48> */
[----:B------:R-:W-:Y:S04]  /*23800*/  STL [R1+0x7d0], R16 ;  /* 0x0007d01001007387 */ /* 0x000fe80000100800 */
[----:B0-----:R-:W4:Y:S04]  /*23810*/  LDL.LU R12, [R1+0x3f4] ;  /* 0x0003f400010c7983 */ /* 0x001f280000300800 */
[----:B------:R-:W-:Y:S01]  /*23820*/  STL [R1+0x40c], R15 ;  /* 0x00040c0f01007387 */ /* 0x000fe20000100800 */
[----:B--2---:R-:W-:-:S05]  /*23830*/  IADD3 R10, P3, PT, R10, R6, RZ ;  /* 0x000000060a0a7210 */ /* 0x004fca0007f7e0ff */
[----:B------:R0:W-:Y:S04]  /*23840*/  STL [R1+0x404], R10 ;  /* 0x0004040a01007387 */ /* 0x0001e80000100800 */
[----:B0-----:R-:W2:Y:S01]  /*23850*/  LDL.LU R10, [R1+0x408] ;  /* 0x00040800010a7983 */ /* 0x001ea20000300800 */
[----:B---3--:R-:W-:-:S05]  /*23860*/  IMAD.X R9, R9, 0x1, R5, P6 ;  /* 0x0000000109097824 */ /* 0x008fca00030e0605 */
[----:B------:R0:W-:Y:S04]  /*23870*/  STL [R1+0x7c0], R9 ;  /* 0x0007c00901007387 */ /* 0x0001e80000100800 */
[----:B0-----:R-:W3:Y:S04]  /*23880*/  LDL.LU R9, [R1+0x7b4] ;  /* 0x0007b40001097983 */ /* 0x001ee80000300800 */
[----:B------:R-:W3:Y:S01]  /*23890*/  LDL.LU R36, [R1+0x400] ;  /* 0x0004000001247983 */ /* 0x000ee20000300800 */
[----:B----4-:R-:W-:-:S03]  /*238a0*/  IADD3 R14, P6, PT, R14, R6, RZ ;  /* 0x000000060e0e7210 */ /* 0x010fc60007fde0ff */
        /* <DEDUP_REMOVED lines=22> */
[----:B------:R-:W-:-:S03]  /*23a10*/  IMAD.X R13, R13, 0x1, R5, P5 ;  /* 0x000000010d0d7824 */ /* 0x000fc600028e0605 */
[----:B------:R-:W4:Y:S04]  /*23a20*/  LDL.LU R15, [R1+0x790] ;  /* 0x00079000010f7983 */ /* 0x000f280000300800 */
[----:B------:R0:W-:Y:S04]  /*23a30*/  STL [R1+0x7b8], R13 ;  /* 0x0007b80d01007387 */ /* 0x0001e80000100800 */
[----:B0-----:R-:W4:Y:S01]  /*23a40*/  LDL.LU R13, [R1+0x3cc] ;  /* 0x0003cc00010d7983 */ /* 0x001f220000300800 */
[----:B------:R-:W-:-:S05]  /*23a50*/  IADD3 R12, P5, PT, R12, R6, RZ ;  /* 0x000000060c0c7210 */ /* 0x000fca0007fbe0ff */
[----:B------:R0:W-:Y:S04]  /*23a60*/  STL [R1+0x3f4], R12 ;  /* 0x0003f40c01007387 */ /* 0x0001e80000100800 */
[----:B0-----:R-:W4:Y:S01]  /*23a70*/  LDL.LU R12, [R1+0x788] ;  /* 0x00078800010c7983 */ /* 0x001f220000300800 */
[----:B--2---:R-:W-:-:S05]  /*23a80*/  IMAD.X R10, R10, 0x1, R5, P4 ;  /* 0x000000010a0a7824 */ /* 0x004fca00020e0605 */
[----:B------:R0:W-:Y:S04]  /*23a90*/  STL [R1+0x408], R10 ;  /* 0x0004080a01007387 */ /* 0x0001e80000100800 */
[----:B0-----:R-:W2:Y:S01]  /*23aa0*/  LDL.LU R10, [R1+0x3c4] ;  /* 0x0003c400010a7983 */ /* 0x001ea20000300800 */
[----:B---3--:R-:W-:Y:S01]  /*23ab0*/  IADD3 R9, P4, PT, R9, R6, RZ ;  /* 0x0000000609097210 */ /* 0x008fe20007f9e0ff */
[----:B------:R-:W-:-:S04]  /*23ac0*/  IMAD.X R36, R36, 0x1, R5, P3 ;  /* 0x0000000124247824 */ /* 0x000fc800018e0605 */
[----:B------:R0:W-:Y:S01]  /*23ad0*/  STL [R1+0x7b4], R9 ;  /* 0x0007b40901007387 */ /* 0x0001e20000100800 */
[-C--:B----4-:R-:W-:Y:S01]  /*23ae0*/  IADD3 R35, P3, PT, R35, R6.reuse, RZ ;  /* 0x0000000623237210 */ /* 0x090fe20007f7e0ff */
[----:B------:R-:W-:Y:S02]  /*23af0*/  IMAD.X R34, R34, 0x1, R5, P6 ;  /* 0x0000000122227824 */ /* 0x000fe400030e0605 */
[----:B0-----:R-:W3:Y:S01]  /*23b00*/  LDL.LU R9, [R1+0x780] ;  /* 0x0007800001097983 */ /* 0x001ee20000300800 */
        /* <DEDUP_REMOVED lines=37> */
[----:B------:R0:W-:Y:S01]  /*23d60*/  STL [R1+0x3d0], R14 ;  /* 0x0003d00e01007387 */ /* 0x0001e20000100800 */
[----:B------:R-:W-:-:S03]  /*23d70*/  IMAD.X R15, R15, 0x1, R5, P4 ;  /* 0x000000010f0f7824 */ /* 0x000fc600020e0605 */
[----:B------:R-:W-:Y:S04]  /*23d80*/  STL [R1+0x3d8], R18 ;  /* 0x0003d81201007387 */ /* 0x000fe80000100800 */
[----:B0-----:R-:W4:Y:S01]  /*23d90*/  LDL.LU R14, [R1+0x3bc] ;  /* 0x0003bc00010e7983 */ /* 0x001f220000300800 */
        /* <DEDUP_REMOVED lines=9> */
[----:B--2---:R-:W-:-:S05]  /*23e30*/  IADD3 R10, P3, PT, R10, R6, RZ ;  /* 0x000000060a0a7210 */ /* 0x004fca0007f7e0ff */
[----:B------:R0:W-:Y:S04]  /*23e40*/  STL [R1+0x3c4], R10 ;  /* 0x0003c40a01007387 */ /* 0x0001e80000100800 */
[----:B0-----:R-:W2:Y:S04]  /*23e50*/  LDL.LU R10, [R1+0x3c8] ;  /* 0x0003c800010a7983 */ /* 0x001ea80000300800 */
[----:B------:R-:W2:Y:S04]  /*23e60*/  LDL.LU R36, [R1+0x774] ;  /* 0x0007740001247983 */ /* 0x000ea80000300800 */
[----:B------:R-:W2:Y:S01]  /*23e70*/  LDL.LU R35, [R1+0x3c0] ;  /* 0x0003c00001237983 */ /* 0x000ea20000300800 */
[----:B---3--:R-:W-:-:S03]  /*23e80*/  IMAD.X R9, R9, 0x1, R5, P6 ;  /* 0x0000000109097824 */ /* 0x008fc600030e0605 */
        /* <DEDUP_REMOVED lines=20> */
[----:B------:R-:W3:Y:S04]  /*23fd0*/  LDL.LU R16, [R1+0x390] ;  /* 0x0003900001107983 */ /* 0x000ee80000300800 */
[----:B------:R-:W3:Y:S01]  /*23fe0*/  LDL.LU R15, [R1+0x73c] ;  /* 0x00073c00010f7983 */ /* 0x000ee20000300800 */
[----:B----4-:R-:W-:-:S05]  /*23ff0*/  IADD3 R14, P6, PT, R14, R6, RZ ;  /* 0x000000060e0e7210 */ /* 0x010fca0007fde0ff */
[----:B------:R0:W-:Y:S04]  /*24000*/  STL [R1+0x3bc], R14 ;  /* 0x0003bc0e01007387 */ /* 0x0001e80000100800 */
[----:B0-----:R-:W4:Y:S01]  /*24010*/  LDL.LU R14, [R1+0x750] ;  /* 0x00075000010e7983 */ /* 0x001f220000300800 */
[----:B------:R-:W-:-:S05]  /*24020*/  IMAD.X R13, R13, 0x1, R5, P5 ;  /* 0x000000010d0d7824 */ /* 0x000fca00028e0605 */
        /* <DEDUP_REMOVED lines=8> */
[-C--:B------:R-:W-:Y:S01]  /*240b0*/  IADD3 R36, P4, PT, R36, R6.reuse, RZ ;  /* 0x0000000624247210 */ /* 0x080fe20007f9e0ff */
[--C-:B------:R-:W-:Y:S01]  /*240c0*/  IMAD.X R35, R35, 0x1, R5.reuse, P3 ;  /* 0x0000000123237824 */ /* 0x100fe200018e0605 */
[-C--:B---3--:R-:W-:Y:S01]  /*240d0*/  IADD3 R34, P3, PT, R34, R6.reuse, RZ ;  /* 0x0000000622227210 */ /* 0x088fe20007f7e0ff */
[----:B------:R-:W-:Y:S02]  /*240e0*/  IMAD.X R33, R33, 0x1, R5, P6 ;  /* 0x0000000121217824 */ /* 0x000fe400030e0605 */
        /* <DEDUP_REMOVED lines=39> */
[----:B0-----:R-:W3:Y:S04]  /*24360*/  LDL.LU R9, [R1+0x740] ;  /* 0x0007400001097983 */ /* 0x001ee80000300800 */
[----:B------:R-:W-:Y:S01]  /*24370*/  STL [R1+0x398], R17 ;  /* 0x0003981101007387 */ /* 0x000fe20000100800 */
[----:B----4-:R-:W-:-:S05]  /*24380*/  IMAD.X R14, R14, 0x1, R5, P4 ;  /* 0x000000010e0e7824 */ /* 0x010fca00020e0605 */
[----:B------:R0:W-:Y:S04]  /*24390*/  STL [R1+0x750], R14 ;  /* 0x0007500e01007387 */ /* 0x0001e80000100800 */
[----:B------:R-:W-:Y:S04]  /*243a0*/  STL [R1+0x390], R16 ;  /* 0x0003901001007387 */ /* 0x000fe80000100800 */
[----:B0-----:R-:W4:Y:S01]  /*243b0*/  LDL.LU R14, [R1+0x37c] ;  /* 0x00037c00010e7983 */ /* 0x001f220000300800 */
[----:B------:R-:W-:-:S03]  /*243c0*/  IADD3 R13, P4, PT, R13, R6, RZ ;  /* 0x000000060d0d7210 */ /* 0x000fc60007f9e0ff */
[----:B------:R-:W-:Y:S04]  /*243d0*/  STL [R1+0x73c], R15 ;  /* 0x00073c0f01007387 */ /* 0x000fe80000100800 */
[----:B------:R0:W-:Y:S04]  /*243e0*/  STL [R1+0x38c], R13 ;  /* 0x00038c0d01007387 */ /* 0x0001e80000100800 */
[----:B0-----:R-:W4:Y:S01]  /*243f0*/  LDL.LU R13, [R1+0x738] ;  /* 0x00073800010d7983 */ /* 0x001f220000300800 */
[----:B------:R-:W-:-:S05]  /*24400*/  IMAD.X R12, R12, 0x1, R5, P3 ;  /* 0x000000010c0c7824 */ /* 0x000fca00018e0605 */
[----:B------:R0:W-:Y:S04]  /*24410*/  STL [R1+0x748], R12 ;  /* 0x0007480c01007387 */ /* 0x0001e80000100800 */
[----:B0-----:R-:W4:Y:S04]  /*24420*/  LDL.LU R12, [R1+0x374] ;  /* 0x00037400010c7983 */ /* 0x001f280000300800 */
[----:B------:R-:W4:Y:S04]  /*24430*/  LDL.LU R36, [R1+0x388] ;  /* 0x0003880001247983 */ /* 0x000f280000300800 */
[----:B------:R-:W4:Y:S04]  /*24440*/  LDL.LU R35, [R1+0x734] ;  /* 0x0007340001237983 */ /* 0x000f280000300800 */
[----:B------:R-:W4:Y:S01]  /*24450*/  LDL.LU R34, [R1+0x380] ;  /* 0x0003800001227983 */ /* 0x000f220000300800 */
[----:B--2---:R-:W-:-:S05]  /*24460*/  IADD3 R10, P3, PT, R10, R6, RZ ;  /* 0x000000060a0a7210 */ /* 0x004fca0007f7e0ff */
        /* <DEDUP_REMOVED lines=21> */
[----:B---3--:R-:W-:-:S05]  /*245c0*/  IMAD.X R9, R9, 0x1, R5, P6 ;  /* 0x0000000109097824 */ /* 0x008fca00030e0605 */
[----:B------:R0:W-:Y:S04]  /*245d0*/  STL [R1+0x740], R9 ;  /* 0x0007400901007387 */ /* 0x0001e80000100800 */
[----:B0-----:R-:W3:Y:S01]  /*245e0*/  LDL.LU R9, [R1+0x6fc] ;  /* 0x0006fc0001097983 */ /* 0x001ee20000300800 */
[----:B----4-:R-:W-:-:S05]  /*245f0*/  IADD3 R14, P6, PT, R14, R6, RZ ;  /* 0x000000060e0e7210 */ /* 0x010fca0007fde0ff */
[----:B------:R0:W-:Y:S04]  /*24600*/  STL [R1+0x37c], R14 ;  /* 0x00037c0e01007387 */ /* 0x0001e80000100800 */
[----:B0-----:R-:W4:Y:S01]  /*24610*/  LDL.LU R14, [R1+0x710] ;  /* 0x00071000010e7983 */ /* 0x001f220000300800 */
[----:B------:R-:W-:-:S05]  /*24620*/  IMAD.X R13, R13, 0x1, R5, P5 ;  /* 0x000000010d0d7824 */ /* 0x000fca00028e0605 */
[----:B------:R0:W-:Y:S04]  /*24630*/  STL [R1+0x738], R13 ;  /* 0x0007380d01007387 */ /* 0x0001e80000100800 */
[----:B0-----:R-:W4:Y:S01]  /*24640*/  LDL.LU R13, [R1+0x34c] ;  /* 0x00034c00010d7983 */ /* 0x001f220000300800 */
[----:B------:R-:W-:Y:S01]  /*24650*/  IADD3 R12, P5, PT, R12, R6, RZ ;  /* 0x000000060c0c7210 */ /* 0x000fe20007fbe0ff */
[----:B------:R-:W-:-:S04]  /*24660*/  IMAD.X R36, R36, 0x1, R5, P4 ;  /* 0x0000000124247824 */ /* 0x000fc800020e0605 */
[----:B------:R0:W-:Y:S01]  /*24670*/  STL [R1+0x374], R12 ;  /* 0x0003740c01007387 */ /* 0x0001e20000100800 */
[-C--:B------:R-:W-:Y:S01]  /*24680*/  IADD3 R35, P4, PT, R35, R6.reuse, RZ ;  /* 0x0000000623237210 */ /* 0x080fe20007f9e0ff */
[--C-:B------:R-:W-:Y:S02]  /*24690*/  IMAD.X R34, R34, 0x1, R5.reuse, P3 ;  /* 0x0000000122227824 */ /* 0x100fe400018e0605 */
[----:B0-----:R-:W4:Y:S04]  /*246a0*/  LDL.LU R12, [R1+0x708] ;  /* 0x00070800010c7983 */ /* 0x001f280000300800 */
[----:B------:R-:W-:Y:S04]  /*246b0*/  STL [R1+0x388], R36 ;  /* 0x0003882401007387 */ /* 0x000fe80000100800 */
[----:B------:R-:W-:Y:S04]  /*246c0*/  STL [R1+0x734], R35 ;  /* 0x0007342301007387 */ /* 0x000fe80000100800 */
[----:B------:R-:W-:Y:S01]  /*246d0*/  STL [R1+0x380], R34 ;  /* 0x0003802201007387 */ /* 0x000fe20000100800 */
[----:B--2---:R-:W-:Y:S01]  /*246e0*/  IADD3 R33, P3, PT, R33, R6, RZ ;  /* 0x0000000621217210 */ /* 0x004fe20007f7e0ff */
[----:B------:R-:W-:-:S04]  /*246f0*/  IMAD.X R32, R32, 0x1, R5, P6 ;  /* 0x0000000120207824 */ /* 0x000fc800030e0605 */
        /* <DEDUP_REMOVED lines=29> */
[----:B------:R-:W-:-:S05]  /*248d0*/  IMAD.X R10, R10, 0x1, R5, P6 ;  /* 0x000000010a0a7824 */ /* 0x000fca00030e0605 */
[----:B------:R0:W-:Y:S04]  /*248e0*/  STL [R1+0x358], R10 ;  /* 0x0003580a01007387 */ /* 0x0001e80000100800 */
[----:B------:R-:W-:Y:S04]  /*248f0*/  STL [R1+0x360], R18 ;  /* 0x0003601201007387 */ /* 0x000fe80000100800 */
[----:B0-----:R-:W2:Y:S01]  /*24900*/  LDL.LU R10, [R1+0x344] ;  /* 0x00034400010a7983 */ /* 0x001ea20000300800 */
[-C--:B------:R-:W-:Y:S01]  /*24910*/  IADD3 R17, P3, PT, R17, R6.reuse, RZ ;  /* 0x0000000611117210 */ /* 0x080fe20007f7e0ff */
[----:B------:R-:W-:Y:S01]  /*24920*/  IMAD.X R15, R15, 0x1, R5, P5 ;  /* 0x000000010f0f7824 */ /* 0x000fe200028e0605 */
[----:B------:R-:W-:-:S03]  /*24930*/  IADD3 R16, P6, PT, R16, R6, RZ ;  /* 0x0000000610107210 */ /* 0x000fc60007fde0ff */
[----:B------:R-:W-:Y:S01]  /*24940*/  STL [R1+0x70c], R17 ;  /* 0x00070c1101007387 */ /* 0x000fe20000100800 */
[----:B---3--:R-:W-:-:S05]  /*24950*/  IADD3 R9, P5, PT, R9, R6, RZ ;  /* 0x0000000609097210 */ /* 0x008fca0007fbe0ff */
[----:B------:R0:W-:Y:S04]  /*24960*/  STL [R1+0x6fc], R9 ;  /* 0x0006fc0901007387 */ /* 0x0001e80000100800 */
[----:B------:R-:W-:Y:S04]  /*24970*/  STL [R1+0x704], R16 ;  /* 0x0007041001007387 */ /* 0x000fe80000100800 */
[----:B0-----:R-:W3:Y:S04]  /*24980*/  LDL.LU R9, [R1+0x700] ;  /* 0x0007000001097983 */ /* 0x001ee80000300800 */
[----:B------:R-:W-:Y:S01]  /*24990*/  STL [R1+0x350], R15 ;  /* 0x0003500f01007387 */ /* 0x000fe20000100800 */
[----:B----4-:R-:W-:-:S05]  /*249a0*/  IMAD.X R14, R14, 0x1, R5, P4 ;  /* 0x000000010e0e7824 */ /* 0x010fca00020e0605 */
[----:B------:R0:W-:Y:S04]  /*249b0*/  STL [R1+0x710], R14 ;  /* 0x0007100e01007387 */ /* 0x0001e80000100800 */
[----:B0-----:R-:W4:Y:S01]  /*249c0*/  LDL.LU R14, [R1+0x33c] ;  /* 0x00033c00010e7983 */ /* 0x001f220000300800 */
[----:B------:R-:W-:-:S05]  /*249d0*/  IADD3 R13, P4, PT, R13, R6, RZ ;  /* 0x000000060d0d7210 */ /* 0x000fca0007f9e0ff */
        /* <DEDUP_REMOVED lines=31> */
[----:B------:R0:W-:Y:S04]  /*24bd0*/  STL [R1+0x700], R9 ;  /* 0x0007000901007387 */ /* 0x0001e80000100800 */
[----:B0-----:R-:W3:Y:S01]  /*24be0*/  LDL.LU R9, [R1+0x6bc] ;  /* 0x0006bc0001097983 */ /* 0x001ee20000300800 */
[----:B----4-:R-:W-:-:S05]  /*24bf0*/  IADD3 R14, P6, PT, R14, R6, RZ ;  /* 0x000000060e0e7210 */ /* 0x010fca0007fde0ff */
[----:B------:R0:W-:Y:S04]  /*24c00*/  STL [R1+0x33c], R14 ;  /* 0x00033c0e01007387 */ /* 0x0001e80000100800 */
[----:B0-----:R-:W4:Y:S01]  /*24c10*/  LDL.LU R14, [R1+0x6d0] ;  /* 0x0006d000010e7983 */ /* 0x001f220000300800 */
[----:B------:R-:W-:Y:S01]  /*24c20*/  IMAD.X R13, R13, 0x1, R5, P5 ;  /* 0x000000010d0d7824 */ /* 0x000fe200028e0605 */
        /* <DEDUP_REMOVED lines=50> */
[----:B------:R-:W-:-:S05]  /*24f50*/  IADD3 R15, P6, PT, R15, R6, RZ ;  /* 0x000000060f0f7210 */ /* 0x000fca0007fde0ff */
[----:B------:R-:W-:Y:S01]  /*24f60*/  STL [R1+0x6c4], R15 ;  /* 0x0006c40f01007387 */ /* 0x000fe20000100800 */
[----:B---3--:R-:W-:-:S05]  /*24f70*/  IADD3 R9, P5, PT, R9, R6, RZ ;  /* 0x0000000609097210 */ /* 0x008fca0007fbe0ff */
[----:B------:R0:W-:Y:S04]  /*24f80*/  STL [R1+0x6bc], R9 ;  /* 0x0006bc0901007387 */ /* 0x0001e80000100800 */
[----:B0-----:R-:W3:Y:S01]  /*24f90*/  LDL.LU R9, [R1+0x6c0] ;  /* 0x0006c00001097983 */ /* 0x001ee20000300800 */
[----:B----4-:R-:W-:-:S05]  /*24fa0*/  IMAD.X R14, R14, 0x1, R5, P4 ;  /* 0x000000010e0e7824 */ /* 0x010fca00020e0605 */
[----:B------:R0:W-:Y:S04]  /*24fb0*/  STL [R1+0x6d0], R14 ;  /* 0x0006d00e01007387 */ /* 0x0001e80000100800 */
[----:B0-----:R-:W4:Y:S04]  /*24fc0*/  LDL.LU R14, [R1+0x2fc] ;  /* 0x0002fc00010e7983 */ /* 0x001f280000300800 */
[----:B------:R-:W4:Y:S01]  /*24fd0*/  LDL.LU R36, [R1+0x6b8] ;  /* 0x0006b80001247983 */ /* 0x000f220000300800 */
[----:B------:R-:W-:-:S03]  /*24fe0*/  IADD3 R13, P4, PT, R13, R6, RZ ;  /* 0x000000060d0d7210 */ /* 0x000fc60007f9e0ff */
        /* <DEDUP_REMOVED lines=26> */
[----:B--2---:R-:W-:-:S05]  /*25190*/  IADD3 R10, P3, PT, R10, R6, RZ ;  /* 0x000000060a0a7210 */ /* 0x004fca0007f7e0ff */
[----:B------:R0:W-:Y:S04]  /*251a0*/  STL [R1+0x304], R10 ;  /* 0x0003040a01007387 */ /* 0x0001e80000100800 */
[----:B0-----:R-:W2:Y:S01]  /*251b0*/  LDL.LU R10, [R1+0x2d0] ;  /* 0x0002d000010a7983 */ /* 0x001ea20000300800 */
[----:B---3--:R-:W-:-:S05]  /*251c0*/  IMAD.X R9, R9, 0x1, R5, P6 ;  /* 0x0000000109097824 */ /* 0x008fca00030e0605 */
[----:B------:R0:W-:Y:S04]  /*251d0*/  STL [R1+0x6c0], R9 ;  /* 0x0006c00901007387 */ /* 0x0001e80000100800 */
[----:B0-----:R-:W3:Y:S01]  /*251e0*/  LDL.LU R9, [R1+0x67c] ;  /* 0x00067c0001097983 */ /* 0x001ee20000300800 */
[----:B----4-:R-:W-:Y:S01]  /*251f0*/  IADD3 R14, P6, PT, R14, R6, RZ ;  /* 0x000000060e0e7210 */ /* 0x010fe20007fde0ff */
        /* <DEDUP_REMOVED lines=56> */
[----:B------:R0:W-:Y:S04]  /*25580*/  STL [R1+0x67c], R9 ;  /* 0x00067c0901007387 */ /* 0x0001e80000100800 */
[----:B0-----:R-:W3:Y:S04]  /*25590*/  LDL.LU R9, [R1+0x680] ;  /* 0x0006800001097983 */ /* 0x001ee80000300800 */
[----:B------:R-:W3:Y:S04]  /*255a0*/  LDL.LU R36, [R1+0x2bc] ;  /* 0x0002bc0001247983 */ /* 0x000ee80000300800 */
[----:B------:R-:W3:Y:S01]  /*255b0*/  LDL.LU R35, [R1+0x678] ;  /* 0x0006780001237983 */ /* 0x000ee20000300800 */
[----:B----4-:R-:W-:-:S03]  /*255c0*/  IMAD.X R14, R14, 0x1, R5, P4 ;  /* 0x000000010e0e7824 */ /* 0x010fc600020e0605 */
        /* <DEDUP_REMOVED lines=31> */
[----:B---3--:R-:W-:-:S05]  /*257c0*/  IMAD.X R9, R9, 0x1, R5, P6 ;  /* 0x0000000109097824 */ /* 0x008fca00030e0605 */
[----:B------:R0:W-:Y:S01]  /*257d0*/  STL [R1+0x680], R9 ;  /* 0x0006800901007387 */ /* 0x0001e20000100800 */
[-C--:B------:R-:W-:Y:S01]  /*257e0*/  IADD3 R36, P6, PT, R36, R6.reuse, RZ ;  /* 0x0000000624247210 */ /* 0x080fe20007fde0ff */
[--C-:B------:R-:W-:Y:S01]  /*257f0*/  IMAD.X R35, R35, 0x1, R5.reuse, P5 ;  /* 0x0000000123237824 */ /* 0x100fe200028e0605 */
[----:B----4-:R-:W-:Y:S01]  /*25800*/  IADD3 R34, P5, PT, R34, R6, RZ ;  /* 0x0000000622227210 */ /* 0x010fe20007fbe0ff */
        /* <DEDUP_REMOVED lines=38> */
[----:B------:R0:W-:Y:S04]  /*25a70*/  STL [R1+0x648], R14 ;  /* 0x0006480e01007387 */ /* 0x0001e80000100800 */
[----:B------:R-:W-:Y:S01]  /*25a80*/  STL [R1+0x650], R18 ;  /* 0x0006501201007387 */ /* 0x000fe20000100800 */
[----:B------:R-:W-:-:S03]  /*25a90*/  IADD3 R15, P3, PT, R15, R6, RZ ;  /* 0x000000060f0f7210 */ /* 0x000fc60007f7e0ff */
[----:B0-----:R-:W4:Y:S04]  /*25aa0*/  LDL.LU R14, [R1+0x644] ;  /* 0x00064400010e7983 */ /* 0x001f280000300800 */
[----:B------:R-:W-:Y:S01]  /*25ab0*/  STL [R1+0x2ac], R17 ;  /* 0x0002ac1101007387 */ /* 0x000fe20000100800 */
[----:B------:R-:W-:-:S05]  /*25ac0*/  IMAD.X R13, R13, 0x1, R5, P6 ;  /* 0x000000010d0d7824 */ /* 0x000fca00030e0605 */
[----:B------:R0:W-:Y:S04]  /*25ad0*/  STL [R1+0x29c], R13 ;  /* 0x00029c0d01007387 */ /* 0x0001e80000100800 */
[----:B------:R-:W-:Y:S04]  /*25ae0*/  STL [R1+0x2a4], R16 ;  /* 0x0002a41001007387 */ /* 0x000fe80000100800 */
[----:B0-----:R-:W4:Y:S01]  /*25af0*/  LDL.LU R13, [R1+0x298] ;  /* 0x00029800010d7983 */ /* 0x001f220000300800 */
[----:B------:R-:W-:-:S03]  /*25b00*/  IADD3 R12, P6, PT, R12, R6, RZ ;  /* 0x000000060c0c7210 */ /* 0x000fc60007fde0ff */
[----:B------:R-:W-:Y:S04]  /*25b10*/  STL [R1+0x640], R15 ;  /* 0x0006400f01007387 */ /* 0x000fe80000100800 */
[----:B------:R0:W-:Y:S04]  /*25b20*/  STL [R1+0x638], R12 ;  /* 0x0006380c01007387 */ /* 0x0001e80000100800 */
[----:B0-----:R-:W4:Y:S01]  /*25b30*/  LDL.LU R12, [R1+0x63c] ;  /* 0x00063c00010c7983 */ /* 0x001f220000300800 */
[----:B--2---:R-:W-:-:S05]  /*25b40*/  IMAD.X R10, R10, 0x1, R5, P5 ;  /* 0x000000010a0a7824 */ /* 0x004fca00028e0605 */
[----:B------:R0:W-:Y:S04]  /*25b50*/  STL [R1+0x64c], R10 ;  /* 0x00064c0a01007387 */ /* 0x0001e80000100800 */
[----:B0-----:R-:W2:Y:S04]  /*25b60*/  LDL.LU R10, [R1+0x290] ;  /* 0x00029000010a7983 */ /* 0x001ea80000300800 */
[----:B------:R-:W2:Y:S04]  /*25b70*/  LDL.LU R36, [R1+0x634] ;  /* 0x0006340001247983 */ /* 0x000ea80000300800 */
[----:B------:R-:W2:Y:S01]  /*25b80*/  LDL.LU R35, [R1+0x288] ;  /* 0x0002880001237983 */ /* 0x000ea20000300800 */
[----:B---3--:R-:W-:-:S03]  /*25b90*/  IADD3 R9, P5, PT, R9, R6, RZ ;  /* 0x0000000609097210 */ /* 0x008fc60007fbe0ff */
        /* <DEDUP_REMOVED lines=22> */
[----:B----4-:R-:W-:-:S05]  /*25d00*/  IMAD.X R14, R14, 0x1, R5, P4 ;  /* 0x000000010e0e7824 */ /* 0x010fca00020e0605 */
        /* <DEDUP_REMOVED lines=12> */
[-C--:B------:R-:W-:Y:S01]  /*25dd0*/  IADD3 R35, P6, PT, R35, R6.reuse, RZ ;  /* 0x0000000623237210 */ /* 0x080fe20007fde0ff */
[--C-:B---3--:R-:W-:Y:S01]  /*25de0*/  IMAD.X R34, R34, 0x1, R5.reuse, P5 ;  /* 0x0000000122227824 */ /* 0x108fe200028e0605 */
        /* <DEDUP_REMOVED lines=36> */
[----:B------:R0:W-:Y:S04]  /*26030*/  STL [R1+0x27c], R9 ;  /* 0x00027c0901007387 */ /* 0x0001e80000100800 */
[----:B------:R-:W-:Y:S01]  /*26040*/  STL [R1+0x604], R18 ;  /* 0x0006041201007387 */ /* 0x000fe20000100800 */
[----:B------:R-:W-:Y:S01]  /*26050*/  IMAD.X R15, R15, 0x1, R5, P3 ;  /* 0x000000010f0f7824 */ /* 0x000fe200018e0605 */
[-C--:B------:R-:W-:Y:S02]  /*26060*/  IADD3 R16, P4, PT, R16, R6.reuse, RZ ;  /* 0x0000000610107210 */ /* 0x080fe40007f9e0ff */
[----:B0-----:R-:W3:Y:S04]  /*26070*/  LDL.LU R9, [R1+0x5e0] ;  /* 0x0005e00001097983 */ /* 0x001ee80000300800 */
[----:B------:R-:W-:Y:S01]  /*26080*/  STL [R1+0x600], R17 ;  /* 0x0006001101007387 */ /* 0x000fe20000100800 */
[----:B----4-:R-:W-:-:S05]  /*26090*/  IADD3 R14, P3, PT, R14, R6, RZ ;  /* 0x000000060e0e7210 */ /* 0x010fca0007f7e0ff */
[----:B------:R0:W-:Y:S04]  /*260a0*/  STL [R1+0x5f0], R14 ;  /* 0x0005f00e01007387 */ /* 0x0001e80000100800 */
[----:B------:R-:W-:Y:S04]  /*260b0*/  STL [R1+0x5f8], R16 ;  /* 0x0005f81001007387 */ /* 0x000fe80000100800 */
[----:B0-----:R-:W4:Y:S04]  /*260c0*/  LDL.LU R14, [R1+0x5f4] ;  /* 0x0005f400010e7983 */ /* 0x001f280000300800 */
[----:B------:R-:W-:Y:S01]  /*260d0*/  STL [R1+0x274], R15 ;  /* 0x0002740f01007387 */ /* 0x000fe20000100800 */
[----:B------:R-:W-:-:S05]  /*260e0*/  IMAD.X R13, R13, 0x1, R5, P6 ;  /* 0x000000010d0d7824 */ /* 0x000fca00030e0605 */
        /* <DEDUP_REMOVED lines=79> */
[----:B------:R-:W-:Y:S01]  /*265e0*/  IADD3 R10, P5, PT, R10, R6, RZ ;  /* 0x000000060a0a7210 */ /* 0x000fe20007fbe0ff */
[----:B------:R-:W-:Y:S04]  /*265f0*/  STL [R1+0x240], R19 ;  /* 0x0002401301007387 */ /* 0x000fe80000100800 */
[----:B------:R0:W-:Y:S04]  /*26600*/  STL [R1+0x1fc], R10 ;  /* 0x0001fc0a01007387 */ /* 0x0001e80000100800 */
[----:B------:R-:W-:Y:S04]  /*26610*/  STL [R1+0x224], R18 ;  /* 0x0002241201007387 */ /* 0x000fe80000100800 */
[----:B0-----:R-:W2:Y:S01]  /*26620*/  LDL.LU R10, [R1+0x1f8] ;  /* 0x0001f800010a7983 */ /* 0x001ea20000300800 */
[----:B------:R-:W-:-:S03]  /*26630*/  IMAD.X R16, R16, 0x1, R5, P4 ;  /* 0x0000000110107824 */ /* 0x000fc600020e0605 */
[----:B------:R-:W-:Y:S01]  /*26640*/  STL [R1+0x238], R17 ;  /* 0x0002381101007387 */ /* 0x000fe20000100800 */
[----:B---3--:R-:W-:Y:S01]  /*26650*/  IMAD.X R9, R9, 0x1, R5, P3 ;  /* 0x0000000109097824 */ /* 0x008fe200018e0605 */
[----:B------:R-:W-:-:S04]  /*26660*/  IADD3 R15, P4, PT, R15, R6, RZ ;  /* 0x000000060f0f7210 */ /* 0x000fc80007f9e0ff */
[----:B------:R0:W-:Y:S04]  /*26670*/  STL [R1+0x228], R9 ;  /* 0x0002280901007387 */ /* 0x0001e80000100800 */
[----:B------:R-:W-:Y:S04]  /*26680*/  STL [R1+0x230], R16 ;  /* 0x0002301001007387 */ /* 0x000fe80000100800 */
[----:B0-----:R-:W3:Y:S04]  /*26690*/  LDL.LU R9, [R1+0x1dc] ;  /* 0x0001dc0001097983 */ /* 0x001ee80000300800 */
[----:B------:R-:W-:Y:S01]  /*266a0*/  STL [R1+0x1f4], R15 ;  /* 0x0001f40f01007387 */ /* 0x000fe20000100800 */
[----:B----4-:R-:W-:-:S05]  /*266b0*/  IADD3 R14, P3, PT, R14, R6, RZ ;  /* 0x000000060e0e7210 */ /* 0x010fca0007f7e0ff */
[----:B------:R0:W-:Y:S04]  /*266c0*/  STL [R1+0x1ec], R14 ;  /* 0x0001ec0e01007387 */ /* 0x0001e80000100800 */
[----:B0-----:R-:W4:Y:S01]  /*266d0*/  LDL.LU R14, [R1+0x1f0] ;  /* 0x0001f000010e7983 */ /* 0x001f220000300800 */
[----:B------:R-:W-:-:S05]  /*266e0*/  IMAD.X R13, R13, 0x1, R5, P6 ;  /* 0x000000010d0d7824 */ /* 0x000fca00030e0605 */
        /* <DEDUP_REMOVED lines=95> */
[----:B------:R-:W4:Y:S04]  /*26ce0*/  LDL.LU R36, [R1+0x154] ;  /* 0x0001540001247983 */ /* 0x000f280000300800 */
[----:B------:R-:W4:Y:S01]  /*26cf0*/  LDL.LU R35, [R1+0x168] ;  /* 0x0001680001237983 */ /* 0x000f220000300800 */
[----:B------:R-:W-:-:S03]  /*26d00*/  IMAD.X R13, R13, 0x1, R7, P6 ;  /* 0x000000010d0d7824 */ /* 0x000fc600030e0607 */
        /* <DEDUP_REMOVED lines=74> */
[----:B------:R0:W-:Y:S01]  /*271b0*/  STL [R1+0x104], R13 ;  /* 0x0001040d01007387 */ /* 0x0001e20000100800 */
[----:B------:R-:W-:-:S03]  /*271c0*/  IADD3 R15, P5, PT, R15, R8, RZ ;  /* 0x000000080f0f7210 */ /* 0x000fc60007fbe0ff */
[----:B------:R-:W-:Y:S04]  /*271d0*/  STL [R1+0x10c], R18 ;  /* 0x00010c1201007387 */ /* 0x000fe80000100800 */
[----:B0-----:R-:W4:Y:S04]  /*271e0*/  LDL.LU R13, [R1+0x100] ;  /* 0x00010000010d7983 */ /* 0x001f280000300800 */
[----:B------:R-:W-:Y:S01]  /*271f0*/  STL [R1+0x120], R17 ;  /* 0x0001201101007387 */ /* 0x000fe20000100800 */
[----:B------:R-:W-:-:S05]  /*27200*/  IMAD.X R12, R12, 0x1, R7, P4 ;  /* 0x000000010c0c7824 */ /* 0x000fca00020e0607 */
        /* <DEDUP_REMOVED lines=10> */
[----:B------:R-:W3:Y:S04]  /*272b0*/  LDL.LU R36, [R1+0xf0] ;  /* 0x0000f00001247983 */ /* 0x000ee80000300800 */
[----:B------:R-:W3:Y:S01]  /*272c0*/  LDL.LU R35, [R1+0xd4] ;  /* 0x0000d40001237983 */ /* 0x000ee20000300800 */
[----:B----4-:R-:W-:-:S03]  /*272d0*/  IADD3 R14, P3, PT, R14, R8, RZ ;  /* 0x000000080e0e7210 */ /* 0x010fc60007f7e0ff */
        /* <DEDUP_REMOVED lines=31> */
[----:B---3--:R-:W-:-:S05]  /*274d0*/  IADD3 R9, P5, PT, R9, R8, RZ ;  /* 0x0000000809097210 */ /* 0x008fca0007fbe0ff */
[----:B------:R0:W-:Y:S01]  /*274e0*/  STL [R1+0xdc], R9 ;  /* 0x0000dc0901007387 */ /* 0x0001e20000100800 */
[--C-:B------:R-:W-:Y:S01]  /*274f0*/  IMAD.X R36, R36, 0x1, R7.reuse, P4 ;  /* 0x0000000124247824 */ /* 0x100fe200020e0607 */
[-C--:B------:R-:W-:Y:S01]  /*27500*/  IADD3 R35, P4, PT, R35, R8.reuse, RZ ;  /* 0x0000000823237210 */ /* 0x080fe20007f9e0ff */
[----:B----4-:R-:W-:Y:S01]  /*27510*/  IMAD.X R34, R34, 0x1, R7, P3 ;  /* 0x0000000122227824 */ /* 0x010fe200018e0607 */
        /* <DEDUP_REMOVED lines=43> */
[----:B------:R-:W-:-:S05]  /*277d0*/  IADD3 R13, P5, PT, R13, R8, RZ ;  /* 0x000000080d0d7210 */ /* 0x000fca0007fbe0ff */
[----:B------:R0:W-:Y:S04]  /*277e0*/  STL [R1+0x7c], R13 ;  /* 0x00007c0d01007387 */ /* 0x0001e80000100800 */
[----:B------:R-:W-:Y:S04]  /*277f0*/  STL [R1+0x84], R16 ;  /* 0x0000841001007387 */ /* 0x000fe80000100800 */
[----:B0-----:R-:W4:Y:S04]  /*27800*/  LDL.LU R13, [R1+0x80] ;  /* 0x00008000010d7983 */ /* 0x001f280000300800 */
[----:B------:R-:W-:Y:S01]  /*27810*/  STL [R1+0x98], R15 ;  /* 0x0000980f01007387 */ /* 0x000fe20000100800 */
[----:B------:R-:W-:-:S05]  /*27820*/  IMAD.X R12, R12, 0x1, R7, P4 ;  /* 0x000000010c0c7824 */ /* 0x000fca00020e0607 */
        /* <DEDUP_REMOVED lines=41> */
[----:B0-----:R-:W2:Y:S01]  /*27ac0*/  LDL.LU R10, [R1] ;  /* 0x00000000010a7983 */ /* 0x001ea20000300800 */
        /* <DEDUP_REMOVED lines=37> */
[----:B------:R-:W-:Y:S04]  /*27d20*/  STL [R1+0x30], R19 ;  /* 0x0000301301007387 */ /* 0x000fe80000100800 */
[----:B------:R0:W-:Y:S02]  /*27d30*/  STL [R1+0xc], R9 ;  /* 0x00000c0901007387 */ /* 0x0001e40000100800 */
[----:B0-----:R-:W-:Y:S02]  /*27d40*/  IMAD.U32 R9, RZ, RZ, UR5 ;  /* 0x00000005ff097e24 */ /* 0x001fe4000f8e00ff */
[--C-:B------:R-:W-:Y:S01]  /*27d50*/  IMAD.X R16, R16, 0x1, R7.reuse, P6 ;  /* 0x0000000110107824 */ /* 0x100fe200030e0607 */
[-C--:B------:R-:W-:Y:S01]  /*27d60*/  IADD3 R15, P6, PT, R15, R8.reuse, RZ ;  /* 0x000000080f0f7210 */ /* 0x080fe20007fde0ff */
[----:B----4-:R-:W-:Y:S01]  /*27d70*/  IMAD.X R14, R14, 0x1, R7, P5 ;  /* 0x000000010e0e7824 */ /* 0x010fe200028e0607 */
[----:B------:R-:W0:Y:S01]  /*27d80*/  SYNCS.PHASECHK.TRANS64.TRYWAIT P5, [UR8], R9 ;  /* 0x00000009ff0075a7 */ /* 0x000e2200080a1108 */
[----:B------:R-:W-:-:S05]  /*27d90*/  IADD3 R18, P4, PT, R18, R8, RZ ;  /* 0x0000000812127210 */ /* 0x000fca0007f9e0ff */
[----:B------:R-:W-:Y:S04]  /*27da0*/  STL [R1+0x14], R18 ;  /* 0x0000141201007387 */ /* 0x000fe80000100800 */
[----:B------:R-:W-:Y:S04]  /*27db0*/  STL [R1+0x28], R17 ;  /* 0x0000281101007387 */ /* 0x000fe80000100800 */
[----:B------:R-:W-:Y:S04]  /*27dc0*/  STL [R1+0x20], R16 ;  /* 0x0000201001007387 */ /* 0x000fe80000100800 */
[----:B------:R-:W-:Y:S01]  /*27dd0*/  STL [R1+0x4], R15 ;  /* 0x0000040f01007387 */ /* 0x000fe20000100800 */
[----:B------:R-:W-:Y:S01]  /*27de0*/  IMAD.X R13, R13, 0x1, R7, P4 ;  /* 0x000000010d0d7824 */ /* 0x000fe200020e0607 */
[----:B-----5:R-:W-:-:S02]  /*27df0*/  IADD3 R165, P4, PT, R165, R8, RZ ;  /* 0x00000008a5a57210 */ /* 0x020fc40007f9e0ff */
[----:B------:R-:W-:Y:S03]  /*27e00*/  STL [R1+0x18], R14 ;  /* 0x0000180e01007387 */ /* 0x000fe60000100800 */
[--C-:B------:R-:W-:Y:S01]  /*27e10*/  IMAD.X R164, R164, 0x1, R7.reuse, P4 ;  /* 0x00000001a4a47824 */ /* 0x100fe200020e0607 */
[-C--:B------:R-:W-:Y:S01]  /*27e20*/  IADD3 R159, P4, PT, R159, R8.reuse, RZ ;  /* 0x000000089f9f7210 */ /* 0x080fe20007f9e0ff */
[----:B------:R-:W-:Y:S04]  /*27e30*/  STL [R1+0x10], R13 ;  /* 0x0000100d01007387 */ /* 0x000fe80000100800 */
[--C-:B------:R-:W-:Y:S01]  /*27e40*/  IMAD.X R158, R158, 0x1, R7.reuse, P4 ;  /* 0x000000019e9e7824 */ /* 0x100fe200020e0607 */
[-C--:B------:R-:W-:Y:S01]  /*27e50*/  IADD3 R153, P4, PT, R153, R8.reuse, RZ ;  /* 0x0000000899997210 */ /* 0x080fe20007f9e0ff */
[----:B------:R-:W-:Y:S01]  /*27e60*/  IMAD.X R12, R12, 0x1, R7, P3 ;  /* 0x000000010c0c7824 */ /* 0x000fe200018e0607 */
[----:B------:R-:W-:-:S05]  /*27e70*/  IADD3 R163, P3, PT, R163, R8, RZ ;  /* 0x00000008a3a37210 */ /* 0x000fca0007f7e0ff */
[--C-:B------:R-:W-:Y:S01]  /*27e80*/  IMAD.X R162, R162, 0x1, R7.reuse, P3 ;  /* 0x00000001a2a27824 */ /* 0x100fe200018e0607 */
[-C--:B------:R-:W-:Y:S01]  /*27e90*/  IADD3 R157, P3, PT, R157, R8.reuse, RZ ;  /* 0x000000089d9d7210 */ /* 0x080fe20007f7e0ff */
[----:B------:R-:W-:Y:S04]  /*27ea0*/  STL [R1+0x8], R12 ;  /* 0x0000080c01007387 */ /* 0x000fe80000100800 */
[--C-:B------:R-:W-:Y:S01]  /*27eb0*/  IMAD.X R156, R156, 0x1, R7.reuse, P3 ;  /* 0x000000019c9c7824 */ /* 0x100fe200018e0607 */
[-C--:B------:R-:W-:Y:S01]  /*27ec0*/  IADD3 R151, P3, PT, R151, R8.reuse, RZ ;  /* 0x0000000897977210 */ /* 0x080fe20007f7e0ff */
[----:B------:R-:W-:Y:S01]  /*27ed0*/  IMAD.X R152, R152, 0x1, R7, P4 ;  /* 0x0000000198987824 */ /* 0x000fe200020e0607 */
[----:B------:R-:W-:-:S03]  /*27ee0*/  IADD3 R147, P4, PT, R147, R8, RZ ;  /* 0x0000000893937210 */ /* 0x000fc60007f9e0ff */
[--C-:B------:R-:W-:Y:S01]  /*27ef0*/  IMAD.X R150, R150, 0x1, R7.reuse, P3 ;  /* 0x0000000196967824 */ /* 0x100fe200018e0607 */
[----:B------:R-:W-:Y:S01]  /*27f00*/  IADD3 R145, P3, PT, R145, R8, RZ ;  /* 0x0000000891917210 */ /* 0x000fe20007f7e0ff */
[----:B------:R-:W-:-:S04]  /*27f10*/  IMAD.X R146, R146, 0x1, R7, P4 ;  /* 0x0000000192927824 */ /* 0x000fc800020e0607 */
[--C-:B------:R-:W-:Y:S01]  /*27f20*/  IMAD.X R144, R144, 0x1, R7.reuse, P3 ;  /* 0x0000000190907824 */ /* 0x100fe200018e0607 */
[----:B------:R-:W-:Y:S01]  /*27f30*/  PRMT R78, RZ, 0x7610, R78 ;  /* 0x00007610ff4e7816 */ /* 0x000fe2000000004e */
[----:B--2---:R-:W-:Y:S01]  /*27f40*/  IMAD.X R10, R10, 0x1, R7, P6 ;  /* 0x000000010a0a7824 */ /* 0x004fe200030e0607 */
[----:B------:R-:W-:-:S05]  /*27f50*/  IADD3 R161, P6, PT, R161, R8, RZ ;  /* 0x00000008a1a17210 */ /* 0x000fca0007fde0ff */
[--C-:B------:R-:W-:Y:S01]  /*27f60*/  IMAD.X R160, R160, 0x1, R7.reuse, P6 ;  /* 0x00000001a0a07824 */ /* 0x100fe200030e0607 */
[-C--:B------:R-:W-:Y:S01]  /*27f70*/  IADD3 R155, P6, PT, R155, R8.reuse, RZ ;  /* 0x000000089b9b7210 */ /* 0x080fe20007fde0ff */
[----:B------:R1:W-:Y:S04]  /*27f80*/  STL [R1], R10 ;  /* 0x0000000a01007387 */ /* 0x0003e80000100800 */
[----:B------:R-:W-:Y:S01]  /*27f90*/  IMAD.X R154, R154, 0x1, R7, P6 ;  /* 0x000000019a9a7824 */ /* 0x000fe200030e0607 */
[-C--:B------:R-:W-:Y:S02]  /*27fa0*/  IADD3 R149, P6, PT, R149, R8.reuse, RZ ;  /* 0x0000000895957210 */ /* 0x080fe40007fde0ff */
[--C-:B-1----:R-:W-:Y:S02]  /*27fb0*/  SHF.R.U32.HI R10, RZ, 0x6, R11.reuse ;  /* 0x00000006ff0a7819 */ /* 0x102fe4000001160b */
[----:B------:R-:W-:Y:S01]  /*27fc0*/  SHF.R.U32.HI R11, RZ, 0x6, R11 ;  /* 0x00000006ff0b7819 */ /* 0x000fe2000001160b */
[----:B------:R-:W-:Y:S01]  /*27fd0*/  IMAD.X R148, R148, 0x1, R7, P6 ;  /* 0x0000000194947824 */ /* 0x000fe200030e0607 */
[----:B------:R-:W-:-:S02]  /*27fe0*/  IADD3 R143, P6, PT, R143, R8, RZ ;  /* 0x000000088f8f7210 */ /* 0x000fc40007fde0ff */
[----:B------:R-:W-:Y:S02]  /*27ff0*/  SGXT.U32 R10, R10, 0x1 ;  /* 0x000000010a0a781a */ /* 0x000fe40000000000 */
[----:B------:R-:W-:Y:S01]  /*28000*/  SGXT.U32 R11, R11, 0x1 ;  /* 0x000000010b0b781a */ /* 0x000fe20000000000 */
[----:B------:R-:W-:Y:S01]  /*28010*/  IMAD.X R142, R142, 0x1, R7, P6 ;  /* 0x000000018e8e7824 */ /* 0x000fe200030e0607 */
[----:B------:R-:W-:Y:S02]  /*28020*/  LOP3.LUT R10, R10, 0x4, RZ, 0xfc, !PT ;  /* 0x000000040a0a7812 */ /* 0x000fe400078efcff */
[----:B------:R-:W-:Y:S02]  /*28030*/  LOP3.LUT R11, R11, 0x2, RZ, 0xfc, !PT ;  /* 0x000000020b0b7812 */ /* 0x000fe400078efcff */
[----:B------:R-:W-:Y:S02]  /*28040*/  IADD3 R141, P6, PT, R141, R8, RZ ;  /* 0x000000088d8d7210 */ /* 0x000fe40007fde0ff */
[----:B------:R-:W-:-:S02]  /*28050*/  ISETP.GE.AND P4, PT, R11, UR9, PT ;  /* 0x000000090b007c0c */ /* 0x000fc4000bf86270 */
[----:B------:R-:W-:Y:S01]  /*28060*/  ISETP.GE.AND P3, PT, R10, UR9, PT ;  /* 0x000000090a007c0c */ /* 0x000fe2000bf66270 */
[----:B------:R-:W-:Y:S01]  /*28070*/  IMAD.X R140, R140, 0x1, R7, P6 ;  /* 0x000000018c8c7824 */ /* 0x000fe200030e0607 */
[----:B0-----:R-:W-:Y:S11]  /*28080*/  @!P5 BRA `(.L_x_8) ;  /* 0x000000ec001cd947 */ /* 0x001ff60003800000 */
.L_x_16:
[----:B------:R-:W0:Y:S01]  /*28090*/  S2R R10, SR_TID.X ;  /* 0x00000000000a7919 */ /* 0x000e220000002100 */
[----:B------:R-:W-:Y:S01]  /*280a0*/  @!P2 IMAD.MOV.U32 R11, RZ, RZ, R140 ;  /* 0x000000ffff0ba224 */ /* 0x000fe200078e008c */
[----:B------:R-:W-:Y:S01]  /*280b0*/  PRMT R102, RZ, 0x7610, R102 ;  /* 0x00007610ff667816 */ /* 0x000fe20000000066 */
[----:B------:R-:W1:Y:S01]  /*280c0*/  S2R R40, SR_TID.X ;  /* 0x0000000000287919 */ /* 0x000e620000002100 */
[----:B------:R2:W-:Y:S01]  /*280d0*/  STL [R1+0xb24], R7 ;  /* 0x000b240701007387 */ /* 0x0005e20000100800 */
[----:B------:R-:W-:Y:S02]  /*280e0*/  PRMT R89, RZ, 0x7610, R89 ;  /* 0x00007610ff597816 */ /* 0x000fe40000000059 */
[----:B------:R-:W-:Y:S01]  /*280f0*/  PRMT R31, RZ, 0x7610, R31 ;  /* 0x00007610ff1f7816 */ /* 0x000fe2000000001f */
[----:B------:R3:W-:Y:S01]  /*28100*/  STL [R1+0xb20], R6 ;  /* 0x000b200601007387 */ /* 0x0007e20000100800 */
[----:B------:R-:W-:Y:S02]  /*28110*/  PRMT R83, RZ, 0x7610, R83 ;  /* 0x00007610ff537816 */ /* 0x000fe40000000053 */
[----:B------:R-:W-:Y:S01]  /*28120*/  PRMT R104, RZ, 0x7610, R104 ;  /* 0x00007610ff687816 */ /* 0x000fe20000000068 */
[----:B------:R-:W-:Y:S04]  /*28130*/  STL [R1+0xb1c], R5 ;  /* 0x000b1c0501007387 */ /* 0x000fe80000100800 */
[----:B------:R4:W-:Y:S01]  /*28140*/  STL [R1+0xb18], R0 ;  /* 0x000b180001007387 */ /* 0x0009e20000100800 */
[----:B------:R-:W-:-:S02]  /*28150*/  PRMT R87, RZ, 0x7610, R87 ;  /* 0x00007610ff577816 */ /* 0x000fc40000000057 */
[----:B------:R-:W-:Y:S01]  /*28160*/  PRMT R30, RZ, 0x7610, R30 ;  /* 0x00007610ff1e7816 */ /* 0x000fe2000000001e */
[----:B--2---:R-:W2:Y:S01]  /*28170*/  LDL R7, [R1+0x4] ;  /* 0x0000040001077983 */ /* 0x004ea20000100800 */
[----:B------:R-:W-:Y:S02]  /*28180*/  PRMT R39, RZ, 0x7610, R39 ;  /* 0x00007610ff277816 */ /* 0x000fe40000000027 */
[----:B------:R-:W-:Y:S01]  /*28190*/  PRMT R105, RZ, 0x7610, R105 ;  /* 0x00007610ff697816 */ /* 0x000fe20000000069 */
[----:B------:R-:W2:Y:S01]  /*281a0*/  LDL R2, [R1+0x8] ;  /* 0x0000080001027983 */ /* 0x000ea20000100800 */
[----:B0-----:R-:W-:-:S03]  /*281b0*/  SHF.R.U32.HI R10, RZ, 0x6, R10 ;  /* 0x00000006ff0a7819 */ /* 0x001fc6000001160a */
[----:B---3--:R-:W3:Y:S01]  /*281c0*/  LDL R6, [R1+0x10] ;  /* 0x0000100001067983 */ /* 0x008ee20000100800 */
[----:B------:R-:W-:Y:S02]  /*281d0*/  SGXT.U32 R10, R10, 0x1 ;  /* 0x000000010a0a781a */ /* 0x000fe40000000000 */
[----:B-1----:R-:W-:Y:S02]  /*281e0*/  SHF.R.U32.HI R41, RZ, 0x6, R40 ;  /* 0x00000006ff297819 */ /* 0x002fe40000011628 */
[----:B------:R-:W-:Y:S02]  /*281f0*/  LOP3.LUT R10, R10, 0x6, RZ, 0xfc, !PT ;  /* 0x000000060a0a7812 */ /* 0x000fe400078efcff */
[----:B------:R-:W-:Y:S02]  /*28200*/  SGXT.U32 R41, R41, 0x1 ;  /* 0x000000012929781a */ /* 0x000fe40000000000 */
[----:B------:R-:W-:Y:S01]  /*28210*/  ISETP.GE.AND P5, PT, R10, UR9, PT ;  /* 0x000000090a007c0c */ /* 0x000fe2000bfa6270 */
[----:B------:R-:W-:Y:S01]  /*28220*/  @!P2 IMAD.MOV.U32 R10, RZ, RZ, R141 ;  /* 0x000000ffff0aa224 */ /* 0x000fe200078e008d */
[----:B------:R-:W-:-:S04]  /*28230*/  LOP3.LUT R41, R41, 0x8, RZ, 0xfc, !PT ;  /* 0x0000000829297812 */ /* 0x000fc800078efcff */
[----:B------:R0:W3:Y:S01]  /*28240*/  @!P2 LDG.E.U16 R78, desc[UR24][R10.64] ;  /* 0x000000180a4ea981 */ /* 0x0000e2000c1e1500 */
[----:B------:R-:W-:Y:S02]  /*28250*/  ISETP.GE.AND P2, PT, R41, UR9, PT ;  /* 0x0000000929007c0c */ /* 0x000fe4000bf46270 */
[----:B------:R-:W-:-:S04]  /*28260*/  SHF.R.U32.HI R41, RZ, 0x6, R40 ;  /* 0x00000006ff297819 */ /* 0x000fc80000011628 */
[----:B------:R-:W-:Y:S01]  /*28270*/  SGXT.U32 R41, R41, 0x1 ;  /* 0x000000012929781a */ /* 0x000fe20000000000 */
[----:B0-----:R-:W-:-:S03]  /*28280*/  @!P4 IMAD.MOV.U32 R10, RZ, RZ, R143 ;  /* 0x000000ffff0ac224 */ /* 0x001fc600078e008f */
[----:B------:R-:W-:Y:S01]  /*28290*/  LOP3.LUT R41, R41, 0xa, RZ, 0xfc, !PT ;  /* 0x0000000a29297812 */ /* 0x000fe200078efcff */
[----:B------:R-:W-:-:S05]  /*282a0*/  @!P4 IMAD.MOV.U32 R11, RZ, RZ, R142 ;  /* 0x000000ffff0bc224 */ /* 0x000fca00078e008e */
        /* <DEDUP_REMOVED lines=16> */
[--C-:B------:R-:W-:Y:S02]  /*283b0*/  SHF.R.U32.HI R41, RZ, 0x6, R40.reuse ;  /* 0x00000006ff297819 */ /* 0x100fe40000011628 */
[----:B----4-:R-:W-:Y:S02]  /*283c0*/  SHF.R.U32.HI R0, RZ, 0x6, R40 ;  /* 0x00000006ff007819 */ /* 0x010fe40000011628 */
[----:B------:R-:W-:Y:S01]  /*283d0*/  SGXT.U32 R41, R41, 0x1 ;  /* 0x000000012929781a */ /* 0x000fe20000000000 */
[----:B0-----:R-:W-:-:S03]  /*283e0*/  @!P2 IMAD.MOV.U32 R10, RZ, RZ, R149 ;  /* 0x000000ffff0aa224 */ /* 0x001fc600078e0095 */
[----:B------:R-:W-:Y:S01]  /*283f0*/  LOP3.LUT R41, R41, 0x10, RZ, 0xfc, !PT ;  /* 0x0000001029297812 */ /* 0x000fe200078efcff */
[----:B------:R-:W-:-:S05]  /*28400*/  @!P2 IMAD.MOV.U32 R11, RZ, RZ, R148 ;  /* 0x000000ffff0ba224 */ /* 0x000fca00078e0094 */
[----:B------:R0:W4:Y:S01]  /*28410*/  @!P2 LDG.E.U16 R83, desc[UR24][R10.64] ;  /* 0x000000180a53a981 */ /* 0x000122000c1e1500 */
[----:B------:R-:W-:Y:S02]  /*28420*/  SGXT.U32 R0, R0, 0x1 ;  /* 0x000000010000781a */ /* 0x000fe40000000000 */
[----:B------:R-:W-:Y:S02]  /*28430*/  ISETP.GE.AND P2, PT, R41, UR9, PT ;  /* 0x0000000929007c0c */ /* 0x000fe4000bf46270 */
[----:B------:R-:W-:Y:S01]  /*28440*/  SHF.R.U32.HI R41, RZ, 0x6, R40 ;  /* 0x00000006ff297819 */ /* 0x000fe20000011628 */
[----:B0-----:R-:W-:Y:S02]  /*28450*/  @!P4 IMAD.MOV.U32 R10, RZ, RZ, R151 ;  /* 0x000000ffff0ac224 */ /* 0x001fe400078e0097 */
[----:B------:R-:W-:Y:S01]  /*28460*/  @!P4 IMAD.MOV.U32 R11, RZ, RZ, R150 ;  /* 0x000000ffff0bc224 */ /* 0x000fe200078e0096 */
[----:B------:R-:W-:Y:S02]  /*28470*/  LOP3.LUT R0, R0, 0x14, RZ, 0xfc, !PT ;  /* 0x0000001400007812 */ /* 0x000fe400078efcff */
[----:B------:R-:W-:-:S02]  /*28480*/  SGXT.U32 R41, R41, 0x1 ;  /* 0x000000012929781a */ /* 0x000fc40000000000 */
[----:B------:R0:W3:Y:S02]  /*28490*/  @!P4 LDG.E.U16 R104, desc[UR24][R10.64] ;  /* 0x000000180a68c981 */ /* 0x0000e4000c1e1500 */
[----:B------:R-:W-:Y:S01]  /*284a0*/  LOP3.LUT R41, R41, 0x12, RZ, 0xfc, !PT ;  /* 0x0000001229297812 */ /* 0x000fe200078efcff */
[----:B0-----:R-:W-:Y:S02]  /*284b0*/  @!P3 IMAD.MOV.U32 R10, RZ, RZ, R153 ;  /* 0x000000ffff0ab224 */ /* 0x001fe400078e0099 */
[----:B------:R-:W-:-:S05]  /*284c0*/  @!P3 IMAD.MOV.U32 R11, RZ, RZ, R152 ;  /* 0x000000ffff0bb224 */ /* 0x000fca00078e0098 */
[----:B------:R0:W3:Y:S01]  /*284d0*/  @!P3 LDG.E.U16 R87, desc[UR24][R10.64] ;  /* 0x000000180a57b981 */ /* 0x0000e2000c1e1500 */
[----:B------:R-:W-:Y:S02]  /*284e0*/  ISETP.GE.AND P3, PT, R0, UR9, PT ;  /* 0x0000000900007c0c */ /* 0x000fe4000bf66270 */
[----:B------:R-:W-:Y:S02]  /*284f0*/  SHF.R.U32.HI R0, RZ, 0x6, R40 ;  /* 0x00000006ff007819 */ /* 0x000fe40000011628 */
[----:B------:R-:W-:Y:S02]  /*28500*/  ISETP.GE.AND P4, PT, R41, UR9, PT ;  /* 0x0000000929007c0c */ /* 0x000fe4000bf86270 */
[----:B------:R-:W-:Y:S01]  /*28510*/  SGXT.U32 R0, R0, 0x1 ;  /* 0x000000010000781a */ /* 0x000fe20000000000 */
[----:B------:R-:W3:Y:S01]  /*28520*/  LDL R41, [R1] ;  /* 0x0000000001297983 */ /* 0x000ee20000100800 */
[----:B0-----:R-:W-:Y:S02]  /*28530*/  @!P5 IMAD.MOV.U32 R10, RZ, RZ, R155 ;  /* 0x000000ffff0ad224 */ /* 0x001fe400078e009b */
[----:B------:R-:W-:Y:S01]  /*28540*/  @!P5 IMAD.MOV.U32 R11, RZ, RZ, R154 ;  /* 0x000000ffff0bd224 */ /* 0x000fe200078e009a */
[----:B------:R-:W-:-:S04]  /*28550*/  LOP3.LUT R0, R0, 0x16, RZ, 0xfc, !PT ;  /* 0x0000001600007812 */ /* 0x000fc800078efcff */
[----:B------:R0:W4:Y:S01]  /*28560*/  @!P5 LDG.E.U16 R30, desc[UR24][R10.64] ;  /* 0x000000180a1ed981 */ /* 0x000122000c1e1500 */
[----:B------:R-:W-:Y:S02]  /*28570*/  ISETP.GE.AND P5, PT, R0, UR9, PT ;  /* 0x0000000900007c0c */ /* 0x000fe4000bfa6270 */
[----:B------:R-:W-:Y:S01]  /*28580*/  SHF.R.U32.HI R0, RZ, 0x6, R40 ;  /* 0x00000006ff007819 */ /* 0x000fe20000011628 */
[----:B0-----:R-:W-:Y:S02]  /*28590*/  @!P2 IMAD.MOV.U32 R10, RZ, RZ, R157 ;  /* 0x000000ffff0aa224 */ /* 0x001fe400078e009d */
[----:B------:R-:W-:Y:S01]  /*285a0*/  @!P2 IMAD.MOV.U32 R11, RZ, RZ, R156 ;  /* 0x000000ffff0ba224 */ /* 0x000fe200078e009c */
[----:B------:R-:W-:Y:S02]  /*285b0*/  SGXT.U32 R0, R0, 0x1 ;  /* 0x000000010000781a */ /* 0x000fe40000000000 */
[----:B------:R-:W-:Y:S02]  /*285c0*/  SHF.R.U32.HI R5, RZ, 0x6, R40 ;  /* 0x00000006ff057819 */ /* 0x000fe40000011628 */
[----:B------:R0:W4:Y:S01]  /*285d0*/  @!P2 LDG.E.U16 R39, desc[UR24][R10.64] ;  /* 0x000000180a27a981 */ /* 0x000122000c1e1500 */
[----:B------:R-:W-:-:S02]  /*285e0*/  LOP3.LUT R0, R0, 0x18, RZ, 0xfc, !PT ;  /* 0x0000001800007812 */ /* 0x000fc400078efcff */
[----:B------:R-:W-:Y:S02]  /*285f0*/  SGXT.U32 R5, R5, 0x1 ;  /* 0x000000010505781a */ /* 0x000fe40000000000 */
[----:B------:R-:W-:Y:S01]  /*28600*/  PRMT R85, RZ, 0x7610, R85 ;  /* 0x00007610ff557816 */ /* 0x000fe20000000055 */
[----:B0-----:R-:W-:Y:S02]  /*28610*/  @!P4 IMAD.MOV.U32 R10, RZ, RZ, R159 ;  /* 0x000000ffff0ac224 */ /* 0x001fe400078e009f */
[----:B------:R-:W-:Y:S01]  /*28620*/  @!P4 IMAD.MOV.U32 R11, RZ, RZ, R158 ;  /* 0x000000ffff0bc224 */ /* 0x000fe200078e009e */
[----:B------:R-:W-:Y:S02]  /*28630*/  ISETP.GE.AND P2, PT, R0, UR9, PT ;  /* 0x0000000900007c0c */ /* 0x000fe4000bf46270 */
[----:B------:R-:W-:Y:S02]  /*28640*/  SHF.R.U32.HI R0, RZ, 0x6, R40 ;  /* 0x00000006ff007819 */ /* 0x000fe40000011628 */
[----:B------:R0:W4:Y:S01]  /*28650*/  @!P4 LDG.E.U16 R105, desc[UR24][R10.64] ;  /* 0x000000180a69c981 */ /* 0x000122000c1e1500 */
[----:B------:R-:W-:-:S02]  /*28660*/  LOP3.LUT R5, R5, 0x1c, RZ, 0xfc, !PT ;  /* 0x0000001c05057812 */ /* 0x000fc400078efcff */
[----:B------:R-:W-:Y:S01]  /*28670*/  SGXT.U32 R0, R0, 0x1 ;  /* 0x000000010000781a */ /* 0x000fe20000000000 */
[----:B0-----:R-:W-:Y:S02]  /*28680*/  @!P3 IMAD.MOV.U32 R10, RZ, RZ, R161 ;  /* 0x000000ffff0ab224 */ /* 0x001fe400078e00a1 */
[----:B------:R-:W-:Y:S01]  /*28690*/  @!P3 IMAD.MOV.U32 R11, RZ, RZ, R160 ;  /* 0x000000ffff0bb224 */ /* 0x000fe200078e00a0 */
[----:B------:R-:W-:-:S04]  /*286a0*/  LOP3.LUT R0, R0, 0x1a, RZ, 0xfc, !PT ;  /* 0x0000001a00007812 */ /* 0x000fc800078efcff */
[----:B------:R0:W4:Y:S01]  /*286b0*/  @!P3 LDG.E.U16 R85, desc[UR24][R10.64] ;  /* 0x000000180a55b981 */ /* 0x000122000c1e1500 */
[----:B------:R-:W-:Y:S02]  /*286c0*/  ISETP.GE.AND P3, PT, R5, UR9, PT ;  /* 0x0000000905007c0c */ /* 0x000fe4000bf66270 */
[----:B------:R-:W-:Y:S02]  /*286d0*/  SHF.R.U32.HI R5, RZ, 0x6, R40 ;  /* 0x00000006ff057819 */ /* 0x000fe40000011628 */
[----:B------:R-:W-:Y:S02]  /*286e0*/  PRMT R29, RZ, 0x7610, R29 ;  /* 0x00007610ff1d7816 */ /* 0x000fe4000000001d */
[----:B------:R-:W-:Y:S02]  /*286f0*/  SGXT.U32 R5, R5, 0x1 ;  /* 0x000000010505781a */ /* 0x000fe40000000000 */
[----:B------:R-:W-:Y:S01]  /*28700*/  ISETP.GE.AND P4, PT, R0, UR9, PT ;  /* 0x0000000900007c0c */ /* 0x000fe2000bf86270 */
[----:B0-----:R-:W-:Y:S01]  /*28710*/  @!P5 IMAD.MOV.U32 R10, RZ, RZ, R163 ;  /* 0x000000ffff0ad224 */ /* 0x001fe200078e00a3 */
[----:B------:R-:W4:Y:S01]  /*28720*/  LDL R0, [R1+0xc] ;  /* 0x00000c0001007983 */ /* 0x000f220000100800 */
[----:B------:R-:W-:Y:S01]  /*28730*/  @!P5 IMAD.MOV.U32 R11, RZ, RZ, R162 ;  /* 0x000000ffff0bd224 */ /* 0x000fe200078e00a2 */
[----:B------:R-:W-:-:S04]  /*28740*/  LOP3.LUT R5, R5, 0x1e, RZ, 0xfc, !PT ;  /* 0x0000001e05057812 */ /* 0x000fc800078efcff */
[----:B------:R0:W4:Y:S01]  /*28750*/  @!P5 LDG.E.U16 R29, desc[UR24][R10.64] ;  /* 0x000000180a1dd981 */ /* 0x000122000c1e1500 */
[----:B------:R-:W-:-:S03]  /*28760*/  ISETP.GE.AND P5, PT, R5, UR9, PT ;  /* 0x0000000905007c0c */ /* 0x000fc6000bfa6270 */
[----:B------:R-:W4:Y:S01]  /*28770*/  LDL R5, [R1+0x14] ;  /* 0x0000140001057983 */ /* 0x000f220000100800 */
[----:B------:R-:W-:Y:S01]  /*28780*/  PRMT R74, RZ, 0x7610, R74 ;  /* 0x00007610ff4a7816 */ /* 0x000fe2000000004a */
[----:B0-----:R-:W-:Y:S02]  /*28790*/  @!P2 IMAD.MOV.U32 R10, RZ, RZ, R165 ;  /* 0x000000ffff0aa224 */ /* 0x001fe400078e00a5 */
[----:B------:R-:W-:Y:S01]  /*287a0*/  @!P2 IMAD.MOV.U32 R11, RZ, RZ, R164 ;  /* 0x000000ffff0ba224 */ /* 0x000fe200078e00a4 */
[----:B------:R-:W-:-:S04]  /*287b0*/  PRMT R108, RZ, 0x7610, R108 ;  /* 0x00007610ff6c7816 */ /* 0x000fc8000000006c */
[----:B------:R2:W4:Y:S01]  /*287c0*/  @!P2 LDG.E.U16 R74, desc[UR24][R10.64] ;  /* 0x000000180a4aa981 */ /* 0x000522000c1e1500 */
[--C-:B------:R-:W-:Y:S02]  /*287d0*/  SHF.R.U32.HI R79, RZ, 0x6, R40.reuse ;  /* 0x00000006ff4f7819 */ /* 0x100fe40000011628 */
[----:B------:R-:W-:Y:S02]  /*287e0*/  PRMT R81, RZ, 0x7610, R81 ;  /* 0x00007610ff517816 */ /* 0x000fe40000000051 */
[----:B------:R-:W-:Y:S02]  /*287f0*/  SHF.R.U32.HI R40, RZ, 0x6, R40 ;  /* 0x00000006ff287819 */ /* 0x000fe40000011628 */
[----:B------:R-:W-:Y:S02]  /*28800*/  PRMT R28, RZ, 0x7610, R28 ;  /* 0x00007610ff1c7816 */ /* 0x000fe4000000001c */
[----:B------:R-:W-:-:S04]  /*28810*/  SGXT.U32 R40, R40, 0x1 ;  /* 0x000000012828781a */ /* 0x000fc80000000000 */
[----:B------:R-:W-:Y:S01]  /*28820*/  LOP3.LUT R40, R40, 0x22, RZ, 0xfc, !PT ;  /* 0x0000002228287812 */ /* 0x000fe200078efcff */
[----:B--2---:R-:W-:Y:S02]  /*28830*/  @!P4 IMAD.MOV.U32 R10, RZ, RZ, R7 ;  /* 0x000000ffff0ac224 */ /* 0x004fe400078e0007 */
[----:B------:R-:W2:Y:S01]  /*28840*/  LDL R7, [R1+0x1c] ;  /* 0x00001c0001077983 */ /* 0x000ea20000100800 */
[----:B---3--:R-:W-:-:S03]  /*28850*/  @!P4 IMAD.MOV.U32 R11, RZ, RZ, R41 ;  /* 0x000000ffff0bc224 */ /* 0x008fc600078e0029 */
[----:B------:R-:W3:Y:S04]  /*28860*/  LDL R41, [R1+0x20] ;  /* 0x0000200001297983 */ /* 0x000ee80000100800 */
[----:B------:R0:W3:Y:S02]  /*28870*/  @!P4 LDG.E.U16 R108, desc[UR24][R10.64] ;  /* 0x000000180a6cc981 */ /* 0x0000e4000c1e1500 */
[----:B0-----:R-:W-:Y:S01]  /*28880*/  @!P3 IMAD.MOV.U32 R11, RZ, RZ, R2 ;  /* 0x000000ffff0bb224 */ /* 0x001fe200078e0002 */
[----:B------:R-:W-:Y:S01]  /*28890*/  ISETP.GE.AND P4, PT, R40, UR9, PT ;  /* 0x0000000928007c0c */ /* 0x000fe2000bf86270 */
[----:B------:R-:W3:Y:S04]  /*288a0*/  LDL R2, [R1+0x28] ;  /* 0x0000280001027983 */ /* 0x000ee80000100800 */
[----:B------:R-:W3:Y:S01]  /*288b0*/  LDL R40, [R1+0x24] ;  /* 0x0000240001287983 */ /* 0x000ee20000100800 */
[----:B----4-:R-:W-:-:S03]  /*288c0*/  @!P3 IMAD.MOV.U32 R10, RZ, RZ, R0 ;  /* 0x000000ffff0ab224 */ /* 0x010fc600078e0000 */
[----:B------:R-:W4:Y:S04]  /*288d0*/  LDL R0, [R1+0x2c] ;  /* 0x00002c0001007983 */ /* 0x000f280000100800 */
[----:B------:R0:W3:Y:S02]  /*288e0*/  @!P3 LDG.E.U16 R81, desc[UR24][R10.64] ;  /* 0x000000180a51b981 */ /* 0x0000e4000c1e1500 */
[----:B0-----:R-:W-:Y:S02]  /*288f0*/  @!P5 IMAD.MOV.U32 R10, RZ, RZ, R5 ;  /* 0x000000ffff0ad224 */ /* 0x001fe400078e0005 */
[----:B------:R-:W-:Y:S01]  /*28900*/  @!P5 IMAD.MOV.U32 R11, RZ, RZ, R6 ;  /* 0x000000ffff0bd224 */ /* 0x000fe200078e0006 */
[----:B------:R-:W3:Y:S04]  /*28910*/  LDL R5, [R1+0x34] ;  /* 0x0000340001057983 */ /* 0x000ee80000100800 */
[----:B------:R0:W3:Y:S04]  /*28920*/  @!P5 LDG.E.U16 R28, desc[UR24][R10.64] ;  /* 0x000000180a1cd981 */ /* 0x0000e8000c1e1500 */
[----:B------:R-:W3:Y:S04]  /*28930*/  LDL R6, [R1+0x30] ;  /* 0x0000300001067983 */ /* 0x000ee80000100800 */
[----:B------:R-:W3:Y:S01]  /*28940*/  LDL R11, [R1+0x18] ;  /* 0x00001800010b7983 */ /* 0x000ee20000100800 */
[----:B------:R-:W-:-:S04]  /*28950*/  SGXT.U32 R79, R79, 0x1 ;  /* 0x000000014f4f781a */ /* 0x000fc80000000000 */
[----:B------:R-:W-:-:S04]  /*28960*/  LOP3.LUT R79, R79, 0x20, RZ, 0xfc, !PT ;  /* 0x000000204f4f7812 */ /* 0x000fc800078efcff */
[----:B------:R-:W-:Y:S02]  /*28970*/  ISETP.GE.AND P2, PT, R79, UR9, PT ;  /* 0x000000094f007c0c */ /* 0x000fe4000bf46270 */
[----:B------:R-:W1:Y:S02]  /*28980*/  S2R R79, SR_TID.X ;  /* 0x00000000004f7919 */ /* 0x000e640000002100 */
[----:B-1----:R-:W-:-:S04]  /*28990*/  SHF.R.U32.HI R79, RZ, 0x6, R79 ;  /* 0x00000006ff4f7819 */ /* 0x002fc8000001164f */
[----:B------:R-:W-:-:S04]  /*289a0*/  SGXT.U32 R79, R79, 0x1 ;  /* 0x000000014f4f781a */ /* 0x000fc80000000000 */
[----:B------:R-:W-:-:S04]  /*289b0*/  LOP3.LUT R79, R79, 0x24, RZ, 0xfc, !PT ;  /* 0x000000244f4f7812 */ /* 0x000fc800078efcff */
[----:B------:R-:W-:Y:S02]  /*289c0*/  ISETP.GE.AND P3, PT, R79, UR9, PT ;  /* 0x000000094f007c0c */ /* 0x000fe4000bf66270 */
[----:B------:R-:W0:Y:S01]  /*289d0*/  S2R R79, SR_TID.X ;  /* 0x00000000004f7919 */ /* 0x000e220000002100 */
[----:B------:R-:W-:Y:S02]  /*289e0*/  PRMT R76, RZ, 0x7610, R76 ;  /* 0x00007610ff4c7816 */ /* 0x000fe4000000004c */
[----:B------:R-:W-:Y:S02]  /*289f0*/  PRMT R109, RZ, 0x7610, R109 ;  /* 0x00007610ff6d7816 */ /* 0x000fe4000000006d */
[----:B------:R-:W-:Y:S02]  /*28a00*/  PRMT R80, RZ, 0x7610, R80 ;  /* 0x00007610ff507816 */ /* 0x000fe40000000050 */
[----:B0-----:R-:W-:-:S04]  /*28a10*/  SHF.R.U32.HI R10, RZ, 0x6, R79 ;  /* 0x00000006ff0a7819 */ /* 0x001fc8000001164f */
[----:B------:R-:W-:-:S04]  /*28a20*/  SGXT.U32 R10, R10, 0x1 ;  /* 0x000000010a0a781a */ /* 0x000fc80000000000 */
[----:B------:R-:W-:-:S04]  /*28a30*/  LOP3.LUT R10, R10, 0x26, RZ, 0xfc, !PT ;  /* 0x000000260a0a7812 */ /* 0x000fc800078efcff */
[----:B------:R-:W-:Y:S01]  /*28a40*/  ISETP.GE.AND P5, PT, R10, UR9, PT ;  /* 0x000000090a007c0c */ /* 0x000fe2000bfa6270 */
[----:B--2---:R-:W-:Y:S01]  /*28a50*/  @!P2 IMAD.MOV.U32 R10, RZ, RZ, R7 ;  /* 0x000000ffff0aa224 */ /* 0x004fe200078e0007 */
[----:B------:R-:W-:-:S04]  /*28a60*/  SHF.R.U32.HI R7, RZ, 0x6, R79 ;  /* 0x00000006ff077819 */ /* 0x000fc8000001164f */
[----:B------:R-:W-:-:S04]  /*28a70*/  SGXT.U32 R7, R7, 0x1 ;  /* 0x000000010707781a */ /* 0x000fc80000000000 */
[----:B------:R-:W-:Y:S02]  /*28a80*/  LOP3.LUT R7, R7, 0x28, RZ, 0xfc, !PT ;  /* 0x0000002807077812 */ /* 0x000fe400078efcff */
[----:B------:R-:W-:Y:S01]  /*28a90*/  PRMT R27, RZ, 0x7610, R27 ;  /* 0x00007610ff1b7816 */ /* 0x000fe2000000001b */
[----:B---3--:R0:W2:Y:S02]  /*28aa0*/  @!P2 LDG.E.U16 R76, desc[UR24][R10.64] ;  /* 0x000000180a4ca981 */ /* 0x0080a4000c1e1500 */
[----:B0-----:R-:W-:Y:S02]  /*28ab0*/  @!P4 IMAD.MOV.U32 R10, RZ, RZ, R40 ;  /* 0x000000ffff0ac224 */ /* 0x001fe400078e0028 */
[----:B------:R-:W-:Y:S01]  /*28ac0*/  @!P4 IMAD.MOV.U32 R11, RZ, RZ, R41 ;  /* 0x000000ffff0bc224 */ /* 0x000fe200078e0029 */
[----:B------:R-:W-:Y:S01]  /*28ad0*/  ISETP.GE.AND P2, PT, R7, UR9, PT ;  /* 0x0000000907007c0c */ /* 0x000fe2000bf46270 */
[----:B------:R-:W0:Y:S03]  /*28ae0*/  S2R R40, SR_TID.X ;  /* 0x0000000000287919 */ /* 0x000e260000002100 */
[----:B------:R4:W3:Y:S01]  /*28af0*/  @!P4 LDG.E.U16 R109, desc[UR24][R10.64] ;  /* 0x000000180a6dc981 */ /* 0x0008e2000c1e1500 */
[----:B------:R-:W-:-:S03]  /*28b00*/  SHF.R.U32.HI R7, RZ, 0x6, R79 ;  /* 0x00000006ff077819 */ /* 0x000fc6000001164f */
[----:B------:R-:W2:Y:S04]  /*28b10*/  LDL R79, [R1+0x3c] ;  /* 0x00003c00014f7983 */ /* 0x000ea80000100800 */
[----:B------:R-:W3:Y:S01]  /*28b20*/  LDL R41, [R1+0x48] ;  /* 0x0000480001297983 */ /* 0x000ee20000100800 */
[----:B----4-:R-:W-:Y:S02]  /*28b30*/  @!P3 IMAD.MOV.U32 R10, RZ, RZ, R0 ;  /* 0x000000ffff0ab224 */ /* 0x010fe400078e0000 */
[----:B------:R-:W-:Y:S01]  /*28b40*/  @!P3 IMAD.MOV.U32 R11, RZ, RZ, R2 ;  /* 0x000000ffff0bb224 */ /* 0x000fe200078e0002 */
[----:B------:R-:W4:Y:S04]  /*28b50*/  LDL R0, [R1+0x44] ;  /* 0x0000440001007983 */ /* 0x000f280000100800 */
[----:B------:R1:W3:Y:S04]  /*28b60*/  @!P3 LDG.E.U16 R80, desc[UR24][R10.64] ;  /* 0x000000180a50b981 */ /* 0x0002e8000c1e1500 */
[----:B------:R-:W3:Y:S01]  /*28b70*/  LDL R2, [R1+0x40] ;  /* 0x0000400001027983 */ /* 0x000ee20000100800 */
[----:B-1----:R-:W-:-:S02]  /*28b80*/  @!P5 IMAD.MOV.U32 R10, RZ, RZ, R5 ;  /* 0x000000ffff0ad224 */ /* 0x002fc400078e0005 */
[----:B------:R-:W-:Y:S01]  /*28b90*/  @!P5 IMAD.MOV.U32 R11, RZ, RZ, R6 ;  /* 0x000000ffff0bd224 */ /* 0x000fe200078e0006 */
[----:B------:R-:W-:Y:S01]  /*28ba0*/  SGXT.U32 R7, R7, 0x1 ;  /* 0x000000010707781a */ /* 0x000fe20000000000 */
[----:B------:R-:W3:Y:S04]  /*28bb0*/  LDL R6, [R1+0x50] ;  /* 0x0000500001067983 */ /* 0x000ee80000100800 */
[----:B------:R1:W3:Y:S01]  /*28bc0*/  @!P5 LDG.E.U16 R27, desc[UR24][R10.64] ;  /* 0x000000180a1bd981 */ /* 0x0002e2000c1e1500 */
[----:B------:R-:W-:-:S03]  /*28bd0*/  PRMT R82, RZ, 0x7610, R82 ;  /* 0x00007610ff527816 */ /* 0x000fc60000000052 */
[----:B------:R-:W3:Y:S04]  /*28be0*/  LDL R5, [R1+0x54] ;  /* 0x0000540001057983 */ /* 0x000ee80000100800 */
[----:B------:R-:W3:Y:S01]  /*28bf0*/  LDL R11, [R1+0x38] ;  /* 0x00003800010b7983 */ /* 0x000ee20000100800 */
[----:B------:R-:W-:-:S04]  /*28c00*/  LOP3.LUT R7, R7, 0x2a, RZ, 0xfc, !PT ;  /* 0x0000002a07077812 */ /* 0x000fc800078efcff */
[----:B------:R-:W-:Y:S02]  /*28c10*/  ISETP.GE.AND P4, PT, R7, UR9, PT ;  /* 0x0000000907007c0c */ /* 0x000fe4000bf86270 */
[--C-:B0-----:R-:W-:Y:S02]  /*28c20*/  SHF.R.U32.HI R7, RZ, 0x6, R40.reuse ;  /* 0x00000006ff077819 */ /* 0x101fe40000011628 */
[----:B-1----:R-:W-:Y:S02]  /*28c30*/  SHF.R.U32.HI R10, RZ, 0x6, R40 ;  /* 0x00000006ff0a7819 */ /* 0x002fe40000011628 */
[----:B------:R-:W-:Y:S02]  /*28c40*/  SGXT.U32 R7, R7, 0x1 ;  /* 0x000000010707781a */ /* 0x000fe40000000000 */
[----:B------:R-:W-:Y:S02]  /*28c50*/  SGXT.U32 R10, R10, 0x1 ;  /* 0x000000010a0a781a */ /* 0x000fe40000000000 */
[----:B------:R-:W-:-:S02]  /*28c60*/  LOP3.LUT R7, R7, 0x2c, RZ, 0xfc, !PT ;  /* 0x0000002c07077812 */ /* 0x000fc400078efcff */
[----:B------:R-:W-:Y:S02]  /*28c70*/  LOP3.LUT R10, R10, 0x2e, RZ, 0xfc, !PT ;  /* 0x0000002e0a0a7812 */ /* 0x000fe400078efcff */
[----:B------:R-:W-:Y:S02]  /*28c80*/  ISETP.GE.AND P3, PT, R7, UR9, PT ;  /* 0x0000000907007c0c */ /* 0x000fe4000bf66270 */
[----:B------:R-:W4:Y:S01]  /*28c90*/  LDL R7, [R1+0x4c] ;  /* 0x00004c0001077983 */ /* 0x000f220000100800 */
[----:B------:R-:W-:Y:S01]  /*28ca0*/  ISETP.GE.AND P5, PT, R10, UR9, PT ;  /* 0x000000090a007c0c */ /* 0x000fe2000bfa6270 */
[----:B--2---:R-:W-:-:S05]  /*28cb0*/  @!P2 IMAD.MOV.U32 R10, RZ, RZ, R79 ;  /* 0x000000ffff0aa224 */ /* 0x004fca00078e004f */
[----:B---3--:R4:W2:Y:S02]  /*28cc0*/  @!P2 LDG.E.U16 R82, desc[UR24][R10.64] ;  /* 0x000000180a52a981 */ /* 0x0088a4000c1e1500 */
[----:B----4-:R-:W-:Y:S02]  /*28cd0*/  @!P4 IMAD.MOV.U32 R10, RZ, RZ, R0 ;  /* 0x000000ffff0ac224 */ /* 0x010fe400078e0000 */
[----:B------:R-:W-:Y:S01]  /*28ce0*/  @!P4 IMAD.MOV.U32 R11, RZ, RZ, R2 ;  /* 0x000000ffff0bc224 */ /* 0x000fe200078e0002 */
[----:B------:R-:W3:Y:S04]  /*28cf0*/  LDL R0, [R1+0x5c] ;  /* 0x00005c0001007983 */ /* 0x000ee80000100800 */
[----:B------:R-:W4:Y:S01]  /*28d00*/  LDL R2, [R1+0x58] ;  /* 0x0000580001027983 */ /* 0x000f220000100800 */
[----:B------:R-:W-:-:S04]  /*28d10*/  SHF.R.U32.HI R40, RZ, 0x6, R40 ;  /* 0x00000006ff287819 */ /* 0x000fc80000011628 */
[----:B------:R-:W-:-:S04]  /*28d20*/  SGXT.U32 R40, R40, 0x1 ;  /* 0x000000012828781a */ /* 0x000fc80000000000 */
[----:B------:R-:W-:-:S04]  /*28d30*/  LOP3.LUT R40, R40, 0x30, RZ, 0xfc, !PT ;  /* 0x0000003028287812 */ /* 0x000fc800078efcff */
[----:B------:R-:W-:Y:S02]  /*28d40*/  ISETP.GE.AND P2, PT, R40, UR9, PT ;  /* 0x0000000928007c0c */ /* 0x000fe4000bf46270 */
[----:B------:R-:W0:Y:S01]  /*28d50*/  S2R R40, SR_TID.X ;  /* 0x0000000000287919 */ /* 0x000e220000002100 */
[----:B------:R-:W-:Y:S02]  /*28d60*/  PRMT R111, RZ, 0x7610, R111 ;  /* 0x00007610ff6f7816 */ /* 0x000fe4000000006f */
[----:B------:R-:W-:-:S04]  /*28d70*/  PRMT R77, RZ, 0x7610, R77 ;  /* 0x00007610ff4d7816 */ /* 0x000fc8000000004d */
[----:B------:R1:W2:Y:S01]  /*28d80*/  @!P4 LDG.E.U16 R111, desc[UR24][R10.64] ;  /* 0x000000180a6fc981 */ /* 0x0002a2000c1e1500 */
[----:B------:R-:W-:Y:S01]  /*28d90*/  PRMT R26, RZ, 0x7610, R26 ;  /* 0x00007610ff1a7816 */ /* 0x000fe2000000001a */
[----:B-1----:R-:W-:Y:S02]  /*28da0*/  @!P3 IMAD.MOV.U32 R10, RZ, RZ, R7 ;  /* 0x000000ffff0ab224 */ /* 0x002fe400078e0007 */
[----:B------:R-:W-:Y:S01]  /*28db0*/  @!P3 IMAD.MOV.U32 R11, RZ, RZ, R41 ;  /* 0x000000ffff0bb224 */ /* 0x000fe200078e0029 */
[----:B------:R-:W-:Y:S01]  /*28dc0*/  PRMT R112, RZ, 0x7610, R112 ;  /* 0x00007610ff707816 */ /* 0x000fe20000000070 */
[----:B------:R-:W2:Y:S04]  /*28dd0*/  LDL R7, [R1+0x64] ;  /* 0x0000640001077983 */ /* 0x000ea80000100800 */
[----:B------:R1:W2:Y:S04]  /*28de0*/  @!P3 LDG.E.U16 R77, desc[UR24][R10.64] ;  /* 0x000000180a4db981 */ /* 0x0002a8000c1e1500 */
[----:B------:R-:W2:Y:S01]  /*28df0*/  LDL R41, [R1+0x68] ;  /* 0x0000680001297983 */ /* 0x000ea20000100800 */
[----:B0-----:R-:W-:-:S02]  /*28e00*/  SHF.R.U32.HI R79, RZ, 0x6, R40 ;  /* 0x00000006ff4f7819 */ /* 0x001fc40000011628 */
[----:B------:R-:W-:Y:S01]  /*28e10*/  SHF.R.U32.HI R40, RZ, 0x6, R40 ;  /* 0x00000006ff287819 */ /* 0x000fe20000011628 */
[----:B-1----:R-:W-:Y:S02]  /*28e20*/  @!P5 IMAD.MOV.U32 R10, RZ, RZ, R5 ;  /* 0x000000ffff0ad224 */ /* 0x002fe400078e0005 */
[----:B------:R-:W-:Y:S01]  /*28e30*/  @!P5 IMAD.MOV.U32 R11, RZ, RZ, R6 ;  /* 0x000000ffff0bd224 */ /* 0x000fe200078e0006 */
[----:B------:R-:W-:Y:S01]  /*28e40*/  SGXT.U32 R40, R40, 0x1 ;  /* 0x000000012828781a */ /* 0x000fe20000000000 */
[----:B------:R-:W2:Y:S04]  /*28e50*/  LDL R6, [R1+0x70] ;  /* 0x0000700001067983 */ /* 0x000ea80000100800 */
[----:B------:R3:W2:Y:S01]  /*28e60*/  @!P5 LDG.E.U16 R26, desc[UR24][R10.64] ;  /* 0x000000180a1ad981 */ /* 0x0006a2000c1e1500 */
[----:B------:R-:W-:-:S03]  /*28e70*/  LOP3.LUT R40, R40, 0x34, RZ, 0xfc, !PT ;  /* 0x0000003428287812 */ /* 0x000fc600078efcff */
[----:B------:R-:W2:Y:S01]  /*28e80*/  LDL R5, [R1+0x74] ;  /* 0x0000740001057983 */ /* 0x000ea20000100800 */
[----:B------:R-:W-:-:S03]  /*28e90*/  ISETP.GE.AND P3, PT, R40, UR9, PT ;  /* 0x0000000928007c0c */ /* 0x000fc6000bf66270 */
[----:B------:R-:W2:Y:S01]  /*28ea0*/  LDL R40, [R1+0x6c] ;  /* 0x00006c0001287983 */ /* 0x000ea20000100800 */
[----:B------:R-:W-:-:S04]  /*28eb0*/  SGXT.U32 R79, R79, 0x1 ;  /* 0x000000014f4f781a */ /* 0x000fc80000000000 */
[----:B------:R-:W-:-:S04]  /*28ec0*/  LOP3.LUT R79, R79, 0x32, RZ, 0xfc, !PT ;  /* 0x000000324f4f7812 */ /* 0x000fc800078efcff */
[----:B------:R-:W-:Y:S02]  /*28ed0*/  ISETP.GE.AND P4, PT, R79, UR9, PT ;  /* 0x000000094f007c0c */ /* 0x000fe4000bf86270 */
[----:B------:R-:W0:Y:S01]  /*28ee0*/  S2R R79, SR_TID.X ;  /* 0x00000000004f7919 */ /* 0x000e220000002100 */
[----:B---3--:R-:W-:Y:S02]  /*28ef0*/  @!P2 IMAD.MOV.U32 R10, RZ, RZ, R0 ;  /* 0x000000ffff0aa224 */ /* 0x008fe400078e0000 */
[----:B------:R-:W3:Y:S01]  /*28f00*/  LDL R0, [R1+0x7c] ;  /* 0x00007c0001007983 */ /* 0x000ee20000100800 */
[----:B----4-:R-:W-:-:S03]  /*28f10*/  @!P2 IMAD.MOV.U32 R11, RZ, RZ, R2 ;  /* 0x000000ffff0ba224 */ /* 0x010fc600078e0002 */
[----:B------:R-:W4:Y:S04]  /*28f20*/  LDL R2, [R1+0x78] ;  /* 0x0000780001027983 */ /* 0x000f280000100800 */
[----:B------:R1:W3:Y:S04]  /*28f30*/  @!P2 LDG.E.U16 R112, desc[UR24][R10.64] ;  /* 0x000000180a70a981 */ /* 0x0002e8000c1e1500 */
[----:B------:R-:W3:Y:S01]  /*28f40*/  LDL R11, [R1+0x60] ;  /* 0x00006000010b7983 */ /* 0x000ee20000100800 */
[----:B0-----:R-:W-:-:S04]  /*28f50*/  SHF.R.U32.HI R79, RZ, 0x6, R79 ;  /* 0x00000006ff4f7819 */ /* 0x001fc8000001164f */
[----:B------:R-:W-:-:S04]  /*28f60*/  SGXT.U32 R79, R79, 0x1 ;  /* 0x000000014f4f781a */ /* 0x000fc80000000000 */
[----:B------:R-:W-:-:S04]  /*28f70*/  LOP3.LUT R79, R79, 0x36, RZ, 0xfc, !PT ;  /* 0x000000364f4f7812 */ /* 0x000fc800078efcff */
[----:B------:R-:W-:Y:S02]  /*28f80*/  ISETP.GE.AND P5, PT, R79, UR9, PT ;  /* 0x000000094f007c0c */ /* 0x000fe4000bfa6270 */
[----:B------:R-:W1:Y:S01]  /*28f90*/  S2R R79, SR_TID.X ;  /* 0x00000000004f7919 */ /* 0x000e620000002100 */
[----:B------:R-:W-:Y:S02]  /*28fa0*/  PRMT R110, RZ, 0x7610, R110 ;  /* 0x00007610ff6e7816 */ /* 0x000fe4000000006e */
[----:B------:R-:W-:Y:S02]  /*28fb0*/  PRMT R75, RZ, 0x7610, R75 ;  /* 0x00007610ff4b7816 */ /* 0x000fe4000000004b */
[----:B------:R-:W-:Y:S02]  /*28fc0*/  PRMT R25, RZ, 0x7610, R25 ;  /* 0x00007610ff197816 */ /* 0x000fe40000000019 */
[----:B-1----:R-:W-:-:S04]  /*28fd0*/  SHF.R.U32.HI R10, RZ, 0x6, R79 ;  /* 0x00000006ff0a7819 */ /* 0x002fc8000001164f */
        /* <DEDUP_REMOVED lines=17> */
[----:B-1----:R-:W-:Y:S02]  /*290f0*/  @!P5 IMAD.MOV.U32 R10, RZ, RZ, R5 ;  /* 0x000000ffff0ad224 */ /* 0x002fe400078e0005 */
[----:B------:R-:W-:Y:S01]  /*29100*/  @!P5 IMAD.MOV.U32 R11, RZ, RZ, R6 ;  /* 0x000000ffff0bd224 */ /* 0x000fe200078e0006 */
[----:B------:R-:W3:Y:S04]  /*29110*/  LDL R5, [R1+0x8c] ;  /* 0x00008c0001057983 */ /* 0x000ee80000100800 */
[----:B------:R1:W3:Y:S04]  /*29120*/  @!P5 LDG.E.U16 R25, desc[UR24][R10.64] ;  /* 0x000000180a19d981 */ /* 0x0002e8000c1e1500 */
[----:B------:R-:W3:Y:S01]  /*29130*/  LDL R6, [R1+0x88] ;  /* 0x0000880001067983 */ /* 0x000ee20000100800 */
[----:B-1----:R-:W-:-:S02]  /*29140*/  @!P2 IMAD.MOV.U32 R10, RZ, RZ, R0 ;  /* 0x000000ffff0aa224 */ /* 0x002fc400078e0000 */
[----:B----4-:R-:W-:Y:S01]  /*29150*/  @!P2 IMAD.MOV.U32 R11, RZ, RZ, R2 ;  /* 0x000000ffff0ba224 */ /* 0x010fe200078e0002 */
[----:B------:R-:W-:Y:S01]  /*29160*/  SGXT.U32 R7, R7, 0x1 ;  /* 0x000000010707781a */ /* 0x000fe20000000000 */
[----:B------:R-:W4:Y:S04]  /*29170*/  LDL R2, [R1+0x98] ;  /* 0x0000980001027983 */ /* 0x000f280000100800 */
        /* <DEDUP_REMOVED lines=17> */
[----:B0-----:R-:W-:Y:S02]  /*29290*/  @!P3 IMAD.MOV.U32 R10, RZ, RZ, R5 ;  /* 0x000000ffff0ab224 */ /* 0x001fe400078e0005 */
[----:B------:R-:W-:Y:S01]  /*292a0*/  @!P3 IMAD.MOV.U32 R11, RZ, RZ, R6 ;  /* 0x000000ffff0bb224 */ /* 0x000fe200078e0006 */
[----:B------:R-:W3:Y:S04]  /*292b0*/  LDL R5, [R1+0xa4] ;  /* 0x0000a40001057983 */ /* 0x000ee80000100800 */
[----:B------:R-:W2:Y:S01]  /*292c0*/  LDL R6, [R1+0xa0] ;  /* 0x0000a00001067983 */ /* 0x000ea20000100800 */
        /* <DEDUP_REMOVED lines=9> */
[----:B----4-:R-:W-:Y:S02]  /*29360*/  @!P5 IMAD.MOV.U32 R10, RZ, RZ, R7 ;  /* 0x000000ffff0ad224 */ /* 0x010fe400078e0007 */
[----:B------:R-:W-:Y:S01]  /*29370*/  @!P5 IMAD.MOV.U32 R11, RZ, RZ, R41 ;  /* 0x000000ffff0bd224 */ /* 0x000fe200078e0029 */
[----:B------:R-:W-:Y:S01]  /*29380*/  PRMT R106, RZ, 0x7610, R106 ;  /* 0x00007610ff6a7816 */ /* 0x000fe2000000006a */
[----:B------:R-:W4:Y:S04]  /*29390*/  LDL R7, [R1+0xac] ;  /* 0x0000ac0001077983 */ /* 0x000f280000100800 */
[----:B------:R1:W4:Y:S04]  /*293a0*/  @!P5 LDG.E.U16 R24, desc[UR24][R10.64] ;  /* 0x000000180a18d981 */ /* 0x000328000c1e1500 */
[----:B------:R-:W4:Y:S01]  /*293b0*/  LDL R41, [R1+0xb0] ;  /* 0x0000b00001297983 */ /* 0x000f220000100800 */
[----:B0-----:R-:W-:-:S02]  /*293c0*/  SHF.R.U32.HI R79, RZ, 0x6, R40 ;  /* 0x00000006ff4f7819 */ /* 0x001fc40000011628 */
[----:B------:R-:W-:Y:S01]  /*293d0*/  SHF.R.U32.HI R40, RZ, 0x6, R40 ;  /* 0x00000006ff287819 */ /* 0x000fe20000011628 */
[----:B-1----:R-:W-:Y:S02]  /*293e0*/  @!P2 IMAD.MOV.U32 R10, RZ, RZ, R0 ;  /* 0x000000ffff0aa224 */ /* 0x002fe400078e0000 */
[----:B------:R-:W-:Y:S01]  /*293f0*/  @!P2 IMAD.MOV.U32 R11, RZ, RZ, R2 ;  /* 0x000000ffff0ba224 */ /* 0x000fe200078e0002 */
[----:B------:R-:W-:Y:S01]  /*29400*/  SGXT.U32 R40, R40, 0x1 ;  /* 0x000000012828781a */ /* 0x000fe20000000000 */
[----:B------:R-:W4:Y:S04]  /*29410*/  LDL R2, [R1+0xb8] ;  /* 0x0000b80001027983 */ /* 0x000f280000100800 */
[----:B------:R3:W4:Y:S01]  /*29420*/  @!P2 LDG.E.U16 R86, desc[UR24][R10.64] ;  /* 0x000000180a56a981 */ /* 0x000722000c1e1500 */
[----:B------:R-:W-:-:S03]  /*29430*/  LOP3.LUT R40, R40, 0x46, RZ, 0xfc, !PT ;  /* 0x0000004628287812 */ /* 0x000fc600078efcff */
[----:B------:R-:W4:Y:S01]  /*29440*/  LDL R0, [R1+0xbc] ;  /* 0x0000bc0001007983 */ /* 0x000f220000100800 */
[----:B------:R-:W-:-:S03]  /*29450*/  ISETP.GE.AND P5, PT, R40, UR9, PT ;  /* 0x0000000928007c0c */ /* 0x000fc6000bfa6270 */
[----:B------:R-:W4:Y:S01]  /*29460*/  LDL R40, [R1+0xb4] ;  /* 0x0000b40001287983 */ /* 0x000f220000100800 */
[----:B------:R-:W-:-:S04]  /*29470*/  SGXT.U32 R79, R79, 0x1 ;  /* 0x000000014f4f781a */ /* 0x000fc80000000000 */
[----:B------:R-:W-:-:S04]  /*29480*/  LOP3.LUT R79, R79, 0x44, RZ, 0xfc, !PT ;  /* 0x000000444f4f7812 */ /* 0x000fc800078efcff */
[----:B------:R-:W-:Y:S02]  /*29490*/  ISETP.GE.AND P3, PT, R79, UR9, PT ;  /* 0x000000094f007c0c */ /* 0x000fe4000bf66270 */
[----:B------:R-:W0:Y:S01]  /*294a0*/  S2R R79, SR_TID.X ;  /* 0x00000000004f7919 */ /* 0x000e220000002100 */
[----:B---3--:R-:W-:Y:S02]  /*294b0*/  @!P4 IMAD.MOV.U32 R10, RZ, RZ, R5 ;  /* 0x000000ffff0ac224 */ /* 0x008fe400078e0005 */
[----:B------:R-:W3:Y:S01]  /*294c0*/  LDL R5, [R1+0xc4] ;  /* 0x0000c40001057983 */ /* 0x000ee20000100800 */
[----:B--2---:R-:W-:-:S03]  /*294d0*/  @!P4 IMAD.MOV.U32 R11, RZ, RZ, R6 ;  /* 0x000000ffff0bc224 */ /* 0x004fc600078e0006 */
[----:B------:R-:W2:Y:S04]  /*294e0*/  LDL R6, [R1+0xc0] ;  /* 0x0000c00001067983 */ /* 0x000ea80000100800 */
[----:B------:R1:W2:Y:S04]  /*294f0*/  @!P4 LDG.E.U16 R106, desc[UR24][R10.64] ;  /* 0x000000180a6ac981 */ /* 0x0002a8000c1e1500 */
[----:B------:R-:W2:Y:S01]  /*29500*/  LDL R11, [R1+0xa8] ;  /* 0x0000a800010b7983 */ /* 0x000ea20000100800 */
        /* <DEDUP_REMOVED lines=12> */
[----:B----4-:R-:W-:Y:S01]  /*295d0*/  @!P3 IMAD.MOV.U32 R10, RZ, RZ, R7 ;  /* 0x000000ffff0ab224 */ /* 0x010fe200078e0007 */
[----:B------:R-:W-:-:S04]  /*295e0*/  SHF.R.U32.HI R7, RZ, 0x6, R79 ;  /* 0x00000006ff077819 */ /* 0x000fc8000001164f */
[----:B------:R-:W-:-:S04]  /*295f0*/  SGXT.U32 R7, R7, 0x1 ;  /* 0x000000010707781a */ /* 0x000fc80000000000 */
[----:B------:R-:W-:Y:S02]  /*29600*/  LOP3.LUT R7, R7, 0x4c, RZ, 0xfc, !PT ;  /* 0x0000004c07077812 */ /* 0x000fe400078efcff */
[----:B------:R-:W-:Y:S01]  /*29610*/  PRMT R103, RZ, 0x7610, R103 ;  /* 0x00007610ff677816 */ /* 0x000fe20000000067 */
[----:B--2---:R0:W2:Y:S02]  /*29620*/  @!P3 LDG.E.U16 R72, desc[UR24][R10.64] ;  /* 0x000000180a48b981 */ /* 0x0040a4000c1e1500 */
[----:B0-----:R-:W-:Y:S02]  /*29630*/  @!P5 IMAD.MOV.U32 R10, RZ, RZ, R40 ;  /* 0x000000ffff0ad224 */ /* 0x001fe400078e0028 */
[----:B------:R-:W-:Y:S01]  /*29640*/  @!P5 IMAD.MOV.U32 R11, RZ, RZ, R41 ;  /* 0x000000ffff0bd224 */ /* 0x000fe200078e0029 */
[----:B------:R-:W-:Y:S01]  /*29650*/  ISETP.GE.AND P3, PT, R7, UR9, PT ;  /* 0x0000000907007c0c */ /* 0x000fe2000bf66270 */
[----:B------:R-:W0:Y:S03]  /*29660*/  S2R R40, SR_TID.X ;  /* 0x0000000000287919 */ /* 0x000e260000002100 */
[----:B------:R1:W4:Y:S01]  /*29670*/  @!P5 LDG.E.U16 R23, desc[UR24][R10.64] ;  /* 0x000000180a17d981 */ /* 0x000322000c1e1500 */
[----:B------:R-:W-:-:S03]  /*29680*/  SHF.R.U32.HI R7, RZ, 0x6, R79 ;  /* 0x00000006ff077819 */ /* 0x000fc6000001164f */
[----:B------:R-:W2:Y:S04]  /*29690*/  LDL R79, [R1+0xcc] ;  /* 0x0000cc00014f7983 */ /* 0x000ea80000100800 */
[----:B------:R-:W4:Y:S01]  /*296a0*/  LDL R41, [R1+0xd8] ;  /* 0x0000d80001297983 */ /* 0x000f220000100800 */
[----:B-1----:R-:W-:Y:S02]  /*296b0*/  @!P2 IMAD.MOV.U32 R10, RZ, RZ, R0 ;  /* 0x000000ffff0aa224 */ /* 0x002fe400078e0000 */
[----:B------:R-:W-:Y:S01]  /*296c0*/  @!P2 IMAD.MOV.U32 R11, RZ, RZ, R2 ;  /* 0x000000ffff0ba224 */ /* 0x000fe200078e0002 */
[----:B------:R-:W4:Y:S04]  /*296d0*/  LDL R0, [R1+0xd4] ;  /* 0x0000d40001007983 */ /* 0x000f280000100800 */
[----:B------:R3:W4:Y:S04]  /*296e0*/  @!P2 LDG.E.U16 R88, desc[UR24][R10.64] ;  /* 0x000000180a58a981 */ /* 0x000728000c1e1500 */
[----:B------:R-:W4:Y:S01]  /*296f0*/  LDL R2, [R1+0xd0] ;  /* 0x0000d00001027983 */ /* 0x000f220000100800 */
[----:B---3--:R-:W-:-:S02]  /*29700*/  @!P4 IMAD.MOV.U32 R10, RZ, RZ, R5 ;  /* 0x000000ffff0ac224 */ /* 0x008fc400078e0005 */
[----:B------:R-:W-:Y:S01]  /*29710*/  @!P4 IMAD.MOV.U32 R11, RZ, RZ, R6 ;  /* 0x000000ffff0bc224 */ /* 0x000fe200078e0006 */
[----:B------:R-:W-:Y:S01]  /*29720*/  SGXT.U32 R7, R7, 0x1 ;  /* 0x000000010707781a */ /* 0x000fe20000000000 */
[----:B------:R-:W3:Y:S04]  /*29730*/  LDL R6, [R1+0xe0] ;  /* 0x0000e00001067983 */ /* 0x000ee80000100800 */
[----:B------:R1:W3:Y:S04]  /*29740*/  @!P4 LDG.E.U16 R103, desc[UR24][R10.64] ;  /* 0x000000180a67c981 */ /* 0x0002e8000c1e1500 */
[----:B------:R-:W3:Y:S04]  /*29750*/  LDL R5, [R1+0xe4] ;  /* 0x0000e40001057983 */ /* 0x000ee80000100800 */
[----:B------:R-:W3:Y:S01]  /*29760*/  LDL R11, [R1+0xc8] ;  /* 0x0000c800010b7983 */ /* 0x000ee20000100800 */
[----:B------:R-:W-:-:S04]  /*29770*/  LOP3.LUT R7, R7, 0x4e, RZ, 0xfc, !PT ;  /* 0x0000004e07077812 */ /* 0x000fc800078efcff */
[----:B------:R-:W-:Y:S02]  /*29780*/  ISETP.GE.AND P5, PT, R7, UR9, PT ;  /* 0x0000000907007c0c */ /* 0x000fe4000bfa6270 */
[----:B0-----:R-:W-:-:S04]  /*29790*/  SHF.R.U32.HI R7, RZ, 0x6, R40 ;  /* 0x00000006ff077819 */ /* 0x001fc80000011628 */
[----:B------:R-:W-:-:S04]  /*297a0*/  SGXT.U32 R7, R7, 0x1 ;  /* 0x000000010707781a */ /* 0x000fc80000000000 */
[----:B------:R-:W-:-:S04]  /*297b0*/  LOP3.LUT R7, R7, 0x50, RZ, 0xfc, !PT ;  /* 0x0000005007077812 */ /* 0x000fc800078efcff */
[----:B------:R-:W-:Y:S02]  /*297c0*/  ISETP.GE.AND P2, PT, R7, UR9, PT ;  /* 0x0000000907007c0c */ /* 0x000fe4000bf46270 */
[----:B------:R-:W4:Y:S01]  /*297d0*/  LDL R7, [R1+0xdc] ;  /* 0x0000dc0001077983 */ /* 0x000f220000100800 */
[----:B-1----:R-:W-:-:S04]  /*297e0*/  SHF.R.U32.HI R10, RZ, 0x6, R40 ;  /* 0x00000006ff0a7819 */ /* 0x002fc80000011628 */
[----:B------:R-:W-:-:S04]  /*297f0*/  SGXT.U32 R10, R10, 0x1 ;  /* 0x000000010a0a781a */ /* 0x000fc80000000000 */
[----:B------:R-:W-:Y:S02]  /*29800*/  LOP3.LUT R10, R10, 0x52, RZ, 0xfc, !PT ;  /* 0x000000520a0a7812 */ /* 0x000fe400078efcff */
[----:B------:R-:W-:Y:S02]  /*29810*/  PRMT R38, RZ, 0x7610, R38 ;  /* 0x00007610ff267816 */ /* 0x000fe40000000026 */
[----:B------:R-:W-:Y:S02]  /*29820*/  ISETP.GE.AND P4, PT, R10, UR9, PT ;  /* 0x000000090a007c0c */ /* 0x000fe4000bf86270 */
[----:B------:R-:W-:-:S04]  /*29830*/  SHF.R.U32.HI R40, RZ, 0x6, R40 ;  /* 0x00000006ff287819 */ /* 0x000fc80000011628 */
[----:B------:R-:W-:-:S04]  /*29840*/  SGXT.U32 R40, R40, 0x1 ;  /* 0x000000012828781a */ /* 0x000fc80000000000 */
[----:B------:R-:W-:Y:S01]  /*29850*/  LOP3.LUT R40, R40, 0x54, RZ, 0xfc, !PT ;  /* 0x0000005428287812 */ /* 0x000fe200078efcff */
[----:B--2---:R-:W-:-:S05]  /*29860*/  @!P3 IMAD.MOV.U32 R10, RZ, RZ, R79 ;  /* 0x000000ffff0ab224 */ /* 0x004fca00078e004f */
[----:B---3--:R4:W2:Y:S02]  /*29870*/  @!P3 LDG.E.U16 R38, desc[UR24][R10.64] ;  /* 0x000000180a26b981 */ /* 0x0088a4000c1e1500 */
[----:B----4-:R-:W-:Y:S02]  /*29880*/  @!P5 IMAD.MOV.U32 R10, RZ, RZ, R0 ;  /* 0x000000ffff0ad224 */ /* 0x010fe400078e0000 */
[----:B------:R-:W-:Y:S01]  /*29890*/  @!P5 IMAD.MOV.U32 R11, RZ, RZ, R2 ;  /* 0x000000ffff0bd224 */ /* 0x000fe200078e0002 */
[----:B------:R-:W3:Y:S04]  /*298a0*/  LDL R0, [R1+0xec] ;  /* 0x0000ec0001007983 */ /* 0x000ee80000100800 */
[----:B------:R-:W4:Y:S01]  /*298b0*/  LDL R2, [R1+0xe8] ;  /* 0x0000e80001027983 */ /* 0x000f220000100800 */
[----:B------:R-:W-:-:S02]  /*298c0*/  ISETP.GE.AND P3, PT, R40, UR9, PT ;  /* 0x0000000928007c0c */ /* 0x000fc4000bf66270 */
[----:B------:R-:W0:Y:S01]  /*298d0*/  S2R R40, SR_TID.X ;  /* 0x0000000000287919 */ /* 0x000e220000002100 */
[----:B------:R-:W-:-:S06]  /*298e0*/  PRMT R22, RZ, 0x7610, R22 ;  /* 0x00007610ff167816 */ /* 0x000fcc0000000016 */
[----:B------:R1:W2:Y:S01]  /*298f0*/  @!P5 LDG.E.U16 R22, desc[UR24][R10.64] ;  /* 0x000000180a16d981 */ /* 0x0002a2000c1e1500 */
[----:B0-----:R-:W-:-:S04]  /*29900*/  SHF.R.U32.HI R79, RZ, 0x6, R40 ;  /* 0x00000006ff4f7819 */ /* 0x001fc80000011628 */
[----:B------:R-:W-:-:S04]  /*29910*/  SGXT.U32 R79, R79, 0x1 ;  /* 0x000000014f4f781a */ /* 0x000fc80000000000 */
[----:B------:R-:W-:-:S04]  /*29920*/  LOP3.LUT R79, R79, 0x56, RZ, 0xfc, !PT ;  /* 0x000000564f4f7812 */ /* 0x000fc800078efcff */
[----:B------:R-:W-:Y:S02]  /*29930*/  ISETP.GE.AND P5, PT, R79, UR9, PT ;  /* 0x000000094f007c0c */ /* 0x000fe4000bfa6270 */
[----:B------:R-:W0:Y:S01]  /*29940*/  S2R R79, SR_TID.X ;  /* 0x00000000004f7919 */ /* 0x000e220000002100 */
[----:B------:R-:W-:Y:S01]  /*29950*/  PRMT R90, RZ, 0x7610, R90 ;  /* 0x00007610ff5a7816 */ /* 0x000fe2000000005a */
[----:B-1----:R-:W-:Y:S02]  /*29960*/  @!P2 IMAD.MOV.U32 R10, RZ, RZ, R7 ;  /* 0x000000ffff0aa224 */ /* 0x002fe400078e0007 */
[----:B------:R-:W-:Y:S01]  /*29970*/  @!P2 IMAD.MOV.U32 R11, RZ, RZ, R41 ;  /* 0x000000ffff0ba224 */ /* 0x000fe200078e0029 */
[----:B------:R-:W-:Y:S01]  /*29980*/  PRMT R101, RZ, 0x7610, R101 ;  /* 0x00007610ff657816 */ /* 0x000fe20000000065 */
[----:B------:R-:W2:Y:S04]  /*29990*/  LDL R7, [R1+0xf4] ;  /* 0x0000f40001077983 */ /* 0x000ea80000100800 */
[----:B------:R1:W2:Y:S01]  /*299a0*/  @!P2 LDG.E.U16 R90, desc[UR24][R10.64] ;  /* 0x000000180a5aa981 */ /* 0x0002a2000c1e1500 */
[----:B------:R-:W-:-:S02]  /*299b0*/  SHF.R.U32.HI R40, RZ, 0x6, R40 ;  /* 0x00000006ff287819 */ /* 0x000fc40000011628 */
[----:B------:R-:W-:Y:S01]  /*299c0*/  PRMT R37, RZ, 0x7610, R37 ;  /* 0x00007610ff257816 */ /* 0x000fe20000000025 */
[----:B------:R-:W2:Y:S01]  /*299d0*/  LDL R41, [R1+0xf8] ;  /* 0x0000f80001297983 */ /* 0x000ea20000100800 */
[----:B-1----:R-:W-:Y:S02]  /*299e0*/  @!P4 IMAD.MOV.U32 R10, RZ, RZ, R5 ;  /* 0x000000ffff0ac224 */ /* 0x002fe400078e0005 */
[----:B------:R-:W-:Y:S01]  /*299f0*/  @!P4 IMAD.MOV.U32 R11, RZ, RZ, R6 ;  /* 0x000000ffff0bc224 */ /* 0x000fe200078e0006 */
[----:B------:R-:W-:Y:S01]  /*29a00*/  SGXT.U32 R40, R40, 0x1 ;  /* 0x000000012828781a */ /* 0x000fe20000000000 */
[----:B------:R-:W2:Y:S04]  /*29a10*/  LDL R6, [R1+0x100] ;  /* 0x0001000001067983 */ /* 0x000ea80000100800 */
[----:B------:R0:W2:Y:S04]  /*29a20*/  @!P4 LDG.E.U16 R101, desc[UR24][R10.64] ;  /* 0x000000180a65c981 */ /* 0x0000a8000c1e1500 */
[----:B------:R-:W2:Y:S01]  /*29a30*/  LDL R5, [R1+0x104] ;  /* 0x0001040001057983 */ /* 0x000ea20000100800 */
[----:B0-----:R-:W-:-:S04]  /*29a40*/  SHF.R.U32.HI R11, RZ, 0x6, R79 ;  /* 0x00000006ff0b7819 */ /* 0x001fc8000001164f */
[----:B------:R-:W-:-:S04]  /*29a50*/  SGXT.U32 R11, R11, 0x1 ;  /* 0x000000010b0b781a */ /* 0x000fc80000000000 */
[----:B------:R-:W-:Y:S02]  /*29a60*/  LOP3.LUT R11, R11, 0x5a, RZ, 0xfc, !PT ;  /* 0x0000005a0b0b7812 */ /* 0x000fe400078efcff */
[----:B------:R-:W-:Y:S02]  /*29a70*/  LOP3.LUT R40, R40, 0x58, RZ, 0xfc, !PT ;  /* 0x0000005828287812 */ /* 0x000fe400078efcff */
[----:B------:R-:W-:Y:S02]  /*29a80*/  ISETP.GE.AND P4, PT, R11, UR9, PT ;  /* 0x000000090b007c0c */ /* 0x000fe4000bf86270 */
[----:B------:R-:W-:Y:S02]  /*29a90*/  ISETP.GE.AND P2, PT, R40, UR9, PT ;  /* 0x0000000928007c0c */ /* 0x000fe4000bf46270 */
[----:B------:R-:W2:Y:S01]  /*29aa0*/  LDL R40, [R1+0xfc] ;  /* 0x0000fc0001287983 */ /* 0x000ea20000100800 */
[----:B---3--:R-:W-:Y:S02]  /*29ab0*/  @!P3 IMAD.MOV.U32 R10, RZ, RZ, R0 ;  /* 0x000000ffff0ab224 */ /* 0x008fe400078e0000 */
[----:B----4-:R-:W-:Y:S01]  /*29ac0*/  @!P3 IMAD.MOV.U32 R11, RZ, RZ, R2 ;  /* 0x000000ffff0bb224 */ /* 0x010fe200078e0002 */
[----:B------:R-:W-:Y:S01]  /*29ad0*/  SHF.R.U32.HI R0, RZ, 0x6, R79 ;  /* 0x00000006ff007819 */ /* 0x000fe2000001164f */
[----:B------:R-:W3:Y:S04]  /*29ae0*/  LDL R2, [R1+0x108] ;  /* 0x0001080001027983 */ /* 0x000ee80000100800 */
[----:B------:R2:W4:Y:S01]  /*29af0*/  @!P3 LDG.E.U16 R37, desc[UR24][R10.64] ;  /* 0x000000180a25b981 */ /* 0x000522000c1e1500 */
[----:B------:R-:W-:-:S03]  /*29b00*/  SGXT.U32 R0, R0, 0x1 ;  /* 0x000000010000781a */ /* 0x000fc60000000000 */
[----:B------:R-:W3:Y:S01]  /*29b10*/  LDL R11, [R1+0xf0] ;  /* 0x0000f000010b7983 */ /* 0x000ee20000100800 */
[----:B------:R-:W-:-:S04]  /*29b20*/  LOP3.LUT R0, R0, 0x5c, RZ, 0xfc, !PT ;  /* 0x0000005c00007812 */ /* 0x000fc800078efcff */
[----:B------:R-:W-:Y:S02]  /*29b30*/  ISETP.GE.AND P3, PT, R0, UR9, PT ;  /* 0x0000000900007c0c */ /* 0x000fe4000bf66270 */
[----:B------:R-:W4:Y:S01]  /*29b40*/  LDL R0, [R1+0x10c] ;  /* 0x00010c0001007983 */ /* 0x000f220000100800 */
[----:B------:R-:W-:Y:S02]  /*29b50*/  PRMT R21, RZ, 0x7610, R21 ;  /* 0x00007610ff157816 */ /* 0x000fe40000000015 */
[----:B------:R-:W-:Y:S02]  /*29b60*/  PRMT R92, RZ, 0x7610, R92 ;  /* 0x00007610ff5c7816 */ /* 0x000fe4000000005c */
[----:B------:R-:W-:Y:S02]  /*29b70*/  PRMT R99, RZ, 0x7610, R99 ;  /* 0x00007610ff637816 */ /* 0x000fe40000000063 */
[----:B------:R-:W-:Y:S01]  /*29b80*/  PRMT R36, RZ, 0x7610, R36 ;  /* 0x00007610ff247816 */ /* 0x000fe20000000024 */
[----:B--2---:R-:W-:Y:S01]  /*29b90*/  @!P5 IMAD.MOV.U32 R10, RZ, RZ, R7 ;  /* 0x000000ffff0ad224 */ /* 0x004fe200078e0007 */
[----:B------:R-:W-:-:S04]  /*29ba0*/  SHF.R.U32.HI R7, RZ, 0x6, R79 ;  /* 0x00000006ff077819 */ /* 0x000fc8000001164f */
[----:B------:R-:W-:-:S04]  /*29bb0*/  SGXT.U32 R7, R7, 0x1 ;  /* 0x000000010707781a */ /* 0x000fc80000000000 */
[----:B------:R-:W-:Y:S01]  /*29bc0*/  LOP3.LUT R7, R7, 0x5e, RZ, 0xfc, !PT ;  /* 0x0000005e07077812 */ /* 0x000fe200078efcff */
[----:B---3--:R0:W2:Y:S02]  /*29bd0*/  @!P5 LDG.E.U16 R21, desc[UR24][R10.64] ;  /* 0x000000180a15d981 */ /* 0x0080a4000c1e1500 */
[----:B0-----:R-:W-:Y:S02]  /*29be0*/  @!P2 IMAD.MOV.U32 R10, RZ, RZ, R40 ;  /* 0x000000ffff0aa224 */ /* 0x001fe400078e0028 */
[----:B------:R-:W-:Y:S01]  /*29bf0*/  @!P2 IMAD.MOV.U32 R11, RZ, RZ, R41 ;  /* 0x000000ffff0ba224 */ /* 0x000fe200078e0029 */
[----:B------:R-:W-:Y:S01]  /*29c00*/  ISETP.GE.AND P5, PT, R7, UR9, PT ;  /* 0x0000000907007c0c */ /* 0x000fe2000bfa6270 */
[----:B------:R-:W3:Y:S04]  /*29c10*/  LDL R41, [R1+0x11c] ;  /* 0x00011c0001297983 */ /* 0x000ee80000100800 */
[----:B------:R0:W2:Y:S02]  /*29c20*/  @!P2 LDG.E.U16 R92, desc[UR24][R10.64] ;  /* 0x000000180a5ca981 */ /* 0x0000a4000c1e1500 */
[----:B0-----:R-:W-:-:S02]  /*29c30*/  @!P4 IMAD.MOV.U32 R10, RZ, RZ, R5 ;  /* 0x000000ffff0ac224 */ /* 0x001fc400078e0005 */
[----:B------:R-:W-:Y:S01]  /*29c40*/  @!P4 IMAD.MOV.U32 R11, RZ, RZ, R6 ;  /* 0x000000ffff0bc224 */ /* 0x000fe200078e0006 */
[----:B------:R-:W-:Y:S01]  /*29c50*/  SHF.R.U32.HI R7, RZ, 0x6, R79 ;  /* 0x00000006ff077819 */ /* 0x000fe2000001164f */
[----:B------:R-:W2:Y:S04]  /*29c60*/  LDL R6, [R1+0x120] ;  /* 0x0001200001067983 */ /* 0x000ea80000100800 */
[----:B------:R4:W2:Y:S04]  /*29c70*/  @!P4 LDG.E.U16 R99, desc[UR24][R10.64] ;  /* 0x000000180a63c981 */ /* 0x0008a8000c1e1500 */
[----:B------:R-:W2:Y:S04]  /*29c80*/  LDL R79, [R1+0x118] ;  /* 0x00011800014f7983 */ /* 0x000ea80000100800 */
[----:B------:R-:W2:Y:S01]  /*29c90*/  LDL R5, [R1+0x124] ;  /* 0x0001240001057983 */ /* 0x000ea20000100800 */
[----:B----4-:R-:W-:-:S02]  /*29ca0*/  @!P3 IMAD.MOV.U32 R10, RZ, RZ, R0 ;  /* 0x000000ffff0ab224 */ /* 0x010fc400078e0000 */
[----:B------:R-:W-:Y:S01]  /*29cb0*/  @!P3 IMAD.MOV.U32 R11, RZ, RZ, R2 ;  /* 0x000000ffff0bb224 */ /* 0x000fe200078e0002 */
[----:B------:R-:W4:Y:S04]  /*29cc0*/  LDL R0, [R1+0x12c] ;  /* 0x00012c0001007983 */ /* 0x000f280000100800 */
[----:B------:R0:W2:Y:S04]  /*29cd0*/  @!P3 LDG.E.U16 R36, desc[UR24][R10.64] ;  /* 0x000000180a24b981 */ /* 0x0000a8000c1e1500 */
[----:B------:R-:W2:Y:S04]  /*29ce0*/  LDL R2, [R1+0x128] ;  /* 0x0001280001027983 */ /* 0x000ea80000100800 */
[----:B------:R-:W0:Y:S04]  /*29cf0*/  LDL R10, [R1+0x110] ;  /* 0x00011000010a7983 */ /* 0x000e280000100800 */
[----:B------:R-:W0:Y:S01]  /*29d00*/  LDL R11, [R1+0x114] ;  /* 0x00011400010b7983 */ /* 0x000e220000100800 */
[----:B------:R-:W1:Y:S01]  /*29d10*/  S2R R40, SR_TID.X ;  /* 0x0000000000287919 */ /* 0x000e620000002100 */
[----:B------:R-:W-:-:S04]  /*29d20*/  SGXT.U32 R7, R7, 0x1 ;  /* 0x000000010707781a */ /* 0x000fc80000000000 */
[----:B------:R-:W-:-:S04]  /*29d30*/  LOP3.LUT R7, R7, 0x60, RZ, 0xfc, !PT ;  /* 0x0000006007077812 */ /* 0x000fc800078efcff */
[----:B------:R-:W-:Y:S02]  /*29d40*/  ISETP.GE.AND P2, PT, R7, UR9, PT ;  /* 0x0000000907007c0c */ /* 0x000fe4000bf46270 */
[----:B------:R-:W-:Y:S02]  /*29d50*/  PRMT R20, RZ, 0x7610, R20 ;  /* 0x00007610ff147816 */ /* 0x000fe40000000014 */
[----:B-1----:R-:W-:-:S04]  /*29d60*/  SHF.R.U32.HI R7, RZ, 0x6, R40 ;  /* 0x00000006ff077819 */ /* 0x002fc80000011628 */
[----:B------:R-:W-:-:S04]  /*29d70*/  SGXT.U32 R7, R7, 0x1 ;  /* 0x000000010707781a */ /* 0x000fc80000000000 */
[----:B------:R-:W-:-:S04]  /*29d80*/  LOP3.LUT R7, R7, 0x62, RZ, 0xfc, !PT ;  /* 0x0000006207077812 */ /* 0x000fc800078efcff */
[----:B------:R-:W-:Y:S02]  /*29d90*/  ISETP.GE.AND P4, PT, R7, UR9, PT ;  /* 0x0000000907007c0c */ /* 0x000fe4000bf86270 */
[----:B------:R-:W-:-:S04]  /*29da0*/  SHF.R.U32.HI R7, RZ, 0x6, R40 ;  /* 0x00000006ff077819 */ /* 0x000fc80000011628 */
[----:B------:R-:W-:-:S04]  /*29db0*/  SGXT.U32 R7, R7, 0x1 ;  /* 0x000000010707781a */ /* 0x000fc80000000000 */
[----:B------:R-:W-:Y:S02]  /*29dc0*/  LOP3.LUT R7, R7, 0x64, RZ, 0xfc, !PT ;  /* 0x0000006407077812 */ /* 0x000fe400078efcff */
[----:B------:R-:W-:Y:S02]  /*29dd0*/  PRMT R94, RZ, 0x7610, R94 ;  /* 0x00007610ff5e7816 */ /* 0x000fe4000000005e */
[----:B------:R-:W-:Y:S02]  /*29de0*/  ISETP.GE.AND P3, PT, R7, UR9, PT ;  /* 0x0000000907007c0c */ /* 0x000fe4000bf66270 */
[----:B------:R-:W-:Y:S01]  /*29df0*/  PRMT R98, RZ, 0x7610, R98 ;  /* 0x00007610ff627816 */ /* 0x000fe20000000062 */
[----:B------:R-:W5:Y:S01]  /*29e00*/  LDL.LU R7, [R1+0xb24] ;  /* 0x000b240001077983 */ /* 0x000f620000300800 */
[----:B------:R-:W-:Y:S02]  /*29e10*/  PRMT R35, RZ, 0x7610, R35 ;  /* 0x00007610ff237816 */ /* 0x000fe40000000023 */
[----:B0-----:R-:W-:-:S04]  /*29e20*/  @!P5 LOP3.LUT R11, R11, R10, RZ, 0x3c, !PT ;  /* 0x0000000a0b0bd212 */ /* 0x001fc800078e3cff */
[----:B------:R-:W-:-:S04]  /*29e30*/  @!P5 LOP3.LUT R10, R11, R10, RZ, 0x3c, !PT ;  /* 0x0000000a0b0ad212 */ /* 0x000fc800078e3cff */
[----:B------:R-:W-:-:S05]  /*29e40*/  @!P5 LOP3.LUT R11, R11, R10, RZ, 0x3c, !PT ;  /* 0x0000000a0b0bd212 */ /* 0x000fca00078e3cff */
[----:B------:R0:W4:Y:S02]  /*29e50*/  @!P5 LDG.E.U16 R20, desc[UR24][R10.64] ;  /* 0x000000180a14d981 */ /* 0x000124000c1e1500 */
[----:B0-----:R-:W-:-:S04]  /*29e60*/  SHF.R.U32.HI R11, RZ, 0x6, R40 ;  /* 0x00000006ff0b7819 */ /* 0x001fc80000011628 */
[----:B------:R-:W-:-:S04]  /*29e70*/  SGXT.U32 R11, R11, 0x1 ;  /* 0x000000010b0b781a */ /* 0x000fc80000000000 */
[----:B------:R-:W-:Y:S01]  /*29e80*/  LOP3.LUT R11, R11, 0x66, RZ, 0xfc, !PT ;  /* 0x000000660b0b7812 */ /* 0x000fe200078efcff */
[----:B---3--:R-:W-:-:S03]  /*29e90*/  @!P2 IMAD.MOV.U32 R10, RZ, RZ, R41 ;  /* 0x000000ffff0aa224 */ /* 0x008fc600078e0029 */
[----:B------:R-:W-:Y:S01]  /*29ea0*/  ISETP.GE.AND P5, PT, R11, UR9, PT ;  /* 0x000000090b007c0c */ /* 0x000fe2000bfa6270 */
[----:B--2---:R-:W-:Y:S01]  /*29eb0*/  @!P2 IMAD.MOV.U32 R11, RZ, RZ, R79 ;  /* 0x000000ffff0ba224 */ /* 0x004fe200078e004f */
[----:B------:R-:W-:Y:S01]  /*29ec0*/  SHF.R.U32.HI R41, RZ, 0x6, R40 ;  /* 0x00000006ff297819 */ /* 0x000fe20000011628 */
[----:B------:R-:W2:Y:S04]  /*29ed0*/  LDL R79, [R1+0x140] ;  /* 0x00014000014f7983 */ /* 0x000ea80000100800 */
[----:B------:R0:W3:Y:S02]  /*29ee0*/  @!P2 LDG.E.U16 R94, desc[UR24][R10.64] ;  /* 0x000000180a5ea981 */ /* 0x0000e4000c1e1500 */
[----:B0-----:R-:W-:Y:S02]  /*29ef0*/  @!P4 IMAD.MOV.U32 R10, RZ, RZ, R5 ;  /* 0x000000ffff0ac224 */ /* 0x001fe400078e0005 */
[----:B------:R-:W-:Y:S01]  /*29f00*/  @!P4 IMAD.MOV.U32 R11, RZ, RZ, R6 ;  /* 0x000000ffff0bc224 */ /* 0x000fe200078e0006 */
[----:B------:R-:W-:Y:S01]  /*29f10*/  SGXT.U32 R41, R41, 0x1 ;  /* 0x000000012929781a */ /* 0x000fe20000000000 */
[----:B------:R-:W2:Y:S04]  /*29f20*/  LDL R5, [R1+0x13c] ;  /* 0x00013c0001057983 */ /* 0x000ea80000100800 */
[----:B------:R4:W2:Y:S02]  /*29f30*/  @!P4 LDG.E.U16 R98, desc[UR24][R10.64] ;  /* 0x000000180a62c981 */ /* 0x0008a4000c1e1500 */
[----:B----4-:R-:W-:-:S02]  /*29f40*/  @!P3 IMAD.MOV.U32 R10, RZ, RZ, R0 ;  /* 0x000000ffff0ab224 */ /* 0x010fc400078e0000 */
[----:B------:R-:W-:Y:S01]  /*29f50*/  @!P3 IMAD.MOV.U32 R11, RZ, RZ, R2 ;  /* 0x000000ffff0bb224 */ /* 0x000fe200078e0002 */
[----:B------:R-:W-:Y:S01]  /*29f60*/  SHF.R.U32.HI R6, RZ, 0x6, R40 ;  /* 0x00000006ff067819 */ /* 0x000fe20000011628 */
[----:B------:R-:W4:Y:S04]  /*29f70*/  LDL R2, [R1+0x148] ;  /* 0x0001480001027983 */ /* 0x000f280000100800 */
[----:B------:R0:W2:Y:S01]  /*29f80*/  @!P3 LDG.E.U16 R35, desc[UR24][R10.64] ;  /* 0x000000180a23b981 */ /* 0x0000a2000c1e1500 */
[----:B------:R-:W-:Y:S02]  /*29f90*/  LOP3.LUT R41, R41, 0x68, RZ, 0xfc, !PT ;  /* 0x0000006829297812 */ /* 0x000fe400078efcff */
[----:B------:R-:W-:Y:S01]  /*29fa0*/  PRMT R19, RZ, 0x7610, R19 ;  /* 0x00007610ff137816 */ /* 0x000fe20000000013 */
[----:B------:R-:W2:Y:S04]  /*29fb0*/  LDL R0, [R1+0x14c] ;  /* 0x00014c0001007983 */ /* 0x000ea80000100800 */
[----:B------:R-:W0:Y:S04]  /*29fc0*/  LDL R10, [R1+0x130] ;  /* 0x00013000010a7983 */ /* 0x000e280000100800 */
[----:B------:R-:W0:Y:S01]  /*29fd0*/  LDL R11, [R1+0x134] ;  /* 0x00013400010b7983 */ /* 0x000e220000100800 */
[----:B------:R-:W-:-:S04]  /*29fe0*/  SGXT.U32 R6, R6, 0x1 ;  /* 0x000000010606781a */ /* 0x000fc80000000000 */
[----:B------:R-:W-:-:S04]  /*29ff0*/  LOP3.LUT R6, R6, 0x6a, RZ, 0xfc, !PT ;  /* 0x0000006a06067812 */ /* 0x000fc800078efcff */
[----:B------:R-:W-:Y:S02]  /*2a000*/  ISETP.GE.AND P4, PT, R6, UR9, PT ;  /* 0x0000000906007c0c */ /* 0x000fe4000bf86270 */
[----:B------:R-:W-:-:S04]  /*2a010*/  SHF.R.U32.HI R6, RZ, 0x6, R40 ;  /* 0x00000006ff067819 */ /* 0x000fc80000011628 */
[----:B------:R-:W-:-:S04]  /*2a020*/  SGXT.U32 R6, R6, 0x1 ;  /* 0x000000010606781a */ /* 0x000fc80000000000 */
[----:B------:R-:W-:Y:S02]  /*2a030*/  LOP3.LUT R6, R6, 0x6c, RZ, 0xfc, !PT ;  /* 0x0000006c06067812 */ /* 0x000fe400078efcff */
[----:B------:R-:W-:Y:S02]  /*2a040*/  ISETP.GE.AND P2, PT, R41, UR9, PT ;  /* 0x0000000929007c0c */ /* 0x000fe4000bf46270 */
[----:B------:R-:W2:Y:S01]  /*2a050*/  LDL R41, [R1+0x144] ;  /* 0x0001440001297983 */ /* 0x000ea20000100800 */
[----:B------:R-:W-:-:S03]  /*2a060*/  ISETP.GE.AND P3, PT, R6, UR9, PT ;  /* 0x0000000906007c0c */ /* 0x000fc6000bf66270 */
[----:B------:R-:W5:Y:S01]  /*2a070*/  LDL.LU R6, [R1+0xb20] ;  /* 0x000b200001067983 */ /* 0x000f620000300800 */
[----:B0-----:R-:W-:-:S04]  /*2a080*/  @!P5 LOP3.LUT R11, R11, R10, RZ, 0x3c, !PT ;  /* 0x0000000a0b0bd212 */ /* 0x001fc800078e3cff */
[----:B------:R-:W-:-:S04]  /*2a090*/  @!P5 LOP3.LUT R10, R11, R10, RZ, 0x3c, !PT ;  /* 0x0000000a0b0ad212 */ /* 0x000fc800078e3cff */
[----:B------:R-:W-:-:S05]  /*2a0a0*/  @!P5 LOP3.LUT R11, R11, R10, RZ, 0x3c, !PT ;  /* 0x0000000a0b0bd212 */ /* 0x000fca00078e3cff */
[----:B------:R0:W3:Y:S04]  /*2a0b0*/  @!P5 LDG.E.U16 R19, desc[UR24][R10.64] ;  /* 0x000000180a13d981 */ /* 0x0000e8000c1e1500 */
[----:B------:R-:W3:Y:S01]  /*2a0c0*/  LDL R11, [R1+0x138] ;  /* 0x00013800010b7983 */ /* 0x000ee20000100800 */
[----:B0-----:R-:W-:-:S04]  /*2a0d0*/  SHF.R.U32.HI R10, RZ, 0x6, R40 ;  /* 0x00000006ff0a7819 */ /* 0x001fc80000011628 */
[----:B------:R-:W-:-:S04]  /*2a0e0*/  SGXT.U32 R10, R10, 0x1 ;  /* 0x000000010a0a781a */ /* 0x000fc80000000000 */
[----:B------:R-:W-:Y:S02]  /*2a0f0*/  LOP3.LUT R10, R10, 0x6e, RZ, 0xfc, !PT ;  /* 0x0000006e0a0a7812 */ /* 0x000fe400078efcff */
[----:B------:R-:W-:Y:S02]  /*2a100*/  PRMT R96, RZ, 0x7610, R96 ;  /* 0x00007610ff607816 */ /* 0x000fe40000000060 */
[----:B------:R-:W-:Y:S01]  /*2a110*/  ISETP.GE.AND P5, PT, R10, UR9, PT ;  /* 0x000000090a007c0c */ /* 0x000fe2000bfa6270 */
[----:B--2---:R-:W-:Y:S01]  /*2a120*/  @!P2 IMAD.MOV.U32 R10, RZ, RZ, R5 ;  /* 0x000000ffff0aa224 */ /* 0x004fe200078e0005 */
[----:B------:R-:W-:Y:S02]  /*2a130*/  PRMT R95, RZ, 0x7610, R95 ;  /* 0x00007610ff5f7816 */ /* 0x000fe4000000005f */
[----:B------:R-:W-:Y:S01]  /*2a140*/  PRMT R34, RZ, 0x7610, R34 ;  /* 0x00007610ff227816 */ /* 0x000fe20000000022 */
[----:B------:R-:W0:Y:S01]  /*2a150*/  S2R R5, SR_TID.X ;  /* 0x0000000000057919 */ /* 0x000e220000002100 */
[----:B---3--:R1:W2:Y:S02]  /*2a160*/  @!P2 LDG.E.U16 R96, desc[UR24][R10.64] ;  /* 0x000000180a60a981 */ /* 0x0082a4000c1e1500 */
[----:B-1----:R-:W-:-:S02]  /*2a170*/  @!P4 IMAD.MOV.U32 R10, RZ, RZ, R41 ;  /* 0x000000ffff0ac224 */ /* 0x002fc400078e0029 */
[----:B------:R-:W-:Y:S01]  /*2a180*/  @!P4 IMAD.MOV.U32 R11, RZ, RZ, R79 ;  /* 0x000000ffff0bc224 */ /* 0x000fe200078e004f */
[----:B0-----:R-:W-:Y:S01]  /*2a190*/  SHF.R.U32.HI R5, RZ, 0x6, R5 ;  /* 0x00000006ff057819 */ /* 0x001fe20000011605 */
[----:B------:R-:W3:Y:S04]  /*2a1a0*/  LDL R79, [R1+0x160] ;  /* 0x00016000014f7983 */ /* 0x000ee80000100800 */
[----:B------:R0:W2:Y:S01]  /*2a1b0*/  @!P4 LDG.E.U16 R95, desc[UR24][R10.64] ;  /* 0x000000180a5fc981 */ /* 0x0000a2000c1e1500 */
[----:B------:R-:W-:Y:S02]  /*2a1c0*/  PRMT R18, RZ, 0x7610, R18 ;  /* 0x00007610ff127816 */ /* 0x000fe40000000012 */
[----:B------:R-:W-:Y:S01]  /*2a1d0*/  SHF.R.U32.HI R40, RZ, 0x6, R40 ;  /* 0x00000006ff287819 */ /* 0x000fe20000011628 */
[----:B------:R-:W2:Y:S01]  /*2a1e0*/  LDL R41, [R1+0x164] ;  /* 0x0001640001297983 */ /* 0x000ea20000100800 */
[----:B0-----:R-:W-:-:S02]  /*2a1f0*/  @!P3 IMAD.MOV.U32 R10, RZ, RZ, R0 ;  /* 0x000000ffff0ab224 */ /* 0x001fc400078e0000 */
[----:B----4-:R-:W-:Y:S01]  /*2a200*/  @!P3 IMAD.MOV.U32 R11, RZ, RZ, R2 ;  /* 0x000000ffff0bb224 */ /* 0x010fe200078e0002 */
[----:B------:R-:W-:Y:S01]  /*2a210*/  SGXT.U32 R5, R5, 0x1 ;  /* 0x000000010505781a */ /* 0x000fe20000000000 */
[----:B------:R-:W4:Y:S04]  /*2a220*/  LDL R2, [R1+0x168] ;  /* 0x0001680001027983 */ /* 0x000f280000100800 */
[----:B------:R0:W2:Y:S01]  /*2a230*/  @!P3 LDG.E.U16 R34, desc[UR24][R10.64] ;  /* 0x000000180a22b981 */ /* 0x0000a2000c1e1500 */
[----:B------:R-:W-:-:S03]  /*2a240*/  SGXT.U32 R40, R40, 0x1 ;  /* 0x000000012828781a */ /* 0x000fc60000000000 */
[----:B------:R-:W2:Y:S04]  /*2a250*/  LDL R0, [R1+0x16c] ;  /* 0x00016c0001007983 */ /* 0x000ea80000100800 */
[----:B------:R-:W0:Y:S04]  /*2a260*/  LDL R10, [R1+0x150] ;  /* 0x00015000010a7983 */ /* 0x000e280000100800 */
[----:B------:R-:W0:Y:S01]  /*2a270*/  LDL R11, [R1+0x154] ;  /* 0x00015400010b7983 */ /* 0x000e220000100800 */
[----:B------:R-:W-:-:S04]  /*2a280*/  LOP3.LUT R5, R5, 0x72, RZ, 0xfc, !PT ;  /* 0x0000007205057812 */ /* 0x000fc800078efcff */
[----:B------:R-:W-:Y:S02]  /*2a290*/  ISETP.GE.AND P4, PT, R5, UR9, PT ;  /* 0x0000000905007c0c */ /* 0x000fe4000bf86270 */
[----:B------:R-:W1:Y:S01]  /*2a2a0*/  S2R R5, SR_TID.X ;  /* 0x0000000000057919 */ /* 0x000e620000002100 */
[----:B------:R-:W-:-:S04]  /*2a2b0*/  LOP3.LUT R40, R40, 0x70, RZ, 0xfc, !PT ;  /* 0x0000007028287812 */ /* 0x000fc800078efcff */
[----:B------:R-:W-:Y:S02]  /*2a2c0*/  ISETP.GE.AND P2, PT, R40, UR9, PT ;  /* 0x0000000928007c0c */ /* 0x000fe4000bf46270 */
[----:B------:R-:W2:Y:S01]  /*2a2d0*/  LDL R40, [R1+0x15c] ;  /* 0x00015c0001287983 */ /* 0x000ea20000100800 */
[----:B-1----:R-:W-:-:S04]  /*2a2e0*/  SHF.R.U32.HI R5, RZ, 0x6, R5 ;  /* 0x00000006ff057819 */ /* 0x002fc80000011605 */
[----:B------:R-:W-:-:S04]  /*2a2f0*/  SGXT.U32 R5, R5, 0x1 ;  /* 0x000000010505781a */ /* 0x000fc80000000000 */
[----:B------:R-:W-:-:S04]  /*2a300*/  LOP3.LUT R5, R5, 0x74, RZ, 0xfc, !PT ;  /* 0x0000007405057812 */ /* 0x000fc800078efcff */
[----:B------:R-:W-:Y:S02]  /*2a310*/  ISETP.GE.AND P3, PT, R5, UR9, PT ;  /* 0x0000000905007c0c */ /* 0x000fe4000bf66270 */
[----:B------:R-:W5:Y:S01]  /*2a320*/  LDL.LU R5, [R1+0xb1c] ;  /* 0x000b1c0001057983 */ /* 0x000f620000300800 */
[----:B0-----:R-:W-:-:S04]  /*2a330*/  @!P5 LOP3.LUT R11, R11, R10, RZ, 0x3c, !PT ;  /* 0x0000000a0b0bd212 */ /* 0x001fc800078e3cff */
[----:B------:R-:W-:-:S04]  /*2a340*/  @!P5 LOP3.LUT R10, R11, R10, RZ, 0x3c, !PT ;  /* 0x0000000a0b0ad212 */ /* 0x000fc800078e3cff */
[----:B------:R-:W-:-:S05]  /*2a350*/  @!P5 LOP3.LUT R11, R11, R10, RZ, 0x3c, !PT ;  /* 0x0000000a0b0bd212 */ /* 0x000fca00078e3cff */
[----:B------:R0:W3:Y:S02]  /*2a360*/  @!P5 LDG.E.U16 R18, desc[UR24][R10.64] ;  /* 0x000000180a12d981 */ /* 0x0000e4000c1e1500 */
[----:B0-----:R-:W0:Y:S02]  /*2a370*/  S2R R11, SR_TID.X ;  /* 0x00000000000b7919 */ /* 0x001e240000002100 */
[----:B0-----:R-:W-:Y:S02]  /*2a380*/  SHF.R.U32.HI R10, RZ, 0x6, R11 ;  /* 0x00000006ff0a7819 */ /* 0x001fe4000001160b */
[----:B------:R-:W3:Y:S02]  /*2a390*/  LDL R11, [R1+0x158] ;  /* 0x00015800010b7983 */ /* 0x000ee40000100800 */
[----:B------:R-:W-:-:S04]  /*2a3a0*/  SGXT.U32 R10, R10, 0x1 ;  /* 0x000000010a0a781a */ /* 0x000fc80000000000 */
[----:B------:R-:W-:Y:S02]  /*2a3b0*/  LOP3.LUT R10, R10, 0x76, RZ, 0xfc, !PT ;  /* 0x000000760a0a7812 */ /* 0x000fe400078efcff */
[----:B------:R-:W-:Y:S02]  /*2a3c0*/  PRMT R97, RZ, 0x7610, R97 ;  /* 0x00007610ff617816 */ /* 0x000fe40000000061 */
[----:B------:R-:W-:Y:S01]  /*2a3d0*/  ISETP.GE.AND P5, PT, R10, UR9, PT ;  /* 0x000000090a007c0c */ /* 0x000fe2000bfa6270 */
[----:B--2---:R-:W-:Y:S01]  /*2a3e0*/  @!P2 IMAD.MOV.U32 R10, RZ, RZ, R40 ;  /* 0x000000ffff0aa224 */ /* 0x004fe200078e0028 */
[----:B------:R-:W-:Y:S02]  /*2a3f0*/  PRMT R93, RZ, 0x7610, R93 ;  /* 0x00007610ff5d7816 */ /* 0x000fe4000000005d */
[----:B------:R-:W-:Y:S02]  /*2a400*/  PRMT R33, RZ, 0x7610, R33 ;  /* 0x00007610ff217816 */ /* 0x000fe40000000021 */
[----:B---3--:R0:W2:Y:S02]  /*2a410*/  @!P2 LDG.E.U16 R97, desc[UR24][R10.64] ;  /* 0x000000180a61a981 */ /* 0x0080a4000c1e1500 */
[----:B0-----:R-:W0:Y:S01]  /*2a420*/  S2R R11, SR_TID.X ;  /* 0x00000000000b7919 */ /* 0x001e220000002100 */
[----:B------:R-:W-:Y:S01]  /*2a430*/  @!P4 IMAD.MOV.U32 R10, RZ, RZ, R41 ;  /* 0x000000ffff0ac224 */ /* 0x000fe200078e0029 */
[----:B------:R-:W1:Y:S01]  /*2a440*/  S2R R40, SR_TID.X ;  /* 0x0000000000287919 */ /* 0x000e620000002100 */
[----:B------:R-:W-:Y:S01]  /*2a450*/  PRMT R17, RZ, 0x7610, R17 ;  /* 0x00007610ff117816 */ /* 0x000fe20000000011 */
[----:B------:R-:W3:Y:S01]  /*2a460*/  LDL R41, [R1+0x188] ;  /* 0x0001880001297983 */ /* 0x000ee20000100800 */
[----:B0-----:R-:W-:-:S04]  /*2a470*/  SHF.R.U32.HI R11, RZ, 0x6, R11 ;  /* 0x00000006ff0b7819 */ /* 0x001fc8000001160b */
[----:B------:R-:W-:-:S04]  /*2a480*/  SGXT.U32 R11, R11, 0x1 ;  /* 0x000000010b0b781a */ /* 0x000fc80000000000 */
[----:B------:R-:W-:-:S04]  /*2a490*/  LOP3.LUT R11, R11, 0x78, RZ, 0xfc, !PT ;  /* 0x000000780b0b7812 */ /* 0x000fc800078efcff */
[----:B------:R-:W-:Y:S01]  /*2a4a0*/  ISETP.GE.AND P2, PT, R11, UR9, PT ;  /* 0x000000090b007c0c */ /* 0x000fe2000bf46270 */
[----:B------:R-:W-:Y:S01]  /*2a4b0*/  @!P4 IMAD.MOV.U32 R11, RZ, RZ, R79 ;  /* 0x000000ffff0bc224 */ /* 0x000fe200078e004f */
[----:B-1----:R-:W-:Y:S01]  /*2a4c0*/  SHF.R.U32.HI R40, RZ, 0x6, R40 ;  /* 0x00000006ff287819 */ /* 0x002fe20000011628 */
[----:B------:R-:W2:Y:S04]  /*2a4d0*/  LDL R79, [R1+0x184] ;  /* 0x00018400014f7983 */ /* 0x000ea80000100800 */
[----:B------:R0:W2:Y:S02]  /*2a4e0*/  @!P4 LDG.E.U16 R93, desc[UR24][R10.64] ;  /* 0x000000180a5dc981 */ /* 0x0000a4000c1e1500 */
[----:B0-----:R-:W-:Y:S02]  /*2a4f0*/  @!P3 IMAD.MOV.U32 R10, RZ, RZ, R0 ;  /* 0x000000ffff0ab224 */ /* 0x001fe400078e0000 */
[----:B----4-:R-:W-:-:S05]  /*2a500*/  @!P3 IMAD.MOV.U32 R11, RZ, RZ, R2 ;  /* 0x000000ffff0bb224 */ /* 0x010fca00078e0002 */
[----:B------:R0:W4:Y:S04]  /*2a510*/  @!P3 LDG.E.U16 R33, desc[UR24][R10.64] ;  /* 0x000000180a21b981 */ /* 0x000128000c1e1500 */
[----:B------:R-:W0:Y:S04]  /*2a520*/  LDL R10, [R1+0x170] ;  /* 0x00017000010a7983 */ /* 0x000e280000100800 */
[----:B------:R-:W0:Y:S01]  /*2a530*/  LDL R11, [R1+0x174] ;  /* 0x00017400010b7983 */ /* 0x000e220000100800 */
[----:B------:R-:W1:Y:S01]  /*2a540*/  S2R R0, SR_TID.X ;  /* 0x0000000000007919 */ /* 0x000e620000002100 */
[----:B------:R-:W-:-:S02]  /*2a550*/  SGXT.U32 R40, R40, 0x1 ;  /* 0x000000012828781a */ /* 0x000fc40000000000 */
[----:B-1----:R-:W-:-:S04]  /*2a560*/  SHF.R.U32.HI R2, RZ, 0x6, R0 ;  /* 0x00000006ff027819 */ /* 0x002fc80000011600 */
[----:B------:R-:W-:-:S04]  /*2a570*/  SGXT.U32 R2, R2, 0x1 ;  /* 0x000000010202781a */ /* 0x000fc80000000000 */
[----:B------:R-:W-:-:S04]  /*2a580*/  LOP3.LUT R2, R2, 0x7e, RZ, 0xfc, !PT ;  /* 0x0000007e02027812 */ /* 0x000fc800078efcff */
[----:B------:R-:W-:Y:S02]  /*2a590*/  ISETP.GE.AND P3, PT, R2, UR9, PT ;  /* 0x0000000902007c0c */ /* 0x000fe4000bf66270 */
[----:B------:R-:W1:Y:S01]  /*2a5a0*/  S2R R2, SR_TID.X ;  /* 0x0000000000027919 */ /* 0x000e620000002100 */
[----:B------:R-:W-:-:S04]  /*2a5b0*/  SHF.R.U32.HI R0, RZ, 0x6, R0 ;  /* 0x00000006ff007819 */ /* 0x000fc80000011600 */
[----:B------:R-:W-:Y:S02]  /*2a5c0*/  SGXT.U32 R0, R0, 0x1 ;  /* 0x000000010000781a */ /* 0x000fe40000000000 */
[----:B------:R-:W-:Y:S02]  /*2a5d0*/  LOP3.LUT R40, R40, 0x7a, RZ, 0xfc, !PT ;  /* 0x0000007a28287812 */ /* 0x000fe400078efcff */
[----:B------:R-:W-:Y:S02]  /*2a5e0*/  LOP3.LUT R0, R0, 0x7c, RZ, 0xfc, !PT ;  /* 0x0000007c00007812 */ /* 0x000fe400078efcff */
[----:B------:R-:W-:Y:S02]  /*2a5f0*/  ISETP.GE.AND P4, PT, R40, UR9, PT ;  /* 0x0000000928007c0c */ /* 0x000fe4000bf86270 */
[----:B------:R-:W2:Y:S01]  /*2a600*/  LDL R40, [R1+0x18c] ;  /* 0x00018c0001287983 */ /* 0x000ea20000100800 */
[----:B------:R-:W-:-:S03]  /*2a610*/  ISETP.GE.AND P6, PT, R0, UR9, PT ;  /* 0x0000000900007c0c */ /* 0x000fc6000bfc6270 */
[----:B------:R-:W5:Y:S01]  /*2a620*/  LDL.LU R0, [R1+0xb18] ;  /* 0x000b180001007983 */ /* 0x000f620000300800 */
[----:B-1----:R-:W-:Y:S02]  /*2a630*/  LOP3.LUT R2, R2, 0x7f, RZ, 0xc0, !PT ;  /* 0x0000007f02027812 */ /* 0x002fe400078ec0ff */
[----:B0-----:R-:W-:-:S04]  /*2a640*/  @!P5 LOP3.LUT R11, R11, R10, RZ, 0x3c, !PT ;  /* 0x0000000a0b0bd212 */ /* 0x001fc800078e3cff */
[----:B------:R-:W-:-:S04]  /*2a650*/  @!P5 LOP3.LUT R10, R11, R10, RZ, 0x3c, !PT ;  /* 0x0000000a0b0ad212 */ /* 0x000fc800078e3cff */
[----:B------:R-:W-:-:S05]  /*2a660*/  @!P5 LOP3.LUT R11, R11, R10, RZ, 0x3c, !PT ;  /* 0x0000000a0b0bd212 */ /* 0x000fca00078e3cff */
[----:B------:R0:W2:Y:S04]  /*2a670*/  @!P5 LDG.E.U16 R17, desc[UR24][R10.64] ;  /* 0x000000180a11d981 */ /* 0x0000a8000c1e1500 */
[----:B------:R-:W0:Y:S04]  /*2a680*/  LDL R10, [R1+0x178] ;  /* 0x00017800010a7983 */ /* 0x000e280000100800 */
[----:B------:R-:W0:Y:S01]  /*2a690*/  LDL R11, [R1+0x17c] ;  /* 0x00017c00010b7983 */ /* 0x000e220000100800 */
[----:B------:R-:W-:-:S03]  /*2a6a0*/  ISETP.GE.AND P5, PT, R2, UR9, PT ;  /* 0x0000000902007c0c */ /* 0x000fc6000bfa6270 */
[----:B------:R-:W2:Y:S01]  /*2a6b0*/  LDL R2, [R1+0x180] ;  /* 0x0001800001027983 */ /* 0x000ea20000100800 */
[----:B------:R-:W-:Y:S02]  /*2a6c0*/  PRMT R100, RZ, 0x7610, R100 ;  /* 0x00007610ff647816 */ /* 0x000fe40000000064 */
[----:B------:R-:W-:Y:S02]  /*2a6d0*/  PRMT R91, RZ, 0x7610, R91 ;  /* 0x00007610ff5b7816 */ /* 0x000fe4000000005b */
[----:B------:R-:W-:Y:S02]  /*2a6e0*/  PRMT R32, RZ, 0x7610, R32 ;  /* 0x00007610ff207816 */ /* 0x000fe40000000020 */
[----:B0-----:R-:W-:-:S04]  /*2a6f0*/  @!P2 LOP3.LUT R11, R11, R10, RZ, 0x3c, !PT ;  /* 0x0000000a0b0ba212 */ /* 0x001fc800078e3cff */
[----:B------:R-:W-:-:S04]  /*2a700*/  @!P2 LOP3.LUT R10, R11, R10, RZ, 0x3c, !PT ;  /* 0x0000000a0b0aa212 */ /* 0x000fc800078e3cff */
[----:B------:R-:W-:-:S05]  /*2a710*/  @!P2 LOP3.LUT R11, R11, R10, RZ, 0x3c, !PT ;  /* 0x0000000a0b0ba212 */ /* 0x000fca00078e3cff */
[----:B------:R2:W4:Y:S02]  /*2a720*/  @!P2 LDG.E.U16 R100, desc[UR24][R10.64] ;  /* 0x000000180a64a981 */ /* 0x000524000c1e1500 */
[----:B--2---:R-:W-:Y:S02]  /*2a730*/  @!P4 IMAD.MOV.U32 R10, RZ, RZ, R79 ;  /* 0x000000ffff0ac224 */ /* 0x004fe400078e004f */
[----:B------:R-:W-:Y:S01]  /*2a740*/  @!P4 IMAD.MOV.U32 R11, RZ, RZ, R2 ;  /* 0x000000ffff0bc224 */ /* 0x000fe200078e0002 */
[----:B------:R-:W-:Y:S01]  /*2a750*/  PRMT R16, RZ, 0x7610, R16 ;  /* 0x00007610ff107816 */ /* 0x000fe20000000010 */
[----:B------:R-:W2:Y:S04]  /*2a760*/  LDL R79, [R1+0x604] ;  /* 0x00060400014f7983 */ /* 0x000ea80000100800 */
[----:B------:R0:W2:Y:S01]  /*2a770*/  @!P4 LDG.E.U16 R91, desc[UR24][R10.64] ;  /* 0x000000180a5bc981 */ /* 0x0000a2000c1e1500 */
[----:B------:R-:W-:-:S02]  /*2a780*/  PRMT R15, RZ, 0x7610, R15 ;  /* 0x00007610ff0f7816 */ /* 0x000fc4000000000f */
[----:B------:R-:W-:Y:S01]  /*2a790*/  PRMT R14, RZ, 0x7610, R14 ;  /* 0x00007610ff0e7816 */ /* 0x000fe2000000000e */
[----:B------:R-:W2:Y:S01]  /*2a7a0*/  LDL R2, [R1+0x608] ;  /* 0x0006080001027983 */ /* 0x000ea20000100800 */
[----:B0-----:R-:W-:Y:S02]  /*2a7b0*/  @!P6 IMAD.MOV.U32 R10, RZ, RZ, R40 ;  /* 0x000000ffff0ae224 */ /* 0x001fe400078e0028 */
[----:B---3--:R-:W-:Y:S01]  /*2a7c0*/  @!P6 IMAD.MOV.U32 R11, RZ, RZ, R41 ;  /* 0x000000ffff0be224 */ /* 0x008fe200078e0029 */
[----:B------:R-:W3:Y:S04]  /*2a7d0*/  LDL R40, [R1+0x5e0] ;  /* 0x0005e00001287983 */ /* 0x000ee80000100800 */
[----:B------:R0:W2:Y:S04]  /*2a7e0*/  @!P6 LDG.E.U16 R32, desc[UR24][R10.64] ;  /* 0x000000180a20e981 */ /* 0x0000a8000c1e1500 */
[----:B------:R-:W3:Y:S04]  /*2a7f0*/  LDL R41, [R1+0x5dc] ;  /* 0x0005dc0001297983 */ /* 0x000ee80000100800 */
[----:B------:R-:W0:Y:S04]  /*2a800*/  LDL R10, [R1+0x190] ;  /* 0x00019000010a7983 */ /* 0x000e280000100800 */
[----:B------:R-:W0:Y:S02]  /*2a810*/  LDL R11, [R1+0x194] ;  /* 0x00019400010b7983 */ /* 0x000e240000100800 */
[----:B0-----:R-:W-:-:S04]  /*2a820*/  @!P3 LOP3.LUT R11, R11, R10, RZ, 0x3c, !PT ;  /* 0x0000000a0b0bb212 */ /* 0x001fc800078e3cff */
[----:B------:R-:W-:-:S04]  /*2a830*/  @!P3 LOP3.LUT R10, R11, R10, RZ, 0x3c, !PT ;  /* 0x0000000a0b0ab212 */ /* 0x000fc800078e3cff */
[----:B------:R-:W-:-:S05]  /*2a840*/  @!P3 LOP3.LUT R11, R11, R10, RZ, 0x3c, !PT ;  /* 0x0000000a0b0bb212 */ /* 0x000fca00078e3cff */
[----:B------:R0:W2:Y:S01]  /*2a850*/  @!P3 LDG.E.U16 R16, desc[UR24][R10.64] ;  /* 0x000000180a10b981 */ /* 0x0000a2000c1e1500 */
[----:B------:R-:W-:Y:S06]  /*2a860*/  BAR.SYNC.DEFER_BLOCKING 0x0 ;  /* 0x0000000000007b1d */ /* 0x000fec0000010000 */
[----:B------:R-:W0:Y:S04]  /*2a870*/  LDL R10, [R1+0x198] ;  /* 0x00019800010a7983 */ /* 0x000e280000100800 */
[----:B------:R-:W0:Y:S02]  /*2a880*/  LDL R11, [R1+0x19c] ;  /* 0x00019c00010b7983 */ /* 0x000e240000100800 */
[----:B0-----:R-:W-:-:S04]  /*2a890*/  @!P5 LOP3.LUT R11, R11, R10, RZ, 0x3c, !PT ;  /* 0x0000000a0b0bd212 */ /* 0x001fc800078e3cff */
[----:B------:R-:W-:-:S04]  /*2a8a0*/  @!P5 LOP3.LUT R10, R11, R10, RZ, 0x3c, !PT ;  /* 0x0000000a0b0ad212 */ /* 0x000fc800078e3cff */
[----:B------:R-:W-:-:S05]  /*2a8b0*/  @!P5 LOP3.LUT R11, R11, R10, RZ, 0x3c, !PT ;  /* 0x0000000a0b0bd212 */ /* 0x000fca00078e3cff */
[----:B------:R0:W2:Y:S04]  /*2a8c0*/  @!P5 LDG.E.U16 R15, desc[UR24][R10.64] ;  /* 0x000000180a0fd981 */ /* 0x0000a8000c1e1500 */
[----:B------:R-:W0:Y:S04]  /*2a8d0*/  LDL R10, [R1+0x1d8] ;  /* 0x0001d800010a7983 */ /* 0x000e280000100800 */
[----:B------:R-:W0:Y:S02]  /*2a8e0*/  LDL R11, [R1+0x1dc] ;  /* 0x0001dc00010b7983 */ /* 0x000e240000100800 */
[----:B0-----:R-:W-:-:S04]  /*2a8f0*/  @!P5 LOP3.LUT R11, R11, R10, RZ, 0x3c, !PT ;  /* 0x0000000a0b0bd212 */ /* 0x001fc800078e3cff */
[----:B------:R-:W-:-:S04]  /*2a900*/  @!P5 LOP3.LUT R10, R11, R10, RZ, 0x3c, !PT ;  /* 0x0000000a0b0ad212 */ /* 0x000fc800078e3cff */
[----:B------:R-:W-:-:S05]  /*2a910*/  @!P5 LOP3.LUT R11, R11, R10, RZ, 0x3c, !PT ;  /* 0x0000000a0b0bd212 */ /* 0x000fca00078e3cff */
[----:B------:R-:W4:Y:S04]  /*2a920*/  @!P5 LDG.E.U16 R14, desc[UR24][R10.64] ;  /* 0x000000180a0ed981 */ /* 0x000f28000c1e1500 */
[----:B------:R-:W4:Y:S04]  /*2a930*/  LDL R10, [R1+0x238] ;  /* 0x00023800010a7983 */ /* 0x000f280000100800 */
[----:B------:R-:W4:Y:S01]  /*2a940*/  LDL R11, [R1+0x23c] ;  /* 0x00023c00010b7983 */ /* 0x000f220000100800 */
[----:B------:R-:W-:Y:S02]  /*2a950*/  PRMT R13, RZ, 0x7610, R13 ;  /* 0x00007610ff0d7816 */ /* 0x000fe4000000000d */
[----:B------:R-:W-:-:S06]  /*2a960*/  PRMT R12, RZ, 0x7610, R12 ;  /* 0x00007610ff0c7816 */ /* 0x000fcc000000000c */
[----:B---3--:R2:W3:Y:S02]  /*2a970*/  @!P5 LDG.E.U16 R12, desc[UR24][R40.64] ;  /* 0x00000018280cd981 */ /* 0x0084e4000c1e1500 */
[----:B--2---:R-:W-:Y:S02]  /*2a980*/  @!P5 IMAD.MOV.U32 R40, RZ, RZ, R2 ;  /* 0x000000ffff28d224 */ /* 0x004fe400078e0002 */
[----:B------:R-:W-:Y:S01]  /*2a990*/  @!P5 IMAD.MOV.U32 R41, RZ, RZ, R79 ;  /* 0x000000ffff29d224 */ /* 0x000fe200078e004f */
[----:B------:R-:W-:Y:S01]  /*2a9a0*/  PRMT R9, RZ, 0x7610, R9 ;  /* 0x00007610ff097816 */ /* 0x000fe20000000009 */
[----:B------:R-:W2:Y:S01]  /*2a9b0*/  LDL R79, [R1+0x6d8] ;  /* 0x0006d800014f7983 */ /* 0x000ea20000100800 */
[----:B------:R-:W-:Y:S02]  /*2a9c0*/  PRMT R139, RZ, 0x7610, R139 ;  /* 0x00007610ff8b7816 */ /* 0x000fe4000000008b */
[----:B------:R-:W-:Y:S01]  /*2a9d0*/  PRMT R138, RZ, 0x7610, R138 ;  /* 0x00007610ff8a7816 */ /* 0x000fe2000000008a */
[----:B------:R-:W2:Y:S01]  /*2a9e0*/  LDL R2, [R1+0x6dc] ;  /* 0x0006dc0001027983 */ /* 0x000ea20000100800 */
[----:B----4-:R-:W-:-:S04]  /*2a9f0*/  @!P5 LOP3.LUT R11, R11, R10, RZ, 0x3c, !PT ;  /* 0x0000000a0b0bd212 */ /* 0x010fc800078e3cff */
[----:B------:R-:W-:-:S04]  /*2aa00*/  @!P5 LOP3.LUT R10, R11, R10, RZ, 0x3c, !PT ;  /* 0x0000000a0b0ad212 */ /* 0x000fc800078e3cff */
[----:B------:R-:W-:-:S05]  /*2aa10*/  @!P5 LOP3.LUT R11, R11, R10, RZ, 0x3c, !PT ;  /* 0x0000000a0b0bd212 */ /* 0x000fca00078e3cff */
[----:B------:R0:W4:Y:S02]  /*2aa20*/  @!P5 LDG.E.U16 R13, desc[UR24][R10.64] ;  /* 0x000000180a0dd981 */ /* 0x000124000c1e1500 */
[----:B0-----:R-:W-:-:S06]  /*2aa30*/  PRMT R11, RZ, 0x7610, R11 ;  /* 0x00007610ff0b7816 */ /* 0x001fcc000000000b */
[----:B------:R0:W2:Y:S04]  /*2aa40*/  @!P5 LDG.E.U16 R11, desc[UR24][R40.64] ;  /* 0x00000018280bd981 */ /* 0x0000a8000c1e1500 */
[----:B------:R-:W0:Y:S04]  /*2aa50*/  LDL R40, [R1+0x62c] ;  /* 0x00062c0001287983 */ /* 0x000e280000100800 */
[----:B------:R-:W0:Y:S01]  /*2aa60*/  LDL R41, [R1+0x630] ;  /* 0x0006300001297983 */ /* 0x000e220000100800 */
[----:B------:R-:W-:Y:S02]  /*2aa70*/  PRMT R10, RZ, 0x7610, R10 ;  /* 0x00007610ff0a7816 */ /* 0x000fe4000000000a */
        /* <DEDUP_REMOVED lines=23> */
[----:B------:R-:W0:Y:S01]  /*2abf0*/  LDL R41, [R1+0x6bc] ;  /* 0x0006bc0001297983 */ /* 0x000e220000100800 */
[----:B------:R-:W-:Y:S02]  /*2ac00*/  PRMT R137, RZ, 0x7610, R137 ;  /* 0x00007610ff897816 */ /* 0x000fe40000000089 */
[----:B------:R-:W-:-:S02]  /*2ac10*/  PRMT R136, RZ, 0x7610, R136 ;  /* 0x00007610ff887816 */ /* 0x000fc40000000088 */
[----:B0-----:R-:W-:-:S04]  /*2ac20*/  @!P5 LOP3.LUT R41, R41, R40, RZ, 0x3c, !PT ;  /* 0x000000282929d212 */ /* 0x001fc800078e3cff */
[----:B------:R-:W-:-:S04]  /*2ac30*/  @!P5 LOP3.LUT R40, R41, R40, RZ, 0x3c, !PT ;  /* 0x000000282928d212 */ /* 0x000fc800078e3cff */
[----:B------:R-:W-:-:S05]  /*2ac40*/  @!P5 LOP3.LUT R41, R41, R40, RZ, 0x3c, !PT ;  /* 0x000000282929d212 */ /* 0x000fca00078e3cff */
[----:B------:R2:W3:Y:S02]  /*2ac50*/  @!P5 LDG.E.U16 R137, desc[UR24][R40.64] ;  /* 0x000000182889d981 */ /* 0x0004e4000c1e1500 */
[----:B--2---:R-:W-:Y:S02]  /*2ac60*/  @!P5 IMAD.MOV.U32 R40, RZ, RZ, R2 ;  /* 0x000000ffff28d224 */ /* 0x004fe400078e0002 */
[----:B------:R-:W-:Y:S01]  /*2ac70*/  @!P5 IMAD.MOV.U32 R41, RZ, RZ, R79 ;  /* 0x000000ffff29d224 */ /* 0x000fe200078e004f */
[----:B------:R-:W-:Y:S01]  /*2ac80*/  PRMT R135, RZ, 0x7610, R135 ;  /* 0x00007610ff877816 */ /* 0x000fe20000000087 */
[----:B------:R-:W2:Y:S04]  /*2ac90*/  LDL R79, [R1+0x798] ;  /* 0x00079800014f7983 */ /* 0x000ea80000100800 */
[----:B------:R0:W2:Y:S01]  /*2aca0*/  @!P5 LDG.E.U16 R136, desc[UR24][R40.64] ;  /* 0x000000182888d981 */ /* 0x0000a2000c1e1500 */
[----:B------:R-:W-:-:S02]  /*2acb0*/  PRMT R134, RZ, 0x7610, R134 ;  /* 0x00007610ff867816 */ /* 0x000fc40000000086 */
[----:B------:R-:W-:Y:S01]  /*2acc0*/  PRMT R133, RZ, 0x7610, R133 ;  /* 0x00007610ff857816 */ /* 0x000fe20000000085 */
[----:B------:R-:W2:Y:S04]  /*2acd0*/  LDL R2, [R1+0x79c] ;  /* 0x00079c0001027983 */ /* 0x000ea80000100800 */
        /* <DEDUP_REMOVED lines=352> */
[----:B------:R0:W3:Y:S04]  /*2c2e0*/  @!P5 LDG.E.U16 R43, desc[UR24][R40.64] ;  /* 0x00000018282bd981 */ /* 0x0000e8000c1e1500 */
[----:B------:R-:W0:Y:S04]  /*2c2f0*/  LDL R40, [R1+0x980] ;  /* 0x0009800001287983 */ /* 0x000e280000100800 */
[----:B------:R-:W0:Y:S01]  /*2c300*/  LDL R41, [R1+0x984] ;  /* 0x0009840001297983 */ /* 0x000e220000100800 */
[----:B------:R-:W-:-:S03]  /*2c310*/  PRMT R42, RZ, 0x7610, R42 ;  /* 0x00007610ff2a7816 */ /* 0x000fc6000000002a */
[----:B------:R2:W-:Y:S02]  /*2c320*/  STS.U16 [R3+UR10+0x24000], R78 ;  /* 0x0240004e03007988 */ /* 0x0005e4000800040a */
[----:B--2---:R-:W-:Y:S02]  /*2c330*/  @!P5 IMAD.MOV.U32 R78, RZ, RZ, R2 ;  /* 0x000000ffff4ed224 */ /* 0x004fe400078e0002 */
[----:B------:R-:W-:Y:S04]  /*2c340*/  STS.U16 [R3+UR10+0x24800], R39 ;  /* 0x0248002703007988 */ /* 0x000fe8000800040a */
[----:B------:R-:W-:Y:S04]  /*2c350*/  STS.U16 [R3+UR10+0x24c00], R74 ;  /* 0x024c004a03007988 */ /* 0x000fe8000800040a */
[----:B------:R1:W-:Y:S01]  /*2c360*/  STS.U16 [R3+UR10+0x24400], R83 ;  /* 0x0244005303007988 */ /* 0x0003e2000800040a */
[----:B0-----:R-:W-:-:S03]  /*2c370*/  @!P5 LOP3.LUT R41, R41, R40, RZ, 0x3c, !PT ;  /* 0x000000282929d212 */ /* 0x001fc600078e3cff */
[----:B------:R0:W-:Y:S01]  /*2c380*/  STS.U16 [R3+UR10+0x25400], R82 ;  /* 0x0254005203007988 */ /* 0x0001e2000800040a */
[----:B------:R-:W-:-:S03]  /*2c390*/  @!P5 LOP3.LUT R40, R41, R40, RZ, 0x3c, !PT ;  /* 0x000000282928d212 */ /* 0x000fc600078e3cff */
[----:B-1----:R-:W2:Y:S01]  /*2c3a0*/  LDL R83, [R1+0x640] ;  /* 0x0006400001537983 */ /* 0x002ea20000100800 */
[----:B------:R-:W-:-:S03]  /*2c3b0*/  @!P5 LOP3.LUT R41, R41, R40, RZ, 0x3c, !PT ;  /* 0x000000282929d212 */ /* 0x000fc600078e3cff */
[----:B------:R-:W2:Y:S04]  /*2c3c0*/  LDL R2, [R1+0x618] ;  /* 0x0006180001027983 */ /* 0x000ea80000100800 */
[----:B------:R1:W2:Y:S01]  /*2c3d0*/  @!P5 LDG.E.U16 R42, desc[UR24][R40.64] ;  /* 0x00000018282ad981 */ /* 0x0002a2000c1e1500 */
[----:B------:R-:W-:Y:S02]  /*2c3e0*/  PRMT R39, RZ, 0x7610, R39 ;  /* 0x00007610ff277816 */ /* 0x000fe40000000027 */
[----:B------:R-:W-:Y:S01]  /*2c3f0*/  PRMT R74, RZ, 0x7610, R74 ;  /* 0x00007610ff4a7816 */ /* 0x000fe2000000004a */
[----:B0-----:R-:W2:Y:S01]  /*2c400*/  LDL R82, [R1+0x63c] ;  /* 0x00063c0001527983 */ /* 0x001ea20000100800 */
[----:B-1----:R-:W-:-:S06]  /*2c410*/  PRMT R41, RZ, 0x7610, R41 ;  /* 0x00007610ff297816 */ /* 0x002fcc0000000029 */
        /* <DEDUP_REMOVED lines=19> */
[----:B------:R0:W3:Y:S04]  /*2c550*/  @!P5 LDG.E.U16 R74, desc[UR24][R78.64] ;  /* 0x000000184e4ad981 */ /* 0x0000e8000c1e1500 */
[----:B------:R-:W3:Y:S01]  /*2c560*/  LDL R79, [R1+0x614] ;  /* 0x00061400014f7983 */ /* 0x000ee20000100800 */
[-C--:B--2---:R-:W-:Y:S01]  /*2c570*/  @!P5 LOP3.LUT R83, R83, R82.reuse, RZ, 0x3c, !PT ;  /* 0x000000525353d212 */ /* 0x084fe200078e3cff */
[----:B0-----:R-:W-:Y:S02]  /*2c580*/  @!P5 IMAD.MOV.U32 R78, RZ, RZ, R2 ;  /* 0x000000ffff4ed224 */ /* 0x001fe400078e0002 */
[----:B------:R0:W-:Y:S01]  /*2c590*/  STS.U16 [R3+UR10+0x25000], R76 ;  /* 0x0250004c03007988 */ /* 0x0001e2000800040a */
[----:B------:R-:W-:-:S03]  /*2c5a0*/  @!P5 LOP3.LUT R82, R83, R82, RZ, 0x3c, !PT ;  /* 0x000000525352d212 */ /* 0x000fc600078e3cff */
[----:B------:R1:W-:Y:S04]  /*2c5b0*/  STS.U16 [R3+UR10+0x25c00], R84 ;  /* 0x025c005403007988 */ /* 0x0003e8000800040a */
[----:B------:R2:W-:Y:S01]  /*2c5c0*/  STS.U16 [R3+UR10+0x26000], R86 ;  /* 0x0260005603007988 */ /* 0x0005e2000800040a */
[----:B0-----:R-:W-:Y:S02]  /*2c5d0*/  PRMT R76, RZ, 0x7610, R76 ;  /* 0x00007610ff4c7816 */ /* 0x001fe4000000004c */
[----:B------:R-:W-:Y:S01]  /*2c5e0*/  @!P5 LOP3.LUT R83, R83, R82, RZ, 0x3c, !PT ;  /* 0x000000525353d212 */ /* 0x000fe200078e3cff */
[----:B------:R-:W2:Y:S04]  /*2c5f0*/  LDL R2, [R1+0x6cc] ;  /* 0x0006cc0001027983 */ /* 0x000ea80000100800 */
[----:B---3--:R0:W3:Y:S02]  /*2c600*/  @!P5 LDG.E.U16 R76, desc[UR24][R78.64] ;  /* 0x000000184e4cd981 */ /* 0x0080e4000c1e1500 */
        /* <DEDUP_REMOVED lines=11> */
[----:B-1----:R-:W-:Y:S02]  /*2c6c0*/  PRMT R84, RZ, 0x7610, R84 ;  /* 0x00007610ff547816 */ /* 0x002fe40000000054 */
[----:B0-----:R-:W-:-:S04]  /*2c6d0*/  @!P5 LOP3.LUT R83, R83, R82, RZ, 0x3c, !PT ;  /* 0x000000525353d212 */ /* 0x001fc800078e3cff */
[----:B------:R-:W-:-:S04]  /*2c6e0*/  @!P5 LOP3.LUT R82, R83, R82, RZ, 0x3c, !PT ;  /* 0x000000525352d212 */ /* 0x000fc800078e3cff */
[----:B------:R-:W-:-:S05]  /*2c6f0*/  @!P5 LOP3.LUT R83, R83, R82, RZ, 0x3c, !PT ;  /* 0x000000525353d212 */ /* 0x000fca00078e3cff */
[----:B------:R0:W3:Y:S04]  /*2c700*/  @!P5 LDG.E.U16 R84, desc[UR24][R82.64] ;  /* 0x000000185254d981 */ /* 0x0000e8000c1e1500 */
[----:B------:R-:W0:Y:S04]  /*2c710*/  LDL R82, [R1+0x6a8] ;  /* 0x0006a80001527983 */ /* 0x000e280000100800 */
[----:B------:R-:W0:Y:S01]  /*2c720*/  LDL R83, [R1+0x6ac] ;  /* 0x0006ac0001537983 */ /* 0x000e220000100800 */
[----:B--2---:R-:W-:Y:S02]  /*2c730*/  PRMT R86, RZ, 0x7610, R86 ;  /* 0x00007610ff567816 */ /* 0x004fe40000000056 */
[----:B0-----:R-:W-:-:S04]  /*2c740*/  @!P5 LOP3.LUT R83, R83, R82, RZ, 0x3c, !PT ;  /* 0x000000525353d212 */ /* 0x001fc800078e3cff */
[----:B------:R-:W-:-:S04]  /*2c750*/  @!P5 LOP3.LUT R82, R83, R82, RZ, 0x3c, !PT ;  /* 0x000000525352d212 */ /* 0x000fc800078e3cff */
[----:B------:R-:W-:-:S05]  /*2c760*/  @!P5 LOP3.LUT R83, R83, R82, RZ, 0x3c, !PT ;  /* 0x000000525353d212 */ /* 0x000fca00078e3cff */
[----:B------:R0:W2:Y:S04]  /*2c770*/  @!P5 LDG.E.U16 R86, desc[UR24][R82.64] ;  /* 0x000000185256d981 */ /* 0x0000a8000c1e1500 */
[----:B------:R-:W2:Y:S01]  /*2c780*/  LDL R83, [R1+0x6c8] ;  /* 0x0006c80001537983 */ /* 0x000ea20000100800 */
[----:B0-----:R-:W-:-:S03]  /*2c790*/  @!P5 IMAD.MOV.U32 R82, RZ, RZ, R2 ;  /* 0x000000ffff52d224 */ /* 0x001fc600078e0002 */
[----:B------:R0:W-:Y:S04]  /*2c7a0*/  STS.U16 [R3+UR10+0x26400], R88 ;  /* 0x0264005803007988 */ /* 0x0001e8000800040a */
[----:B------:R1:W-:Y:S04]  /*2c7b0*/  STS.U16 [R3+UR10+0x26800], R90 ;  /* 0x0268005a03007988 */ /* 0x0003e8000800040a */
[----:B------:R1:W-:Y:S01]  /*2c7c0*/  STS.U16 [R3+UR10+0x26c00], R92 ;  /* 0x026c005c03007988 */ /* 0x0003e2000800040a */
[----:B0-----:R-:W-:-:S03]  /*2c7d0*/  PRMT R88, RZ, 0x7610, R88 ;  /* 0x00007610ff587816 */ /* 0x001fc60000000058 */
[----:B------:R0:W-:Y:S04]  /*2c7e0*/  STS.U16 [R3+UR10+0x27000], R94 ;  /* 0x0270005e03007988 */ /* 0x0001e8000800040a */
[----:B------:R0:W-:Y:S04]  /*2c7f0*/  STS.U16 [R3+UR10+0x27400], R96 ;  /* 0x0274006003007988 */ /* 0x0001e8000800040a */
[----:B------:R-:W3:Y:S04]  /*2c800*/  LDL R2, [R1+0x76c] ;  /* 0x00076c0001027983 */ /* 0x000ee80000100800 */
[----:B--2---:R2:W2:Y:S04]  /*2c810*/  @!P5 LDG.E.U16 R88, desc[UR24][R82.64] ;  /* 0x000000185258d981 */ /* 0x0044a8000c1e1500 */
[----:B------:R-:W2:Y:S04]  /*2c820*/  LDL R82, [R1+0x6e8] ;  /* 0x0006e80001527983 */ /* 0x000ea80000100800 */
[----:B------:R-:W2:Y:S01]  /*2c830*/  LDL R83, [R1+0x6ec] ;  /* 0x0006ec0001537983 */ /* 0x000ea20000100800 */
[----:B-1----:R-:W-:-:S02]  /*2c840*/  PRMT R90, RZ, 0x7610, R90 ;  /* 0x00007610ff5a7816 */ /* 0x002fc4000000005a */
[----:B--2---:R-:W-:-:S04]  /*2c850*/  @!P5 LOP3.LUT R83, R83, R82, RZ, 0x3c, !PT ;  /* 0x000000525353d212 */ /* 0x004fc800078e3cff */
[----:B------:R-:W-:-:S04]  /*2c860*/  @!P5 LOP3.LUT R82, R83, R82, RZ, 0x3c, !PT ;  /* 0x000000525352d212 */ /* 0x000fc800078e3cff */
[----:B------:R-:W-:-:S05]  /*2c870*/  @!P5 LOP3.LUT R83, R83, R82, RZ, 0x3c, !PT ;  /* 0x000000525353d212 */ /* 0x000fca00078e3cff */
[----:B------:R1:W2:Y:S04]  /*2c880*/  @!P5 LDG.E.U16 R90, desc[UR24][R82.64] ;  /* 0x00000018525ad981 */ /* 0x0002a8000c1e1500 */
[----:B------:R-:W1:Y:S04]  /*2c890*/  LDL R82, [R1+0x708] ;  /* 0x0007080001527983 */ /* 0x000e680000100800 */
[----:B------:R-:W1:Y:S01]  /*2c8a0*/  LDL R83, [R1+0x70c] ;  /* 0x00070c0001537983 */ /* 0x000e620000100800 */
[----:B------:R-:W-:Y:S02]  /*2c8b0*/  PRMT R92, RZ, 0x7610, R92 ;  /* 0x00007610ff5c7816 */ /* 0x000fe4000000005c */
[----:B-1----:R-:W-:-:S04]  /*2c8c0*/  @!P5 LOP3.LUT R83, R83, R82, RZ, 0x3c, !PT ;  /* 0x000000525353d212 */ /* 0x002fc800078e3cff */
[----:B------:R-:W-:-:S04]  /*2c8d0*/  @!P5 LOP3.LUT R82, R83, R82, RZ, 0x3c, !PT ;  /* 0x000000525352d212 */ /* 0x000fc800078e3cff */
[----:B------:R-:W-:-:S05]  /*2c8e0*/  @!P5 LOP3.LUT R83, R83, R82, RZ, 0x3c, !PT ;  /* 0x000000525353d212 */ /* 0x000fca00078e3cff */
[----:B------:R1:W2:Y:S04]  /*2c8f0*/  @!P5 LDG.E.U16 R92, desc[UR24][R82.64] ;  /* 0x00000018525cd981 */ /* 0x0002a8000c1e1500 */
[----:B------:R-:W1:Y:S04]  /*2c900*/  LDL R82, [R1+0x728] ;  /* 0x0007280001527983 */ /* 0x000e680000100800 */
[----:B------:R-:W1:Y:S01]  /*2c910*/  LDL R83, [R1+0x72c] ;  /* 0x00072c0001537983 */ /* 0x000e620000100800 */
[----:B0-----:R-:W-:Y:S02]  /*2c920*/  PRMT R94, RZ, 0x7610, R94 ;  /* 0x00007610ff5e7816 */ /* 0x001fe4000000005e */
[----:B-1----:R-:W-:-:S04]  /*2c930*/  @!P5 LOP3.LUT R83, R83, R82, RZ, 0x3c, !PT ;  /* 0x000000525353d212 */ /* 0x002fc800078e3cff */
        /* <DEDUP_REMOVED lines=10> */
[----:B------:R-:W2:Y:S01]  /*2c9e0*/  LDL R83, [R1+0x768] ;  /* 0x0007680001537983 */ /* 0x000ea20000100800 */
[----:B---3--:R-:W-:-:S03]  /*2c9f0*/  @!P5 IMAD.MOV.U32 R82, RZ, RZ, R2 ;  /* 0x000000ffff52d224 */ /* 0x008fc600078e0002 */
[----:B------:R0:W-:Y:S02]  /*2ca00*/  STS.U16 [R3+UR10+0x27800], R97 ;  /* 0x0278006103007988 */ /* 0x0001e4000800040a */
[----:B0-----:R-:W-:-:S06]  /*2ca10*/  PRMT R97, RZ, 0x7610, R97 ;  /* 0x00007610ff617816 */ /* 0x001fcc0000000061 */
[----:B--2---:R0:W2:Y:S04]  /*2ca20*/  @!P5 LDG.E.U16 R97, desc[UR24][R82.64] ;  /* 0x000000185261d981 */ /* 0x0040a8000c1e1500 */
[----:B------:R-:W0:Y:S04]  /*2ca30*/  LDL R82, [R1+0x788] ;  /* 0x0007880001527983 */ /* 0x000e280000100800 */
[----:B------:R-:W0:Y:S04]  /*2ca40*/  LDL R83, [R1+0x78c] ;  /* 0x00078c0001537983 */ /* 0x000e280000100800 */
[----:B------:R1:W-:Y:S02]  /*2ca50*/  STS.U16 [R3+UR10+0x27c00], R100 ;  /* 0x027c006403007988 */ /* 0x0003e4000800040a */
[----:B-1----:R-:W-:-:S02]  /*2ca60*/  PRMT R100, RZ, 0x7610, R100 ;  /* 0x00007610ff647816 */ /* 0x002fc40000000064 */
[----:B0-----:R-:W-:-:S04]  /*2ca70*/  @!P5 LOP3.LUT R83, R83, R82, RZ, 0x3c, !PT ;  /* 0x000000525353d212 */ /* 0x001fc800078e3cff */
[----:B------:R-:W-:-:S04]  /*2ca80*/  @!P5 LOP3.LUT R82, R83, R82, RZ, 0x3c, !PT ;  /* 0x000000525352d212 */ /* 0x000fc800078e3cff */
[----:B------:R-:W-:-:S05]  /*2ca90*/  @!P5 LOP3.LUT R83, R83, R82, RZ, 0x3c, !PT ;  /* 0x000000525353d212 */ /* 0x000fca00078e3cff */
[----:B------:R0:W3:Y:S04]  /*2caa0*/  @!P5 LDG.E.U16 R100, desc[UR24][R82.64] ;  /* 0x000000185264d981 */ /* 0x0000e8000c1e1500 */
[----:B------:R-:W0:Y:S04]  /*2cab0*/  LDL R82, [R1+0x7a8] ;  /* 0x0007a80001527983 */ /* 0x000e280000100800 */
[----:B------:R-:W0:Y:S01]  /*2cac0*/  LDL R83, [R1+0x7ac] ;  /* 0x0007ac0001537983 */ /* 0x000e220000100800 */
[----:B------:R-:W-:-:S03]  /*2cad0*/  LOP3.LUT R2, R3, 0x20, RZ, 0x3c, !PT ;  /* 0x0000002003027812 */ /* 0x000fc600078e3cff */
[----:B------:R-:W-:Y:S04]  /*2cae0*/  STS.U16 [R3+UR10+0x25800], R112 ;  /* 0x0258007003007988 */ /* 0x000fe8000800040a */
[----:B------:R1:W-:Y:S02]  /*2caf0*/  STS.U16 [R2+UR10+0x24100], R102 ;  /* 0x0241006602007988 */ /* 0x0003e4000800040a */
[----:B-1----:R-:W-:Y:S02]  /*2cb00*/  PRMT R102, RZ, 0x7610, R102 ;  /* 0x00007610ff667816 */ /* 0x002fe40000000066 */
[----:B0-----:R-:W-:-:S04]  /*2cb10*/  @!P5 LOP3.LUT R83, R83, R82, RZ, 0x3c, !PT ;  /* 0x000000525353d212 */ /* 0x001fc800078e3cff */
[----:B------:R-:W-:-:S04]  /*2cb20*/  @!P5 LOP3.LUT R82, R83, R82, RZ, 0x3c, !PT ;  /* 0x000000525352d212 */ /* 0x000fc800078e3cff */
[----:B------:R-:W-:-:S05]  /*2cb30*/  @!P5 LOP3.LUT R83, R83, R82, RZ, 0x3c, !PT ;  /* 0x000000525353d212 */ /* 0x000fca00078e3cff */
[----:B------:R0:W2:Y:S04]  /*2cb40*/  @!P5 LDG.E.U16 R102, desc[UR24][R82.64] ;  /* 0x000000185266d981 */ /* 0x0000a8000c1e1500 */
[----:B------:R-:W0:Y:S04]  /*2cb50*/  LDL R82, [R1+0x7c8] ;  /* 0x0007c80001527983 */ /* 0x000e280000100800 */
[----:B------:R-:W0:Y:S04]  /*2cb60*/  LDL R83, [R1+0x7cc] ;  /* 0x0007cc0001537983 */ /* 0x000e280000100800 */
[----:B------:R1:W-:Y:S02]  /*2cb70*/  STS.U16 [R2+UR10+0x24500], R104 ;  /* 0x0245006802007988 */ /* 0x0003e4000800040a */
[----:B-1----:R-:W-:-:S02]  /*2cb80*/  PRMT R104, RZ, 0x7610, R104 ;  /* 0x00007610ff687816 */ /* 0x002fc40000000068 */
        /* <DEDUP_REMOVED lines=117> */
[----:B------:R-:W0:Y:S01]  /*2d2e0*/  LDL R83, [R1+0x1b4] ;  /* 0x0001b40001537983 */ /* 0x000e220000100800 */
[----:B------:R-:W-:-:S05]  /*2d2f0*/  LOP3.LUT R2, R3, 0x40, RZ, 0x3c, !PT ;  /* 0x0000004003027812 */ /* 0x000fca00078e3cff */
        /* <DEDUP_REMOVED lines=18> */
[----:B------:R1:W-:Y:S04]  /*2d420*/  STS.U16 [R2+UR10+0x24e00], R81 ;  /* 0x024e005102007988 */ /* 0x0003e8000800040a */
[----:B------:R3:W-:Y:S04]  /*2d430*/  STS.U16 [R2+UR10+0x25200], R80 ;  /* 0x0252005002007988 */ /* 0x0007e8000800040a */
[----:B-1----:R-:W2:Y:S04]  /*2d440*/  LDL R81, [R1+0x620] ;  /* 0x0006200001517983 */ /* 0x002ea80000100800 */
[----:B---3--:R-:W2:Y:S01]  /*2d450*/  LDL R80, [R1+0x61c] ;  /* 0x00061c0001507983 */ /* 0x008ea20000100800 */
[----:B0-----:R-:W-:-:S04]  /*2d460*/  @!P5 LOP3.LUT R83, R83, R82, RZ, 0x3c, !PT ;  /* 0x000000525353d212 */ /* 0x001fc800078e3cff */
[----:B------:R-:W-:-:S04]  /*2d470*/  @!P5 LOP3.LUT R82, R83, R82, RZ, 0x3c, !PT ;  /* 0x000000525352d212 */ /* 0x000fc800078e3cff */
[----:B------:R-:W-:-:S05]  /*2d480*/  @!P5 LOP3.LUT R83, R83, R82, RZ, 0x3c, !PT ;  /* 0x000000525353d212 */ /* 0x000fca00078e3cff */
[----:B------:R0:W3:Y:S04]  /*2d490*/  @!P5 LDG.E.U16 R85, desc[UR24][R82.64] ;  /* 0x000000185255d981 */ /* 0x0000e8000c1e1500 */
[----:B------:R-:W0:Y:S04]  /*2d4a0*/  LDL R82, [R1+0x5f4] ;  /* 0x0005f40001527983 */ /* 0x000e280000100800 */
[----:B------:R-:W0:Y:S01]  /*2d4b0*/  LDL R83, [R1+0x5f8] ;  /* 0x0005f80001537983 */ /* 0x000e220000100800 */
[----:B------:R-:W-:Y:S02]  /*2d4c0*/  PRMT R112, RZ, 0x7610, R112 ;  /* 0x00007610ff707816 */ /* 0x000fe40000000070 */
[----:B--2---:R-:W-:-:S04]  /*2d4d0*/  @!P5 LOP3.LUT R81, R81, R80, RZ, 0x3c, !PT ;  /* 0x000000505151d212 */ /* 0x004fc800078e3cff */
[----:B------:R-:W-:-:S04]  /*2d4e0*/  @!P5 LOP3.LUT R80, R81, R80, RZ, 0x3c, !PT ;  /* 0x000000505150d212 */ /* 0x000fc800078e3cff */
[----:B------:R-:W-:Y:S02]  /*2d4f0*/  @!P5 LOP3.LUT R81, R81, R80, RZ, 0x3c, !PT ;  /* 0x000000505151d212 */ /* 0x000fe400078e3cff */
[----:B0-----:R-:W-:-:S04]  /*2d500*/  @!P5 LOP3.LUT R83, R83, R82, RZ, 0x3c, !PT ;  /* 0x000000525353d212 */ /* 0x001fc800078e3cff */
[----:B------:R-:W-:-:S04]  /*2d510*/  @!P5 LOP3.LUT R82, R83, R82, RZ, 0x3c, !PT ;  /* 0x000000525352d212 */ /* 0x000fc800078e3cff */
[----:B------:R-:W-:-:S05]  /*2d520*/  @!P5 LOP3.LUT R83, R83, R82, RZ, 0x3c, !PT ;  /* 0x000000525353d212 */ /* 0x000fca00078e3cff */
[----:B------:R0:W2:Y:S02]  /*2d530*/  @!P5 LDG.E.U16 R112, desc[UR24][R82.64] ;  /* 0x000000185270d981 */ /* 0x0000a4000c1e1500 */
[----:B0-----:R-:W-:-:S06]  /*2d540*/  PRMT R82, RZ, 0x7610, R82 ;  /* 0x00007610ff527816 */ /* 0x001fcc0000000052 */
        /* <DEDUP_REMOVED lines=50> */
[----:B------:R-:W-:Y:S01]  /*2d870*/  @!P5 LOP3.LUT R37, R37, R36, RZ, 0x3c, !PT ;  /* 0x000000242525d212 */ /* 0x000fe200078e3cff */
[----:B------:R1:W-:Y:S04]  /*2d880*/  STS.U16 [R2+UR10+0x27200], R35 ;  /* 0x0272002302007988 */ /* 0x0003e8000800040a */
[----:B------:R2:W-:Y:S04]  /*2d890*/  STS.U16 [R2+UR10+0x27600], R34 ;  /* 0x0276002202007988 */ /* 0x0005e8000800040a */
[----:B-1----:R-:W3:Y:S04]  /*2d8a0*/  LDL R35, [R1+0x754] ;  /* 0x0007540001237983 */ /* 0x002ee80000100800 */
[----:B--2---:R-:W3:Y:S01]  /*2d8b0*/  LDL R34, [R1+0x750] ;  /* 0x0007500001227983 */ /* 0x004ee20000100800 */
[----:B0-----:R-:W-:-:S04]  /*2d8c0*/  @!P5 LOP3.LUT R73, R73, R72, RZ, 0x3c, !PT ;  /* 0x000000484949d212 */ /* 0x001fc800078e3cff */
[----:B------:R-:W-:-:S04]  /*2d8d0*/  @!P5 LOP3.LUT R72, R73, R72, RZ, 0x3c, !PT ;  /* 0x000000484948d212 */ /* 0x000fc800078e3cff */
[----:B------:R-:W-:-:S05]  /*2d8e0*/  @!P5 LOP3.LUT R73, R73, R72, RZ, 0x3c, !PT ;  /* 0x000000484949d212 */ /* 0x000fca00078e3cff */
[----:B------:R0:W2:Y:S02]  /*2d8f0*/  @!P5 LDG.E.U16 R81, desc[UR24][R72.64] ;  /* 0x000000184851d981 */ /* 0x0000a4000c1e1500 */
[----:B0-----:R-:W-:-:S06]  /*2d900*/  PRMT R72, RZ, 0x7610, R72 ;  /* 0x00007610ff487816 */ /* 0x001fcc0000000048 */
[----:B------:R0:W2:Y:S04]  /*2d910*/  @!P5 LDG.E.U16 R72, desc[UR24][R36.64] ;  /* 0x000000182448d981 */ /* 0x0000a8000c1e1500 */
[----:B------:R-:W0:Y:S04]  /*2d920*/  LDL R36, [R1+0x730] ;  /* 0x0007300001247983 */ /* 0x000e280000100800 */
[----:B------:R-:W0:Y:S01]  /*2d930*/  LDL R37, [R1+0x734] ;  /* 0x0007340001257983 */ /* 0x000e220000100800 */
[----:B------:R-:W-:Y:S02]  /*2d940*/  PRMT R73, RZ, 0x7610, R73 ;  /* 0x00007610ff497816 */ /* 0x000fe40000000049 */
[----:B---3--:R-:W-:-:S04]  /*2d950*/  @!P5 LOP3.LUT R35, R35, R34, RZ, 0x3c, !PT ;  /* 0x000000222323d212 */ /* 0x008fc800078e3cff */
[----:B------:R-:W-:-:S04]  /*2d960*/  @!P5 LOP3.LUT R34, R35, R34, RZ, 0x3c, !PT ;  /* 0x000000222322d212 */ /* 0x000fc800078e3cff */
[----:B------:R-:W-:Y:S01]  /*2d970*/  @!P5 LOP3.LUT R35, R35, R34, RZ, 0x3c, !PT ;  /* 0x000000222323d212 */ /* 0x000fe200078e3cff */
[----:B------:R1:W-:Y:S04]  /*2d980*/  STS.U16 [R2+UR10+0x27a00], R33 ;  /* 0x027a002102007988 */ /* 0x0003e8000800040a */
[----:B------:R3:W-:Y:S04]  /*2d990*/  STS.U16 [R2+UR10+0x27e00], R32 ;  /* 0x027e002002007988 */ /* 0x0007e8000800040a */
[----:B-1----:R-:W2:Y:S04]  /*2d9a0*/  LDL R33, [R1+0x794] ;  /* 0x0007940001217983 */ /* 0x002ea80000100800 */
[----:B---3--:R-:W2:Y:S01]  /*2d9b0*/  LDL R32, [R1+0x790] ;  /* 0x0007900001207983 */ /* 0x008ea20000100800 */
[----:B0-----:R-:W-:-:S04]  /*2d9c0*/  @!P5 LOP3.LUT R37, R37, R36, RZ, 0x3c, !PT ;  /* 0x000000242525d212 */ /* 0x001fc800078e3cff */
[----:B------:R-:W-:-:S04]  /*2d9d0*/  @!P5 LOP3.LUT R36, R37, R36, RZ, 0x3c, !PT ;  /* 0x000000242524d212 */ /* 0x000fc800078e3cff */
[----:B------:R-:W-:-:S05]  /*2d9e0*/  @!P5 LOP3.LUT R37, R37, R36, RZ, 0x3c, !PT ;  /* 0x000000242525d212 */ /* 0x000fca00078e3cff */
[----:B------:R0:W3:Y:S02]  /*2d9f0*/  @!P5 LDG.E.U16 R73, desc[UR24][R36.64] ;  /* 0x000000182449d981 */ /* 0x0000e4000c1e1500 */
[----:B0-----:R-:W-:-:S06]  /*2da00*/  PRMT R36, RZ, 0x7610, R36 ;  /* 0x00007610ff247816 */ /* 0x001fcc0000000024 */
[----:B------:R0:W3:Y:S04]  /*2da10*/  @!P5 LDG.E.U16 R36, desc[UR24][R34.64] ;  /* 0x000000182224d981 */ /* 0x0000e8000c1e1500 */
[----:B------:R-:W0:Y:S04]  /*2da20*/  LDL R34, [R1+0x770] ;  /* 0x0007700001227983 */ /* 0x000e280000100800 */
[----:B------:R-:W0:Y:S01]  /*2da30*/  LDL R35, [R1+0x774] ;  /* 0x0007740001237983 */ /* 0x000e220000100800 */
[----:B------:R-:W-:Y:S02]  /*2da40*/  PRMT R37, RZ, 0x7610, R37 ;  /* 0x00007610ff257816 */ /* 0x000fe40000000025 */
[----:B--2---:R-:W-:-:S04]  /*2da50*/  @!P5 LOP3.LUT R33, R33, R32, RZ, 0x3c, !PT ;  /* 0x000000202121d212 */ /* 0x004fc800078e3cff */
[----:B------:R-:W-:-:S04]  /*2da60*/  @!P5 LOP3.LUT R32, R33, R32, RZ, 0x3c, !PT ;  /* 0x000000202120d212 */ /* 0x000fc800078e3cff */
[----:B------:R-:W-:Y:S02]  /*2da70*/  @!P5 LOP3.LUT R33, R33, R32, RZ, 0x3c, !PT ;  /* 0x000000202121d212 */ /* 0x000fe400078e3cff */
[----:B------:R-:W-:-:S05]  /*2da80*/  LOP3.LUT R2, R3, 0x60, RZ, 0x3c, !PT ;  /* 0x0000006003027812 */ /* 0x000fca00078e3cff */
        /* <DEDUP_REMOVED lines=144> */
[----:B----4-:R1:W-:Y:S04]  /*2e390*/  STS.U16 [R4+UR10+0x10800], R13 ;  /* 0x0108000d04007988 */ /* 0x0103e8000800040a */
[----:B------:R3:W-:Y:S04]  /*2e3a0*/  STS.U16 [R4+UR10+0x10c00], R12 ;  /* 0x010c000c04007988 */ /* 0x0007e8000800040a */
[----:B-1----:R-:W4:Y:S04]  /*2e3b0*/  LDL R13, [R1+0x600] ;  /* 0x00060000010d7983 */ /* 0x002f280000100800 */
[----:B---3--:R-:W4:Y:S01]  /*2e3c0*/  LDL R12, [R1+0x5fc] ;  /* 0x0005fc00010c7983 */ /* 0x008f220000100800 */
[----:B0-----:R-:W-:-:S04]  /*2e3d0*/  @!P5 LOP3.LUT R17, R17, R16, RZ, 0x3c, !PT ;  /* 0x000000101111d212 */ /* 0x001fc800078e3cff */
[----:B------:R-:W-:-:S04]  /*2e3e0*/  @!P5 LOP3.LUT R16, R17, R16, RZ, 0x3c, !PT ;  /* 0x000000101110d212 */ /* 0x000fc800078e3cff */
[----:B------:R-:W-:-:S05]  /*2e3f0*/  @!P5 LOP3.LUT R17, R17, R16, RZ, 0x3c, !PT ;  /* 0x000000101111d212 */ /* 0x000fca00078e3cff */
[----:B------:R0:W3:Y:S02]  /*2e400*/  @!P5 LDG.E.U16 R19, desc[UR24][R16.64] ;  /* 0x000000181013d981 */ /* 0x0000e4000c1e1500 */
[----:B0-----:R-:W-:-:S06]  /*2e410*/  PRMT R16, RZ, 0x7610, R16 ;  /* 0x00007610ff107816 */ /* 0x001fcc0000000010 */
[----:B------:R0:W2:Y:S04]  /*2e420*/  @!P5 LDG.E.U16 R16, desc[UR24][R14.64] ;  /* 0x000000180e10d981 */ /* 0x0000a8000c1e1500 */
[----:B------:R-:W0:Y:S04]  /*2e430*/  LDL R14, [R1+0x5d4] ;  /* 0x0005d400010e7983 */ /* 0x000e280000100800 */
[----:B------:R-:W0:Y:S01]  /*2e440*/  LDL R15, [R1+0x5d8] ;  /* 0x0005d800010f7983 */ /* 0x000e220000100800 */
[----:B------:R-:W-:Y:S02]  /*2e450*/  PRMT R17, RZ, 0x7610, R17 ;  /* 0x00007610ff117816 */ /* 0x000fe40000000011 */
[----:B----4-:R-:W-:-:S04]  /*2e460*/  @!P5 LOP3.LUT R13, R13, R12, RZ, 0x3c, !PT ;  /* 0x0000000c0d0dd212 */ /* 0x010fc800078e3cff */
[----:B------:R-:W-:-:S04]  /*2e470*/  @!P5 LOP3.LUT R12, R13, R12, RZ, 0x3c, !PT ;  /* 0x0000000c0d0cd212 */ /* 0x000fc800078e3cff */
[----:B------:R-:W-:Y:S01]  /*2e480*/  @!P5 LOP3.LUT R13, R13, R12, RZ, 0x3c, !PT ;  /* 0x0000000c0d0dd212 */ /* 0x000fe200078e3cff */
[----:B------:R1:W-:Y:S04]  /*2e490*/  STS.U16 [R4+UR10+0x11000], R11 ;  /* 0x0110000b04007988 */ /* 0x0003e8000800040a */
[----:B------:R4:W-:Y:S04]  /*2e4a0*/  STS.U16 [R4+UR10+0x11400], R10 ;  /* 0x0114000a04007988 */ /* 0x0009e8000800040a */
[----:B-1----:R-:W2:Y:S04]  /*2e4b0*/  LDL R11, [R1+0x650] ;  /* 0x00065000010b7983 */ /* 0x002ea80000100800 */
[----:B----4-:R-:W2:Y:S01]  /*2e4c0*/  LDL R10, [R1+0x64c] ;  /* 0x00064c00010a7983 */ /* 0x010ea20000100800 */
[----:B0-----:R-:W-:-:S04]  /*2e4d0*/  @!P5 LOP3.LUT R15, R15, R14, RZ, 0x3c, !PT ;  /* 0x0000000e0f0fd212 */ /* 0x001fc800078e3cff */
[----:B------:R-:W-:-:S04]  /*2e4e0*/  @!P5 LOP3.LUT R14, R15, R14, RZ, 0x3c, !PT ;  /* 0x0000000e0f0ed212 */ /* 0x000fc800078e3cff */
[----:B------:R-:W-:-:S05]  /*2e4f0*/  @!P5 LOP3.LUT R15, R15, R14, RZ, 0x3c, !PT ;  /* 0x0000000e0f0fd212 */ /* 0x000fca00078e3cff */
[----:B------:R0:W4:Y:S02]  /*2e500*/  @!P5 LDG.E.U16 R17, desc[UR24][R14.64] ;  /* 0x000000180e11d981 */ /* 0x000124000c1e1500 */
        /* <DEDUP_REMOVED lines=12> */
[----:B0-----:R-:W-:Y:S02]  /*2e5d0*/  PRMT R12, RZ, 0x7610, R12 ;  /* 0x00007610ff0c7816 */ /* 0x001fe4000000000c */
[----:B------:R-:W2:Y:S04]  /*2e5e0*/  LDL R13, [R1+0x674] ;  /* 0x00067400010d7983 */ /* 0x000ea80000100800 */
[----:B------:R2:W3:Y:S04]  /*2e5f0*/  @!P5 LDG.E.U16 R12, desc[UR24][R10.64] ;  /* 0x000000180a0cd981 */ /* 0x0004e8000c1e1500 */
[----:B------:R-:W3:Y:S04]  /*2e600*/  LDL R11, [R1+0x2b4] ;  /* 0x0002b400010b7983 */ /* 0x000ee80000100800 */
[----:B------:R0:W-:Y:S02]  /*2e610*/  STS.U16 [R4+UR10+0x11800], R9 ;  /* 0x0118000904007988 */ /* 0x0001e4000800040a */
[----:B0-----:R-:W-:-:S02]  /*2e620*/  PRMT R9, RZ, 0x7610, R9 ;  /* 0x00007610ff097816 */ /* 0x001fc40000000009 */
        /* <DEDUP_REMOVED lines=24> */
[----:B------:R1:W-:Y:S01]  /*2e7b0*/  STS.U16 [R4+UR10+0x17c00], R70 ;  /* 0x017c004604007988 */ /* 0x0003e2000800040a */
[----:B--2---:R-:W-:Y:S01]  /*2e7c0*/  @!P5 IMAD.MOV.U32 R10, RZ, RZ, R13 ;  /* 0x000000ffff0ad224 */ /* 0x004fe200078e000d */
[----:B0-----:R-:W-:-:S02]  /*2e7d0*/  LOP3.LUT R133, R4, 0x40, RZ, 0x3c, !PT ;  /* 0x0000004004857812 */ /* 0x001fc400078e3cff */
[----:B-1----:R-:W2:Y:S04]  /*2e7e0*/  LDL R70, [R1+0x40c] ;  /* 0x00040c0001467983 */ /* 0x002ea80000100800 */
[----:B------:R-:W2:Y:S04]  /*2e7f0*/  LDL R71, [R1+0x41c] ;  /* 0x00041c0001477983 */ /* 0x000ea80000100800 */
[----:B------:R-:W2:Y:S04]  /*2e800*/  LDL R138, [R1+0x478] ;  /* 0x00047800018a7983 */ /* 0x000ea80000100800 */
[----:B------:R-:W2:Y:S04]  /*2e810*/  LDL R137, [R1+0x47c] ;  /* 0x00047c0001897983 */ /* 0x000ea80000100800 */
[----:B---3--:R0:W3:Y:S04]  /*2e820*/  @!P5 LDG.E.U16 R9, desc[UR24][R10.64] ;  /* 0x000000180a09d981 */ /* 0x0080e8000c1e1500 */
[----:B------:R-:W2:Y:S04]  /*2e830*/  LDL R136, [R1+0x480] ;  /* 0x0004800001887983 */ /* 0x000ea80000100800 */
[----:B------:R-:W2:Y:S01]  /*2e840*/  LDL R135, [R1+0x484] ;  /* 0x0004840001877983 */ /* 0x000ea20000100800 */
[----:B0-----:R-:W-:-:S02]  /*2e850*/  LOP3.LUT R11, R4, 0x10, RZ, 0x3c, !PT ;  /* 0x00000010040b7812 */ /* 0x001fc400078e3cff */
[C---:B------:R-:W-:Y:S01]  /*2e860*/  LOP3.LUT R13, R4.reuse, 0x20, RZ, 0x3c, !PT ;  /* 0x00000020040d7812 */ /* 0x040fe200078e3cff */
[----:B------:R-:W2:Y:S04]  /*2e870*/  LDL R10, [R1+0x1c4] ;  /* 0x0001c400010a7983 */ /* 0x000ea80000100800 */
        /* <DEDUP_REMOVED lines=64> */
[----:B0-----:R-:W2:Y:S04]  /*2ec80*/  LDL R11, [R1+0x1c0] ;  /* 0x0001c000010b7983 */ /* 0x001ea80000100800 */
[----:B------:R-:W3:Y:S01]  /*2ec90*/  LDL R42, [R1+0x1c8] ;  /* 0x0001c800012a7983 */ /* 0x000ee20000100800 */
[----:B-1----:R-:W-:-:S03]  /*2eca0*/  LOP3.LUT R13, R4, 0x30, RZ, 0x3c, !PT ;  /* 0x00000030040d7812 */ /* 0x002fc600078e3cff */
[----:B------:R-:W3:Y:S04]  /*2ecb0*/  LDL R41, [R1+0x1cc] ;  /* 0x0001cc0001297983 */ /* 0x000ee80000100800 */
        /* <DEDUP_REMOVED lines=23> */
[----:B------:R-:W3:Y:S04]  /*2ee30*/  LDL R40, [R1+0x1d0] ;  /* 0x0001d00001287983 */ /* 0x000ee80000100800 */
[----:B------:R-:W3:Y:S04]  /*2ee40*/  LDL R39, [R1+0x1d4] ;  /* 0x0001d40001277983 */ /* 0x000ee80000100800 */
[----:B------:R-:W-:Y:S04]  /*2ee50*/  STS.U16 [R13+UR10+0x15d80], R26 ;  /* 0x015d801a0d007988 */ /* 0x000fe8000800040a */
[----:B------:R-:W-:Y:S04]  /*2ee60*/  STS.U16 [R13+UR10+0x16180], R27 ;  /* 0x0161801b0d007988 */ /* 0x000fe8000800040a */
[----:B------:R-:W-:Y:S04]  /*2ee70*/  STS.U16 [R13+UR10+0x16580], R24 ;  /* 0x016580180d007988 */ /* 0x000fe8000800040a */
[----:B------:R-:W-:Y:S04]  /*2ee80*/  STS.U16 [R13+UR10+0x16980], R25 ;  /* 0x016980190d007988 */ /* 0x000fe8000800040a */
[----:B------:R1:W-:Y:S04]  /*2ee90*/  STS.U16 [R13+UR10+0x16d80], R22 ;  /* 0x016d80160d007988 */ /* 0x0003e8000800040a */
[----:B------:R4:W-:Y:S04]  /*2eea0*/  STS.U16 [R13+UR10+0x17180], R23 ;  /* 0x017180170d007988 */ /* 0x0009e8000800040a */
[----:B0-----:R-:W3:Y:S04]  /*2eeb0*/  LDL R29, [R1+0x228] ;  /* 0x00022800011d7983 */ /* 0x001ee80000100800 */
[----:B-1----:R-:W3:Y:S04]  /*2eec0*/  LDL R22, [R1+0x224] ;  /* 0x0002240001167983 */ /* 0x002ee80000100800 */
[----:B----4-:R-:W4:Y:S04]  /*2eed0*/  LDL R23, [R1+0x200] ;  /* 0x0002000001177983 */ /* 0x010f280000100800 */
[----:B------:R-:W4:Y:S01]  /*2eee0*/  LDL R28, [R1+0x22c] ;  /* 0x00022c00011c7983 */ /* 0x000f220000100800 */
[----:B------:R-:W-:-:S03]  /*2eef0*/  PRMT R96, RZ, 0x7610, R96 ;  /* 0x00007610ff607816 */ /* 0x000fc60000000060 */
[----:B------:R-:W4:Y:S04]  /*2ef00*/  LDL R25, [R1+0x230] ;  /* 0x0002300001197983 */ /* 0x000f280000100800 */
[----:B------:R-:W4:Y:S01]  /*2ef10*/  LDL R24, [R1+0x234] ;  /* 0x0002340001187983 */ /* 0x000f220000100800 */
[----:B------:R-:W-:-:S03]  /*2ef20*/  PRMT R94, RZ, 0x7610, R94 ;  /* 0x00007610ff5e7816 */ /* 0x000fc6000000005e */
[----:B------:R-:W4:Y:S04]  /*2ef30*/  LDL R27, [R1+0x254] ;  /* 0x00025400011b7983 */ /* 0x000f280000100800 */
[----:B------:R-:W4:Y:S01]  /*2ef40*/  LDL R26, [R1+0x258] ;  /* 0x00025800011a7983 */ /* 0x000f220000100800 */
[----:B------:R-:W-:-:S03]  /*2ef50*/  PRMT R92, RZ, 0x7610, R92 ;  /* 0x00007610ff5c7816 */ /* 0x000fc6000000005c */
        /* <DEDUP_REMOVED lines=8> */
[----:B------:R1:W-:Y:S04]  /*2efe0*/  STS.U16 [R133+UR10+0x11600], R12 ;  /* 0x0116000c85007988 */ /* 0x0003e8000800040a */
[----:B0-----:R-:W4:Y:S04]  /*2eff0*/  LDL R13, [R1+0x25c] ;  /* 0x00025c00010d7983 */ /* 0x001f280000100800 */
[----:B------:R-:W4:Y:S04]  /*2f000*/  LDL R21, [R1+0x264] ;  /* 0x0002640001157983 */ /* 0x000f280000100800 */
[----:B-1----:R-:W4:Y:S04]  /*2f010*/  LDL R12, [R1+0x260] ;  /* 0x00026000010c7983 */ /* 0x002f280000100800 */
[----:B------:R-:W4:Y:S04]  /*2f020*/  LDL R20, [R1+0x268] ;  /* 0x0002680001147983 */ /* 0x000f280000100800 */
[----:B------:R-:W4:Y:S04]  /*2f030*/  LDL R15, [R1+0x26c] ;  /* 0x00026c00010f7983 */ /* 0x000f280000100800 */
[----:B------:R-:W4:Y:S01]  /*2f040*/  LDL R14, [R1+0x270] ;  /* 0x00027000010e7983 */ /* 0x000f220000100800 */
[----:B------:R-:W-:-:S02]  /*2f050*/  PRMT R90, RZ, 0x7610, R90 ;  /* 0x00007610ff5a7816 */ /* 0x000fc4000000005a */
[----:B------:R-:W-:Y:S01]  /*2f060*/  PRMT R88, RZ, 0x7610, R88 ;  /* 0x00007610ff587816 */ /* 0x000fe20000000058 */
[----:B------:R-:W4:Y:S01]  /*2f070*/  LDL R17, [R1+0x27c] ;  /* 0x00027c0001117983 */ /* 0x000f220000100800 */
[----:B------:R-:W-:-:S03]  /*2f080*/  PRMT R86, RZ, 0x7610, R86 ;  /* 0x00007610ff567816 */ /* 0x000fc60000000056 */
[----:B------:R-:W4:Y:S01]  /*2f090*/  LDL R16, [R1+0x280] ;  /* 0x0002800001107983 */ /* 0x000f220000100800 */
[----:B------:R-:W-:-:S03]  /*2f0a0*/  PRMT R84, RZ, 0x7610, R84 ;  /* 0x00007610ff547816 */ /* 0x000fc60000000054 */
[----:B------:R-:W4:Y:S04]  /*2f0b0*/  LDL R19, [R1+0x28c] ;  /* 0x00028c0001137983 */ /* 0x000f280000100800 */
        /* <DEDUP_REMOVED lines=15> */
[----:B--2---:R3:W2:Y:S04]  /*2f1b0*/  @!P5 LDG.E.U16 R96, desc[UR24][R10.64] ;  /* 0x000000180a60d981 */ /* 0x0046a8000c1e1500 */
[----:B------:R-:W2:Y:S04]  /*2f1c0*/  LDL R49, [R1+0x348] ;  /* 0x0003480001317983 */ /* 0x000ea80000100800 */
[----:B------:R-:W2:Y:S01]  /*2f1d0*/  LDL R48, [R1+0x34c] ;  /* 0x00034c0001307983 */ /* 0x000ea20000100800 */
[----:B---3--:R-:W-:-:S02]  /*2f1e0*/  @!P5 IMAD.MOV.U32 R10, RZ, RZ, R41 ;  /* 0x000000ffff0ad224 */ /* 0x008fc400078e0029 */
[----:B------:R-:W-:Y:S01]  /*2f1f0*/  @!P5 IMAD.MOV.U32 R11, RZ, RZ, R42 ;  /* 0x000000ffff0bd224 */ /* 0x000fe200078e002a */
[----:B------:R0:W-:Y:S04]  /*2f200*/  STS.U16 [R133+UR10+0x11a00], R9 ;  /* 0x011a000985007988 */ /* 0x0001e8000800040a */
[----:B------:R1:W3:Y:S04]  /*2f210*/  @!P5 LDG.E.U16 R94, desc[UR24][R10.64] ;  /* 0x000000180a5ed981 */ /* 0x0002e8000c1e1500 */
[----:B------:R-:W2:Y:S04]  /*2f220*/  LDL R41, [R1+0x308] ;  /* 0x0003080001297983 */ /* 0x000ea80000100800 */
        /* <DEDUP_REMOVED lines=19> */
[----:B------:R-:W2:Y:S01]  /*2f360*/  LDL R67, [R1+0x3e8] ;  /* 0x0003e80001437983 */ /* 0x000ea20000100800 */
[----:B-1----:R-:W-:Y:S01]  /*2f370*/  @!P5 IMAD.MOV.U32 R11, RZ, RZ, R40 ;  /* 0x000000ffff0bd224 */ /* 0x002fe200078e0028 */
[----:B0-----:R-:W-:-:S02]  /*2f380*/  PRMT R9, RZ, 0x7610, R9 ;  /* 0x00007610ff097816 */ /* 0x001fc40000000009 */
[----:B------:R-:W2:Y:S01]  /*2f390*/  LDL R40, [R1+0x30c] ;  /* 0x00030c0001287983 */ /* 0x000ea20000100800 */
[----:B------:R-:W-:-:S03]  /*2f3a0*/  @!P5 IMAD.MOV.U32 R10, RZ, RZ, R39 ;  /* 0x000000ffff0ad224 */ /* 0x000fc600078e0027 */
[----:B------:R-:W2:Y:S04]  /*2f3b0*/  LDL R39, [R1+0x2f8] ;  /* 0x0002f80001277983 */ /* 0x000ea80000100800 */
[----:B------:R0:W2:Y:S04]  /*2f3c0*/  @!P5 LDG.E.U16 R92, desc[UR24][R10.64] ;  /* 0x000000180a5cd981 */ /* 0x0000a8000c1e1500 */
[----:B------:R-:W2:Y:S04]  /*2f3d0*/  LDL R69, [R1+0x3f8] ;  /* 0x0003f80001457983 */ /* 0x000ea80000100800 */
[----:B------:R-:W2:Y:S04]  /*2f3e0*/  LDL R75, [R1+0x408] ;  /* 0x00040800014b7983 */ /* 0x000ea80000100800 */
[----:B------:R-:W2:Y:S04]  /*2f3f0*/  LDL R74, [R1+0x418] ;  /* 0x00041800014a7983 */ /* 0x000ea80000100800 */
[----:B------:R-:W2:Y:S04]  /*2f400*/  LDL R73, [R1+0x428] ;  /* 0x0004280001497983 */ /* 0x000ea80000100800 */
[----:B------:R-:W2:Y:S04]  /*2f410*/  LDL R72, [R1+0x42c] ;  /* 0x00042c0001487983 */ /* 0x000ea80000100800 */
[----:B------:R-:W2:Y:S01]  /*2f420*/  LDL R77, [R1+0x438] ;  /* 0x00043800014d7983 */ /* 0x000ea20000100800 */
[----:B0-----:R-:W-:-:S03]  /*2f430*/  @!P5 IMAD.MOV.U32 R10, RZ, RZ, R22 ;  /* 0x000000ffff0ad224 */ /* 0x001fc600078e0016 */
[----:B------:R-:W2:Y:S01]  /*2f440*/  LDL R22, [R1+0x278] ;  /* 0x0002780001167983 */ /* 0x000ea20000100800 */
[----:B----4-:R-:W-:-:S03]  /*2f450*/  @!P5 IMAD.MOV.U32 R11, RZ, RZ, R23 ;  /* 0x000000ffff0bd224 */ /* 0x010fc600078e0017 */
[----:B------:R-:W4:Y:S04]  /*2f460*/  LDL R23, [R1+0x274] ;  /* 0x0002740001177983 */ /* 0x000f280000100800 */
[----:B------:R0:W3:Y:S04]  /*2f470*/  @!P5 LDG.E.U16 R90, desc[UR24][R10.64] ;  /* 0x000000180a5ad981 */ /* 0x0000e8000c1e1500 */
[----:B------:R-:W3:Y:S04]  /*2f480*/  LDL R76, [R1+0x43c] ;  /* 0x00043c00014c7983 */ /* 0x000ee80000100800 */
[----:B------:R-:W3:Y:S01]  /*2f490*/  LDL R79, [R1+0x458] ;  /* 0x00045800014f7983 */ /* 0x000ee20000100800 */
[----:B0-----:R-:W-:-:S02]  /*2f4a0*/  @!P5 IMAD.MOV.U32 R10, RZ, RZ, R28 ;  /* 0x000000ffff0ad224 */ /* 0x001fc400078e001c */
[----:B------:R-:W-:Y:S01]  /*2f4b0*/  @!P5 IMAD.MOV.U32 R11, RZ, RZ, R29 ;  /* 0x000000ffff0bd224 */ /* 0x000fe200078e001d */
[----:B------:R-:W3:Y:S04]  /*2f4c0*/  LDL R28, [R1+0x2a8] ;  /* 0x0002a800011c7983 */ /* 0x000ee80000100800 */
[----:B------:R0:W3:Y:S04]  /*2f4d0*/  @!P5 LDG.E.U16 R88, desc[UR24][R10.64] ;  /* 0x000000180a58d981 */ /* 0x0000e8000c1e1500 */
[----:B------:R-:W3:Y:S04]  /*2f4e0*/  LDL R29, [R1+0x2a4] ;  /* 0x0002a400011d7983 */ /* 0x000ee80000100800 */
[----:B------:R-:W3:Y:S01]  /*2f4f0*/  LDL R78, [R1+0x45c] ;  /* 0x00045c00014e7983 */ /* 0x000ee20000100800 */
[----:B0-----:R-:W-:-:S02]  /*2f500*/  @!P5 IMAD.MOV.U32 R10, RZ, RZ, R24 ;  /* 0x000000ffff0ad224 */ /* 0x001fc400078e0018 */
[----:B------:R-:W-:Y:S01]  /*2f510*/  @!P5 IMAD.MOV.U32 R11, RZ, RZ, R25 ;  /* 0x000000ffff0bd224 */ /* 0x000fe200078e0019 */
[----:B------:R-:W3:Y:S04]  /*2f520*/  LDL R24, [R1+0x288] ;  /* 0x0002880001187983 */ /* 0x000ee80000100800 */
        /* <DEDUP_REMOVED lines=9> */
[----:B------:R1:W3:Y:S04]  /*2f5c0*/  @!P5 LDG.E.U16 R9, desc[UR24][R12.64] ;  /* 0x000000180c09d981 */ /* 0x0002e8000c1e1500 */
[----:B------:R-:W3:Y:S01]  /*2f5d0*/  LDL R83, [R1+0x468] ;  /* 0x0004680001537983 */ /* 0x000ee20000100800 */
[----:B0-----:R-:W-:-:S03]  /*2f5e0*/  PRMT R11, RZ, 0x7610, R11 ;  /* 0x00007610ff0b7816 */ /* 0x001fc6000000000b */
[----:B------:R-:W3:Y:S01]  /*2f5f0*/  LDL R82, [R1+0x46c] ;  /* 0x00046c0001527983 */ /* 0x000ee20000100800 */
[----:B-1----:R-:W-:Y:S02]  /*2f600*/  @!P5 IMAD.MOV.U32 R12, RZ, RZ, R20 ;  /* 0x000000ffff0cd224 */ /* 0x002fe400078e0014 */
[----:B------:R-:W-:Y:S01]  /*2f610*/  @!P5 IMAD.MOV.U32 R13, RZ, RZ, R21 ;  /* 0x000000ffff0dd224 */ /* 0x000fe200078e0015 */
[----:B------:R2:W3:Y:S04]  /*2f620*/  @!P5 LDG.E.U16 R11, desc[UR24][R14.64] ;  /* 0x000000180e0bd981 */ /* 0x0004e8000c1e1500 */
[----:B------:R-:W3:Y:S04]  /*2f630*/  LDL R21, [R1+0x29c] ;  /* 0x00029c0001157983 */ /* 0x000ee80000100800 */
[----:B------:R-:W3:Y:S04]  /*2f640*/  LDL R20, [R1+0x2a0] ;  /* 0x0002a00001147983 */ /* 0x000ee80000100800 */
[----:B------:R-:W3:Y:S04]  /*2f650*/  LDL R134, [R1+0x490] ;  /* 0x0004900001867983 */ /* 0x000ee80000100800 */
[----:B------:R-:W3:Y:S04]  /*2f660*/  LDL R132, [R1+0x494] ;  /* 0x0004940001847983 */ /* 0x000ee80000100800 */
[----:B------:R-:W3:Y:S01]  /*2f670*/  LDL R139, [R1+0x4bc] ;  /* 0x0004bc00018b7983 */ /* 0x000ee20000100800 */
[----:B--2---:R-:W-:-:S03]  /*2f680*/  @!P5 IMAD.MOV.U32 R14, RZ, RZ, R22 ;  /* 0x000000ffff0ed224 */ /* 0x004fc600078e0016 */
[----:B------:R-:W2:Y:S01]  /*2f690*/  LDL R22, [R1+0x2b0] ;  /* 0x0002b00001167983 */ /* 0x000ea20000100800 */
[----:B----4-:R-:W-:-:S03]  /*2f6a0*/  @!P5 IMAD.MOV.U32 R15, RZ, RZ, R23 ;  /* 0x000000ffff0fd224 */ /* 0x010fc600078e0017 */
[----:B------:R-:W2:Y:S01]  /*2f6b0*/  LDL R23, [R1+0x2ac] ;  /* 0x0002ac0001177983 */ /* 0x000ea20000100800 */
[----:B------:R-:W-:-:S06]  /*2f6c0*/  PRMT R10, RZ, 0x7610, R10 ;  /* 0x00007610ff0a7816 */ /* 0x000fcc000000000a */
[----:B------:R0:W4:Y:S02]  /*2f6d0*/  @!P5 LDG.E.U16 R10, desc[UR24][R12.64] ;  /* 0x000000180c0ad981 */ /* 0x000124000c1e1500 */
[----:B0-----:R-:W-:Y:S02]  /*2f6e0*/  PRMT R12, RZ, 0x7610, R12 ;  /* 0x00007610ff0c7816 */ /* 0x001fe4000000000c */
[----:B------:R-:W-:-:S04]  /*2f6f0*/  PRMT R13, RZ, 0x7610, R13 ;  /* 0x00007610ff0d7816 */ /* 0x000fc8000000000d */
[----:B------:R0:W4:Y:S04]  /*2f700*/  @!P5 LDG.E.U16 R12, desc[UR24][R14.64] ;  /* 0x000000180e0cd981 */ /* 0x000128000c1e1500 */
[----:B------:R3:W4:Y:S01]  /*2f710*/  @!P5 LDG.E.U16 R13, desc[UR24][R16.64] ;  /* 0x00000018100dd981 */ /* 0x000722000c1e1500 */
[----:B0-----:R-:W-:Y:S02]  /*2f720*/  PRMT R14, RZ, 0x7610, R14 ;  /* 0x00007610ff0e7816 */ /* 0x001fe4000000000e */
[----:B------:R-:W-:Y:S01]  /*2f730*/  PRMT R15, RZ, 0x7610, R15 ;  /* 0x00007610ff0f7816 */ /* 0x000fe2000000000f */
[----:B---3--:R-:W-:Y:S02]  /*2f740*/  @!P5 IMAD.MOV.U32 R16, RZ, RZ, R24 ;  /* 0x000000ffff10d224 */ /* 0x008fe400078e0018 */
[----:B------:R-:W-:Y:S01]  /*2f750*/  @!P5 IMAD.MOV.U32 R17, RZ, RZ, R25 ;  /* 0x000000ffff11d224 */ /* 0x000fe200078e0019 */
[----:B------:R-:W3:Y:S04]  /*2f760*/  LDL R24, [R1+0x2c4] ;  /* 0x0002c40001187983 */ /* 0x000ee80000100800 */
[----:B------:R-:W3:Y:S04]  /*2f770*/  LDL R25, [R1+0x2c0] ;  /* 0x0002c00001197983 */ /* 0x000ee80000100800 */
[----:B------:R0:W4:Y:S04]  /*2f780*/  @!P5 LDG.E.U16 R14, desc[UR24][R16.64] ;  /* 0x00000018100ed981 */ /* 0x000128000c1e1500 */
[----:B------:R1:W4:Y:S01]  /*2f790*/  @!P5 LDG.E.U16 R15, desc[UR24][R18.64] ;  /* 0x00000018120fd981 */ /* 0x000322000c1e1500 */
[----:B0-----:R-:W-:Y:S01]  /*2f7a0*/  PRMT R16, RZ, 0x7610, R16 ;  /* 0x00007610ff107816 */ /* 0x001fe20000000010 */
[----:B-1----:R-:W-:-:S02]  /*2f7b0*/  @!P5 IMAD.MOV.U32 R18, RZ, RZ, R26 ;  /* 0x000000ffff12d224 */ /* 0x002fc400078e001a */
[----:B------:R-:W-:Y:S01]  /*2f7c0*/  @!P5 IMAD.MOV.U32 R19, RZ, RZ, R27 ;  /* 0x000000ffff13d224 */ /* 0x000fe200078e001b */
[----:B------:R-:W4:Y:S04]  /*2f7d0*/  LDL R26, [R1+0x2d4] ;  /* 0x0002d400011a7983 */ /* 0x000f280000100800 */
[----:B------:R-:W4:Y:S01]  /*2f7e0*/  LDL R27, [R1+0x2d0] ;  /* 0x0002d000011b7983 */ /* 0x000f220000100800 */
[----:B------:R-:W-:-:S03]  /*2f7f0*/  PRMT R17, RZ, 0x7610, R17 ;  /* 0x00007610ff117816 */ /* 0x000fc60000000011 */
[----:B------:R0:W4:Y:S02]  /*2f800*/  @!P5 LDG.E.U16 R16, desc[UR24][R18.64] ;  /* 0x000000181210d981 */ /* 0x000124000c1e1500 */
[----:B0-----:R-:W-:Y:S02]  /*2f810*/  PRMT R19, RZ, 0x7610, R19 ;  /* 0x00007610ff137816 */ /* 0x001fe40000000013 */
[----:B------:R0:W4:Y:S02]  /*2f820*/  @!P5 LDG.E.U16 R17, desc[UR24][R20.64] ;  /* 0x000000181411d981 */ /* 0x000124000c1e1500 */
[----:B0-----:R-:W-:Y:S02]  /*2f830*/  @!P5 IMAD.MOV.U32 R20, RZ, RZ, R28 ;  /* 0x000000ffff14d224 */ /* 0x001fe400078e001c */
[----:B------:R-:W-:Y:S01]  /*2f840*/  @!P5 IMAD.MOV.U32 R21, RZ, RZ, R29 ;  /* 0x000000ffff15d224 */ /* 0x000fe200078e001d */
[----:B------:R-:W4:Y:S04]  /*2f850*/  LDL R28, [R1+0x2e4] ;  /* 0x0002e400011c7983 */ /* 0x000f280000100800 */
[----:B------:R-:W4:Y:S04]  /*2f860*/  LDL R29, [R1+0x2e0] ;  /* 0x0002e000011d7983 */ /* 0x000f280000100800 */
[----:B--2---:R0:W2:Y:S02]  /*2f870*/  @!P5 LDG.E.U16 R19, desc[UR24][R22.64] ;  /* 0x000000181613d981 */ /* 0x0040a4000c1e1500 */
[----:B0-----:R-:W-:-:S02]  /*2f880*/  @!P5 IMAD.MOV.U32 R22, RZ, RZ, R30 ;  /* 0x000000ffff16d224 */ /* 0x001fc400078e001e */
[----:B------:R-:W-:Y:S01]  /*2f890*/  @!P5 IMAD.MOV.U32 R23, RZ, RZ, R31 ;  /* 0x000000ffff17d224 */ /* 0x000fe200078e001f */
[----:B------:R-:W2:Y:S04]  /*2f8a0*/  LDL R30, [R1+0x2f4] ;  /* 0x0002f400011e7983 */ /* 0x000ea80000100800 */
[----:B------:R-:W2:Y:S01]  /*2f8b0*/  LDL R31, [R1+0x2f0] ;  /* 0x0002f000011f7983 */ /* 0x000ea20000100800 */
[----:B------:R-:W-:-:S06]  /*2f8c0*/  PRMT R18, RZ, 0x7610, R18 ;  /* 0x00007610ff127816 */ /* 0x000fcc0000000012 */
[----:B------:R0:W2:Y:S02]  /*2f8d0*/  @!P5 LDG.E.U16 R18, desc[UR24][R20.64] ;  /* 0x000000181412d981 */ /* 0x0000a4000c1e1500 */
[----:B0-----:R-:W-:Y:S02]  /*2f8e0*/  PRMT R20, RZ, 0x7610, R20 ;  /* 0x00007610ff147816 */ /* 0x001fe40000000014 */
[----:B------:R-:W-:-:S04]  /*2f8f0*/  PRMT R21, RZ, 0x7610, R21 ;  /* 0x00007610ff157816 */ /* 0x000fc80000000015 */
[----:B------:R0:W2:Y:S04]  /*2f900*/  @!P5 LDG.E.U16 R20, desc[UR24][R22.64] ;  /* 0x000000181614d981 */ /* 0x0000a8000c1e1500 */
[----:B---3--:R1:W3:Y:S01]  /*2f910*/  @!P5 LDG.E.U16 R21, desc[UR24][R24.64] ;  /* 0x000000181815d981 */ /* 0x0082e2000c1e1500 */
[----:B0-----:R-:W-:Y:S02]  /*2f920*/  PRMT R22, RZ, 0x7610, R22 ;  /* 0x00007610ff167816 */ /* 0x001fe40000000016 */
[----:B------:R-:W-:Y:S01]  /*2f930*/  PRMT R23, RZ, 0x7610, R23 ;  /* 0x00007610ff177816 */ /* 0x000fe20000000017 */
[----:B-1----:R-:W-:Y:S02]  /*2f940*/  @!P5 IMAD.MOV.U32 R24, RZ, RZ, R32 ;  /* 0x000000ffff18d224 */ /* 0x002fe400078e0020 */
[----:B------:R-:W-:Y:S01]  /*2f950*/  @!P5 IMAD.MOV.U32 R25, RZ, RZ, R33 ;  /* 0x000000ffff19d224 */ /* 0x000fe200078e0021 */
[----:B------:R-:W3:Y:S04]  /*2f960*/  LDL R32, [R1+0x304] ;  /* 0x0003040001207983 */ /* 0x000ee80000100800 */
[----:B------:R-:W3:Y:S04]  /*2f970*/  LDL R33, [R1+0x300] ;  /* 0x0003000001217983 */ /* 0x000ee80000100800 */
[----:B------:R0:W3:Y:S04]  /*2f980*/  @!P5 LDG.E.U16 R22, desc[UR24][R24.64] ;  /* 0x000000181816d981 */ /* 0x0000e8000c1e1500 */
[----:B----4-:R1:W4:Y:S01]  /*2f990*/  @!P5 LDG.E.U16 R23, desc[UR24][R26.64] ;  /* 0x000000181a17d981 */ /* 0x010322000c1e1500 */
        /* <DEDUP_REMOVED lines=93> */
[----:B------:R0:W3:Y:S04]  /*2ff70*/  @!P5 LDG.E.U16 R46, desc[UR24][R48.64] ;  /* 0x00000018302ed981 */ /* 0x0000e8000c1e1500 */
[----:B------:R-:W3:Y:S04]  /*2ff80*/  LDL R57, [R1+0x3c0] ;  /* 0x0003c00001397983 */ /* 0x000ee80000100800 */
[----:B----4-:R1:W4:Y:S01]  /*2ff90*/  @!P5 LDG.E.U16 R47, desc[UR24][R50.64] ;  /* 0x00000018322fd981 */ /* 0x010322000c1e1500 */
[----:B0-----:R-:W-:-:S02]  /*2ffa0*/  PRMT R48, RZ, 0x7610, R48 ;  /* 0x00007610ff307816 */ /* 0x001fc40000000030 */
[----:B------:R-:W-:Y:S01]  /*2ffb0*/  PRMT R49, RZ, 0x7610, R49 ;  /* 0x00007610ff317816 */ /* 0x000fe20000000031 */
[----:B-1----:R-:W-:Y:S02]  /*2ffc0*/  @!P5 IMAD.MOV.U32 R50, RZ, RZ, R58 ;  /* 0x000000ffff32d224 */ /* 0x002fe400078e003a */
[----:B------:R-:W-:Y:S01]  /*2ffd0*/  @!P5 IMAD.MOV.U32 R51, RZ, RZ, R59 ;  /* 0x000000ffff33d224 */ /* 0x000fe200078e003b */
[----:B------:R-:W4:Y:S04]  /*2ffe0*/  LDL R58, [R1+0x3d4] ;  /* 0x0003d400013a7983 */ /* 0x000f280000100800 */
[----:B------:R0:W4:Y:S04]  /*2fff0*/  @!P5 LDG.E.U16 R48, desc[UR24][R50.64] ;  /* 0x000000183230d981 */ /* 0x000128000c1e1500 */
[----:B------:R-:W4:Y:S01]  /*30000*/  LDL R59, [R1+0x3d0] ;  /* 0x0003d000013b7983 */ /* 0x000f220000100800 */
[----:B0-----:R-:W-:-:S03]  /*30010*/  PRMT R51, RZ, 0x7610, R51 ;  /* 0x00007610ff337816 */ /* 0x001fc60000000033 */
[----:B------:R0:W4:Y:S02]  /*30020*/  @!P5 LDG.E.U16 R49, desc[UR24][R52.64] ;  /* 0x000000183431d981 */ /* 0x000124000c1e1500 */
[----:B0-----:R-:W-:Y:S02]  /*30030*/  @!P5 IMAD.MOV.U32 R52, RZ, RZ, R60 ;  /* 0x000000ffff34d224 */ /* 0x001fe400078e003c */
[----:B------:R-:W-:Y:S01]  /*30040*/  @!P5 IMAD.MOV.U32 R53, RZ, RZ, R61 ;  /* 0x000000ffff35d224 */ /* 0x000fe200078e003d */
[----:B------:R-:W4:Y:S04]  /*30050*/  LDL R60, [R1+0x3e4] ;  /* 0x0003e400013c7983 */ /* 0x000f280000100800 */
[----:B------:R-:W4:Y:S04]  /*30060*/  LDL R61, [R1+0x3e0] ;  /* 0x0003e000013d7983 */ /* 0x000f280000100800 */
[----:B--2---:R0:W2:Y:S02]  /*30070*/  @!P5 LDG.E.U16 R51, desc[UR24][R54.64] ;  /* 0x000000183633d981 */ /* 0x0040a4000c1e1500 */
[----:B0-----:R-:W-:-:S02]  /*30080*/  @!P5 IMAD.MOV.U32 R55, RZ, RZ, R66 ;  /* 0x000000ffff37d224 */ /* 0x001fc400078e0042 */
[----:B------:R-:W2:Y:S01]  /*30090*/  LDL R66, [R1+0x3ec] ;  /* 0x0003ec0001427983 */ /* 0x000ea20000100800 */
[----:B------:R-:W-:Y:S01]  /*300a0*/  PRMT R50, RZ, 0x7610, R50 ;  /* 0x00007610ff327816 */ /* 0x000fe20000000032 */
[----:B------:R-:W-:Y:S02]  /*300b0*/  @!P5 IMAD.MOV.U32 R54, RZ, RZ, R62 ;  /* 0x000000ffff36d224 */ /* 0x000fe400078e003e */
[----:B------:R-:W2:Y:S04]  /*300c0*/  LDL R62, [R1+0x3f4] ;  /* 0x0003f400013e7983 */ /* 0x000ea80000100800 */
[----:B------:R0:W2:Y:S02]  /*300d0*/  @!P5 LDG.E.U16 R50, desc[UR24][R52.64] ;  /* 0x000000183432d981 */ /* 0x0000a4000c1e1500 */
[----:B0-----:R-:W-:-:S02]  /*300e0*/  PRMT R52, RZ, 0x7610, R52 ;  /* 0x00007610ff347816 */ /* 0x001fc40000000034 */
[----:B------:R-:W-:-:S04]  /*300f0*/  PRMT R53, RZ, 0x7610, R53 ;  /* 0x00007610ff357816 */ /* 0x000fc80000000035 */
[----:B------:R0:W2:Y:S02]  /*30100*/  @!P5 LDG.E.U16 R52, desc[UR24][R54.64] ;  /* 0x000000183634d981 */ /* 0x0000a4000c1e1500 */
[----:B0-----:R-:W-:Y:S02]  /*30110*/  PRMT R54, RZ, 0x7610, R54 ;  /* 0x00007610ff367816 */ /* 0x001fe40000000036 */
[----:B---3--:R0:W3:Y:S01]  /*30120*/  @!P5 LDG.E.U16 R53, desc[UR24][R56.64] ;  /* 0x000000183835d981 */ /* 0x0080e2000c1e1500 */
[----:B------:R-:W-:Y:S01]  /*30130*/  PRMT R55, RZ, 0x7610, R55 ;  /* 0x00007610ff377816 */ /* 0x000fe20000000037 */
[----:B0-----:R-:W-:Y:S02]  /*30140*/  @!P5 IMAD.MOV.U32 R56, RZ, RZ, R63 ;  /* 0x000000ffff38d224 */ /* 0x001fe400078e003f */
        /* <DEDUP_REMOVED lines=9> */
[----:B------:R-:W4:Y:S04]  /*301e0*/  LDL R65, [R1+0x400] ;  /* 0x0004000001417983 */ /* 0x000f280000100800 */
[----:B------:R0:W4:Y:S02]  /*301f0*/  @!P5 LDG.E.U16 R57, desc[UR24][R60.64] ;  /* 0x000000183c39d981 */ /* 0x000124000c1e1500 */
[----:B0-----:R-:W-:-:S02]  /*30200*/  @!P5 IMAD.MOV.U32 R61, RZ, RZ, R67 ;  /* 0x000000ffff3dd224 */ /* 0x001fc400078e0043 */
[----:B------:R-:W4:Y:S01]  /*30210*/  LDL R67, [R1+0x410] ;  /* 0x0004100001437983 */ /* 0x000f220000100800 */
[----:B--2---:R-:W-:-:S03]  /*30220*/  @!P5 IMAD.MOV.U32 R60, RZ, RZ, R66 ;  /* 0x000000ffff3cd224 */ /* 0x004fc600078e0042 */
[----:B------:R-:W2:Y:S01]  /*30230*/  LDL R66, [R1+0x414] ;  /* 0x0004140001427983 */ /* 0x000ea20000100800 */
[----:B------:R-:W-:-:S06]  /*30240*/  PRMT R56, RZ, 0x7610, R56 ;  /* 0x00007610ff387816 */ /* 0x000fcc0000000038 */
[----:B------:R0:W2:Y:S02]  /*30250*/  @!P5 LDG.E.U16 R56, desc[UR24][R58.64] ;  /* 0x000000183a38d981 */ /* 0x0000a4000c1e1500 */
[----:B0-----:R-:W-:Y:S02]  /*30260*/  PRMT R58, RZ, 0x7610, R58 ;  /* 0x00007610ff3a7816 */ /* 0x001fe4000000003a */
[----:B------:R-:W-:-:S04]  /*30270*/  PRMT R59, RZ, 0x7610, R59 ;  /* 0x00007610ff3b7816 */ /* 0x000fc8000000003b */
[----:B------:R0:W2:Y:S02]  /*30280*/  @!P5 LDG.E.U16 R58, desc[UR24][R60.64] ;  /* 0x000000183c3ad981 */ /* 0x0000a4000c1e1500 */
[----:B0-----:R-:W-:Y:S02]  /*30290*/  PRMT R60, RZ, 0x7610, R60 ;  /* 0x00007610ff3c7816 */ /* 0x001fe4000000003c */
[----:B------:R-:W-:Y:S01]  /*302a0*/  PRMT R61, RZ, 0x7610, R61 ;  /* 0x00007610ff3d7816 */ /* 0x000fe2000000003d */
[----:B---3--:R0:W3:Y:S02]  /*302b0*/  @!P5 LDG.E.U16 R59, desc[UR24][R62.64] ;  /* 0x000000183e3bd981 */ /* 0x0080e4000c1e1500 */
        /* <DEDUP_REMOVED lines=8> */
[----:B------:R-:W4:Y:S04]  /*30340*/  LDL R70, [R1+0x434] ;  /* 0x0004340001467983 */ /* 0x000f280000100800 */
[----:B--2---:R0:W2:Y:S02]  /*30350*/  @!P5 LDG.E.U16 R63, desc[UR24][R66.64] ;  /* 0x00000018423fd981 */ /* 0x0040a4000c1e1500 */
[----:B0-----:R-:W-:Y:S02]  /*30360*/  @!P5 IMAD.MOV.U32 R66, RZ, RZ, R71 ;  /* 0x000000ffff42d224 */ /* 0x001fe400078e0047 */
[----:B------:R-:W4:Y:S01]  /*30370*/  LDL R71, [R1+0x430] ;  /* 0x0004300001477983 */ /* 0x000f220000100800 */
[----:B------:R-:W-:Y:S02]  /*30380*/  @!P5 IMAD.MOV.U32 R65, RZ, RZ, R75 ;  /* 0x000000ffff41d224 */ /* 0x000fe400078e004b */
[----:B------:R-:W-:Y:S01]  /*30390*/  @!P5 IMAD.MOV.U32 R67, RZ, RZ, R74 ;  /* 0x000000ffff43d224 */ /* 0x000fe200078e004a */
[----:B------:R-:W2:Y:S04]  /*303a0*/  LDL R75, [R1+0x450] ;  /* 0x00045000014b7983 */ /* 0x000ea80000100800 */
[----:B------:R-:W2:Y:S01]  /*303b0*/  LDL R74, [R1+0x454] ;  /* 0x00045400014a7983 */ /* 0x000ea20000100800 */
[----:B------:R-:W-:-:S06]  /*303c0*/  PRMT R62, RZ, 0x7610, R62 ;  /* 0x00007610ff3e7816 */ /* 0x000fcc000000003e */
[----:B------:R0:W2:Y:S02]  /*303d0*/  @!P5 LDG.E.U16 R62, desc[UR24][R64.64] ;  /* 0x00000018403ed981 */ /* 0x0000a4000c1e1500 */
[----:B0-----:R-:W-:Y:S02]  /*303e0*/  PRMT R65, RZ, 0x7610, R65 ;  /* 0x00007610ff417816 */ /* 0x001fe40000000041 */
[----:B------:R-:W-:-:S06]  /*303f0*/  PRMT R64, RZ, 0x7610, R64 ;  /* 0x00007610ff407816 */ /* 0x000fcc0000000040 */
[----:B------:R0:W2:Y:S02]  /*30400*/  @!P5 LDG.E.U16 R64, desc[UR24][R66.64] ;  /* 0x000000184240d981 */ /* 0x0000a4000c1e1500 */
[----:B0-----:R-:W-:Y:S02]  /*30410*/  PRMT R67, RZ, 0x7610, R67 ;  /* 0x00007610ff437816 */ /* 0x001fe40000000043 */
[----:B---3--:R0:W3:Y:S02]  /*30420*/  @!P5 LDG.E.U16 R65, desc[UR24][R68.64] ;  /* 0x000000184441d981 */ /* 0x0080e4000c1e1500 */
[----:B0-----:R-:W-:Y:S02]  /*30430*/  @!P5 IMAD.MOV.U32 R68, RZ, RZ, R72 ;  /* 0x000000ffff44d224 */ /* 0x001fe400078e0048 */
[----:B------:R-:W-:Y:S01]  /*30440*/  @!P5 IMAD.MOV.U32 R69, RZ, RZ, R73 ;  /* 0x000000ffff45d224 */ /* 0x000fe200078e0049 */
[----:B------:R-:W3:Y:S04]  /*30450*/  LDL R72, [R1+0x444] ;  /* 0x0004440001487983 */ /* 0x000ee80000100800 */
[----:B------:R-:W3:Y:S04]  /*30460*/  LDL R73, [R1+0x440] ;  /* 0x0004400001497983 */ /* 0x000ee80000100800 */
[----:B----4-:R0:W4:Y:S02]  /*30470*/  @!P5 LDG.E.U16 R67, desc[UR24][R70.64] ;  /* 0x000000184643d981 */ /* 0x010124000c1e1500 */
[----:B0-----:R-:W-:-:S02]  /*30480*/  @!P5 IMAD.MOV.U32 R70, RZ, RZ, R76 ;  /* 0x000000ffff46d224 */ /* 0x001fc400078e004c */
[----:B------:R-:W-:Y:S01]  /*30490*/  @!P5 IMAD.MOV.U32 R71, RZ, RZ, R77 ;  /* 0x000000ffff47d224 */ /* 0x000fe200078e004d */
[----:B------:R-:W4:Y:S04]  /*304a0*/  LDL R76, [R1+0x464] ;  /* 0x00046400014c7983 */ /* 0x000f280000100800 */
[----:B------:R-:W4:Y:S01]  /*304b0*/  LDL R77, [R1+0x460] ;  /* 0x00046000014d7983 */ /* 0x000f220000100800 */
[----:B------:R-:W-:-:S06]  /*304c0*/  PRMT R66, RZ, 0x7610, R66 ;  /* 0x00007610ff427816 */ /* 0x000fcc0000000042 */
[----:B------:R0:W4:Y:S02]  /*304d0*/  @!P5 LDG.E.U16 R66, desc[UR24][R68.64] ;  /* 0x000000184442d981 */ /* 0x000124000c1e1500 */
[----:B0-----:R-:W-:-:S06]  /*304e0*/  PRMT R68, RZ, 0x7610, R68 ;  /* 0x00007610ff447816 */ /* 0x001fcc0000000044 */
[----:B------:R0:W4:Y:S02]  /*304f0*/  @!P5 LDG.E.U16 R68, desc[UR24][R70.64] ;  /* 0x000000184644d981 */ /* 0x000124000c1e1500 */
[----:B0-----:R-:W-:-:S06]  /*30500*/  PRMT R71, RZ, 0x7610, R71 ;  /* 0x00007610ff477816 */ /* 0x001fcc0000000047 */
[----:B--2---:R0:W2:Y:S02]  /*30510*/  @!P5 LDG.E.U16 R71, desc[UR24][R74.64] ;  /* 0x000000184a47d981 */ /* 0x0040a4000c1e1500 */
[----:B0-----:R-:W-:Y:S02]  /*30520*/  @!P5 IMAD.MOV.U32 R74, RZ, RZ, R78 ;  /* 0x000000ffff4ad224 */ /* 0x001fe400078e004e */
[----:B------:R-:W-:Y:S01]  /*30530*/  @!P5 IMAD.MOV.U32 R75, RZ, RZ, R79 ;  /* 0x000000ffff4bd224 */ /* 0x000fe200078e004f */
[----:B------:R-:W2:Y:S04]  /*30540*/  LDL R78, [R1+0x474] ;  /* 0x00047400014e7983 */ /* 0x000ea80000100800 */
[----:B------:R-:W2:Y:S01]  /*30550*/  LDL R79, [R1+0x470] ;  /* 0x00047000014f7983 */ /* 0x000ea20000100800 */
[----:B------:R-:W-:-:S02]  /*30560*/  PRMT R69, RZ, 0x7610, R69 ;  /* 0x00007610ff457816 */ /* 0x000fc40000000045 */
[----:B------:R-:W-:-:S04]  /*30570*/  PRMT R70, RZ, 0x7610, R70 ;  /* 0x00007610ff467816 */ /* 0x000fc80000000046 */
[----:B---3--:R0:W3:Y:S02]  /*30580*/  @!P5 LDG.E.U16 R69, desc[UR24][R72.64] ;  /* 0x000000184845d981 */ /* 0x0080e4000c1e1500 */
[----:B0-----:R-:W-:Y:S02]  /*30590*/  @!P5 IMAD.MOV.U32 R72, RZ, RZ, R80 ;  /* 0x000000ffff48d224 */ /* 0x001fe400078e0050 */
[----:B------:R-:W-:Y:S01]  /*305a0*/  @!P5 IMAD.MOV.U32 R73, RZ, RZ, R81 ;  /* 0x000000ffff49d224 */ /* 0x000fe200078e0051 */
[----:B------:R-:W3:Y:S04]  /*305b0*/  LDL R80, [R1+0x48c] ;  /* 0x00048c0001507983 */ /* 0x000ee80000100800 */
[----:B------:R-:W3:Y:S04]  /*305c0*/  LDL R81, [R1+0x488] ;  /* 0x0004880001517983 */ /* 0x000ee80000100800 */
[----:B------:R0:W3:Y:S02]  /*305d0*/  @!P5 LDG.E.U16 R70, desc[UR24][R72.64] ;  /* 0x000000184846d981 */ /* 0x0000e4000c1e1500 */
[----:B0-----:R-:W-:-:S06]  /*305e0*/  PRMT R73, RZ, 0x7610, R73 ;  /* 0x00007610ff497816 */ /* 0x001fcc0000000049 */
[----:B----4-:R0:W4:Y:S02]  /*305f0*/  @!P5 LDG.E.U16 R73, desc[UR24][R76.64] ;  /* 0x000000184c49d981 */ /* 0x010124000c1e1500 */
[----:B0-----:R-:W-:Y:S02]  /*30600*/  @!P5 IMAD.MOV.U32 R76, RZ, RZ, R82 ;  /* 0x000000ffff4cd224 */ /* 0x001fe400078e0052 */
[----:B------:R-:W-:Y:S01]  /*30610*/  @!P5 IMAD.MOV.U32 R77, RZ, RZ, R83 ;  /* 0x000000ffff4dd224 */ /* 0x000fe200078e0053 */
[----:B------:R-:W4:Y:S04]  /*30620*/  LDL R82, [R1+0x49c] ;  /* 0x00049c0001527983 */ /* 0x000f280000100800 */
[----:B------:R-:W4:Y:S01]  /*30630*/  LDL R83, [R1+0x498] ;  /* 0x0004980001537983 */ /* 0x000f220000100800 */
[----:B------:R-:W-:-:S06]  /*30640*/  PRMT R72, RZ, 0x7610, R72 ;  /* 0x00007610ff487816 */ /* 0x000fcc0000000048 */
[----:B------:R0:W4:Y:S02]  /*30650*/  @!P5 LDG.E.U16 R72, desc[UR24][R74.64] ;  /* 0x000000184a48d981 */ /* 0x000124000c1e1500 */
[----:B0-----:R-:W-:Y:S02]  /*30660*/  PRMT R74, RZ, 0x7610, R74 ;  /* 0x00007610ff4a7816 */ /* 0x001fe4000000004a */
[----:B------:R-:W-:-:S04]  /*30670*/  PRMT R75, RZ, 0x7610, R75 ;  /* 0x00007610ff4b7816 */ /* 0x000fc8000000004b */
[----:B------:R0:W4:Y:S02]  /*30680*/  @!P5 LDG.E.U16 R74, desc[UR24][R76.64] ;  /* 0x000000184c4ad981 */ /* 0x000124000c1e1500 */
[----:B0-----:R-:W-:Y:S02]  /*30690*/  PRMT R76, RZ, 0x7610, R76 ;  /* 0x00007610ff4c7816 */ /* 0x001fe4000000004c */
[----:B--2---:R0:W2:Y:S01]  /*306a0*/  @!P5 LDG.E.U16 R75, desc[UR24][R78.64] ;  /* 0x000000184e4bd981 */ /* 0x0040a2000c1e1500 */
[----:B------:R-:W-:Y:S01]  /*306b0*/  PRMT R77, RZ, 0x7610, R77 ;  /* 0x00007610ff4d7816 */ /* 0x000fe2000000004d */
[----:B0-----:R-:W-:Y:S02]  /*306c0*/  @!P5 IMAD.MOV.U32 R78, RZ, RZ, R137 ;  /* 0x000000ffff4ed224 */ /* 0x001fe400078e0089 */
[----:B------:R-:W-:Y:S01]  /*306d0*/  @!P5 IMAD.MOV.U32 R79, RZ, RZ, R138 ;  /* 0x000000ffff4fd224 */ /* 0x000fe200078e008a */
[----:B------:R-:W2:Y:S04]  /*306e0*/  LDL R137, [R1+0x4ac] ;  /* 0x0004ac0001897983 */ /* 0x000ea80000100800 */
[----:B------:R0:W2:Y:S04]  /*306f0*/  @!P5 LDG.E.U16 R76, desc[UR24][R78.64] ;  /* 0x000000184e4cd981 */ /* 0x0000a8000c1e1500 */
[----:B------:R-:W2:Y:S01]  /*30700*/  LDL R138, [R1+0x4a8] ;  /* 0x0004a800018a7983 */ /* 0x000ea20000100800 */
[----:B0-----:R-:W-:-:S02]  /*30710*/  @!P5 IMAD.MOV.U32 R78, RZ, RZ, R135 ;  /* 0x000000ffff4ed224 */ /* 0x001fc400078e0087 */
[----:B------:R-:W-:Y:S01]  /*30720*/  @!P5 IMAD.MOV.U32 R79, RZ, RZ, R136 ;  /* 0x000000ffff4fd224 */ /* 0x000fe200078e0088 */
[----:B------:R-:W2:Y:S04]  /*30730*/  LDL R135, [R1+0x4b4] ;  /* 0x0004b40001877983 */ /* 0x000ea80000100800 */
[----:B------:R0:W2:Y:S04]  /*30740*/  @!P5 LDG.E.U16 R77, desc[UR24][R78.64] ;  /* 0x000000184e4dd981 */ /* 0x0000a8000c1e1500 */
[----:B------:R-:W2:Y:S01]  /*30750*/  LDL R136, [R1+0x4b0] ;  /* 0x0004b00001887983 */ /* 0x000ea20000100800 */
[----:B0-----:R-:W-:-:S02]  /*30760*/  PRMT R78, RZ, 0x7610, R78 ;  /* 0x00007610ff4e7816 */ /* 0x001fc4000000004e */
[----:B------:R-:W-:-:S04]  /*30770*/  PRMT R79, RZ, 0x7610, R79 ;  /* 0x00007610ff4f7816 */ /* 0x000fc8000000004f */
[----:B---3--:R0:W3:Y:S02]  /*30780*/  @!P5 LDG.E.U16 R78, desc[UR24][R80.64] ;  /* 0x00000018504ed981 */ /* 0x0080e4000c1e1500 */
[----:B0-----:R-:W-:Y:S02]  /*30790*/  @!P5 IMAD.MOV.U32 R80, RZ, RZ, R132 ;  /* 0x000000ffff50d224 */ /* 0x001fe400078e0084 */
[----:B------:R-:W-:Y:S01]  /*307a0*/  @!P5 IMAD.MOV.U32 R81, RZ, RZ, R134 ;  /* 0x000000ffff51d224 */ /* 0x000fe200078e0086 */
[----:B------:R-:W-:Y:S01]  /*307b0*/  PRMT R85, RZ, 0x7610, R85 ;  /* 0x00007610ff557816 */ /* 0x000fe20000000055 */
[----:B------:R-:W2:Y:S04]  /*307c0*/  LDL R134, [R1+0x4c0] ;  /* 0x0004c00001867983 */ /* 0x000ea80000100800 */
[----:B------:R0:W2:Y:S01]  /*307d0*/  @!P5 LDG.E.U16 R79, desc[UR24][R80.64] ;  /* 0x00000018504fd981 */ /* 0x0000a2000c1e1500 */
[----:B------:R-:W-:-:S03]  /*307e0*/  PRMT R87, RZ, 0x7610, R87 ;  /* 0x00007610ff577816 */ /* 0x000fc60000000057 */
[----:B------:R-:W2:Y:S01]  /*307f0*/  LDL R132, [R1+0x4c4] ;  /* 0x0004c40001847983 */ /* 0x000ea20000100800 */
[----:B0-----:R-:W-:-:S06]  /*30800*/  PRMT R80, RZ, 0x7610, R80 ;  /* 0x00007610ff507816 */ /* 0x001fcc0000000050 */
[----:B----4-:R0:W4:Y:S04]  /*30810*/  @!P5 LDG.E.U16 R80, desc[UR24][R82.64] ;  /* 0x000000185250d981 */ /* 0x010128000c1e1500 */
[----:B------:R-:W0:Y:S04]  /*30820*/  LDL R82, [R1+0x4a0] ;  /* 0x0004a00001527983 */ /* 0x000e280000100800 */
[----:B------:R-:W0:Y:S01]  /*30830*/  LDL R83, [R1+0x4a4] ;  /* 0x0004a40001537983 */ /* 0x000e220000100800 */
[----:B------:R-:W-:Y:S02]  /*30840*/  PRMT R81, RZ, 0x7610, R81 ;  /* 0x00007610ff517816 */ /* 0x000fe40000000051 */
[----:B0-----:R-:W-:-:S04]  /*30850*/  @!P5 LOP3.LUT R83, R83, R82, RZ, 0x3c, !PT ;  /* 0x000000525353d212 */ /* 0x001fc800078e3cff */
[----:B------:R-:W-:-:S04]  /*30860*/  @!P5 LOP3.LUT R82, R83, R82, RZ, 0x3c, !PT ;  /* 0x000000525352d212 */ /* 0x000fc800078e3cff */
[----:B------:R-:W-:-:S05]  /*30870*/  @!P5 LOP3.LUT R83, R83, R82, RZ, 0x3c, !PT ;  /* 0x000000525353d212 */ /* 0x000fca00078e3cff */
[----:B------:R2:W3:Y:S02]  /*30880*/  @!P5 LDG.E.U16 R81, desc[UR24][R82.64] ;  /* 0x000000185251d981 */ /* 0x0004e4000c1e1500 */
[----:B--2---:R-:W-:Y:S02]  /*30890*/  @!P5 IMAD.MOV.U32 R82, RZ, RZ, R137 ;  /* 0x000000ffff52d224 */ /* 0x004fe400078e0089 */
        /* <DEDUP_REMOVED lines=8> */
[----:B------:R-:W2:Y:S04]  /*30920*/  LDL R136, [R1+0x4d0] ;  /* 0x0004d00001887983 */ /* 0x000ea80000100800 */
[----:B------:R-:W2:Y:S01]  /*30930*/  LDL R83, [R1+0x4b8] ;  /* 0x0004b80001537983 */ /* 0x000ea20000100800 */
[----:B------:R-:W-:Y:S01]  /*30940*/  PRMT R89, RZ, 0x7610, R89 ;  /* 0x00007610ff597816 */ /* 0x000fe20000000059 */
[----:B0-----:R-:W-:Y:S01]  /*30950*/  @!P5 IMAD.MOV.U32 R82, RZ, RZ, R139 ;  /* 0x000000ffff52d224 */ /* 0x001fe200078e008b */
[----:B------:R-:W-:Y:S01]  /*30960*/  PRMT R91, RZ, 0x7610, R91 ;  /* 0x00007610ff5b7816 */ /* 0x000fe2000000005b */
[----:B------:R-:W3:Y:S01]  /*30970*/  LDL R139, [R1+0x4e4] ;  /* 0x0004e400018b7983 */ /* 0x000ee20000100800 */
[----:B------:R-:W-:-:S02]  /*30980*/  PRMT R93, RZ, 0x7610, R93 ;  /* 0x00007610ff5d7816 */ /* 0x000fc4000000005d */
[----:B------:R-:W-:Y:S01]  /*30990*/  PRMT R95, RZ, 0x7610, R95 ;  /* 0x00007610ff5f7816 */ /* 0x000fe2000000005f */
[----:B--2---:R0:W2:Y:S02]  /*309a0*/  @!P5 LDG.E.U16 R89, desc[UR24][R82.64] ;  /* 0x000000185259d981 */ /* 0x0040a4000c1e1500 */
[----:B0-----:R-:W-:Y:S02]  /*309b0*/  @!P5 IMAD.MOV.U32 R82, RZ, RZ, R132 ;  /* 0x000000ffff52d224 */ /* 0x001fe400078e0084 */
[----:B------:R-:W-:Y:S01]  /*309c0*/  @!P5 IMAD.MOV.U32 R83, RZ, RZ, R134 ;  /* 0x000000ffff53d224 */ /* 0x000fe200078e0086 */
[----:B------:R-:W-:Y:S01]  /*309d0*/  PRMT R97, RZ, 0x7610, R97 ;  /* 0x00007610ff617816 */ /* 0x000fe20000000061 */
        /* <DEDUP_REMOVED lines=13> */
[----:B------:R-:W0:Y:S04]  /*30ab0*/  LDL R82, [R1+0x4d8] ;  /* 0x0004d80001527983 */ /* 0x000e280000100800 */
[----:B------:R-:W0:Y:S02]  /*30ac0*/  LDL R83, [R1+0x4dc] ;  /* 0x0004dc0001537983 */ /* 0x000e240000100800 */
[----:B0-----:R-:W-:-:S04]  /*30ad0*/  @!P5 LOP3.LUT R83, R83, R82, RZ, 0x3c, !PT ;  /* 0x000000525353d212 */ /* 0x001fc800078e3cff */
[----:B------:R-:W-:-:S04]  /*30ae0*/  @!P5 LOP3.LUT R82, R83, R82, RZ, 0x3c, !PT ;  /* 0x000000525352d212 */ /* 0x000fc800078e3cff */
[----:B------:R-:W-:-:S05]  /*30af0*/  @!P5 LOP3.LUT R83, R83, R82, RZ, 0x3c, !PT ;  /* 0x000000525353d212 */ /* 0x000fca00078e3cff */
[----:B------:R3:W2:Y:S04]  /*30b00*/  @!P5 LDG.E.U16 R97, desc[UR24][R82.64] ;  /* 0x000000185261d981 */ /* 0x0006a8000c1e1500 */
[----:B------:R-:W2:Y:S01]  /*30b10*/  LDL R83, [R1+0x4e0] ;  /* 0x0004e00001537983 */ /* 0x000ea20000100800 */
[----:B------:R-:W-:Y:S01]  /*30b20*/  PRMT R98, RZ, 0x7610, R98 ;  /* 0x00007610ff627816 */ /* 0x000fe20000000062 */
[----:B---3--:R-:W-:Y:S01]  /*30b30*/  @!P5 IMAD.MOV.U32 R82, RZ, RZ, R139 ;  /* 0x000000ffff52d224 */ /* 0x008fe200078e008b */
[----:B------:R-:W-:Y:S01]  /*30b40*/  PRMT R99, RZ, 0x7610, R99 ;  /* 0x00007610ff637816 */ /* 0x000fe20000000063 */
[----:B------:R-:W3:Y:S01]  /*30b50*/  LDL R139, [R1+0x51c] ;  /* 0x00051c00018b7983 */ /* 0x000ee20000100800 */
[----:B------:R-:W-:Y:S02]  /*30b60*/  PRMT R100, RZ, 0x7610, R100 ;  /* 0x00007610ff647816 */ /* 0x000fe40000000064 */
[----:B------:R-:W-:Y:S01]  /*30b70*/  PRMT R101, RZ, 0x7610, R101 ;  /* 0x00007610ff657816 */ /* 0x000fe20000000065 */
[----:B--2---:R0:W2:Y:S02]  /*30b80*/  @!P5 LDG.E.U16 R98, desc[UR24][R82.64] ;  /* 0x000000185262d981 */ /* 0x0040a4000c1e1500 */
        /* <DEDUP_REMOVED lines=12> */
[----:B------:R-:W-:Y:S01]  /*30c50*/  PRMT R102, RZ, 0x7610, R102 ;  /* 0x00007610ff667816 */ /* 0x000fe20000000066 */
[----:B------:R-:W2:Y:S04]  /*30c60*/  LDL R136, [R1+0x520] ;  /* 0x0005200001887983 */ /* 0x000ea80000100800 */
[----:B------:R0:W2:Y:S01]  /*30c70*/  @!P5 LDG.E.U16 R101, desc[UR24][R82.64] ;  /* 0x000000185265d981 */ /* 0x0000a2000c1e1500 */
[----:B------:R-:W-:Y:S02]  /*30c80*/  PRMT R103, RZ, 0x7610, R103 ;  /* 0x00007610ff677816 */ /* 0x000fe40000000067 */
[----:B------:R-:W-:Y:S01]  /*30c90*/  PRMT R104, RZ, 0x7610, R104 ;  /* 0x00007610ff687816 */ /* 0x000fe20000000068 */
[----:B------:R-:W2:Y:S04]  /*30ca0*/  LDL R135, [R1+0x524] ;  /* 0x0005240001877983 */ /* 0x000ea80000100800 */
[----:B------:R-:W0:Y:S04]  /*30cb0*/  LDL R82, [R1+0x500] ;  /* 0x0005000001527983 */ /* 0x000e280000100800 */
[----:B------:R-:W0:Y:S02]  /*30cc0*/  LDL R83, [R1+0x504] ;  /* 0x0005040001537983 */ /* 0x000e240000100800 */
[----:B0-----:R-:W-:-:S04]  /*30cd0*/  @!P5 LOP3.LUT R83, R83, R82, RZ, 0x3c, !PT ;  /* 0x000000525353d212 */ /* 0x001fc800078e3cff */
[----:B------:R-:W-:-:S04]  /*30ce0*/  @!P5 LOP3.LUT R82, R83, R82, RZ, 0x3c, !PT ;  /* 0x000000525352d212 */ /* 0x000fc800078e3cff */
[----:B------:R-:W-:-:S05]  /*30cf0*/  @!P5 LOP3.LUT R83, R83, R82, RZ, 0x3c, !PT ;  /* 0x000000525353d212 */ /* 0x000fca00078e3cff */
[----:B------:R2:W4:Y:S02]  /*30d00*/  @!P5 LDG.E.U16 R102, desc[UR24][R82.64] ;  /* 0x000000185266d981 */ /* 0x000524000c1e1500 */
        /* <DEDUP_REMOVED lines=12> */
[----:B---3--:R-:W-:Y:S01]  /*30dd0*/  @!P5 IMAD.MOV.U32 R82, RZ, RZ, R139 ;  /* 0x000000ffff52d224 */ /* 0x008fe200078e008b */
        /* <DEDUP_REMOVED lines=109> */
[----:B------:R-:W-:Y:S01]  /*314b0*/  PRMT R126, RZ, 0x7610, R126 ;  /* 0x00007610ff7e7816 */ /* 0x000fe2000000007e */
[----:B------:R-:W2:Y:S04]  /*314c0*/  LDL R138, [R1+0x204] ;  /* 0x00020400018a7983 */ /* 0x000ea80000100800 */
[----:B------:R0:W2:Y:S01]  /*314d0*/  @!P5 LDG.E.U16 R123, desc[UR24][R82.64] ;  /* 0x00000018527bd981 */ /* 0x0000a2000c1e1500 */
[----:B------:R-:W-:-:S03]  /*314e0*/  PRMT R127, RZ, 0x7610, R127 ;  /* 0x00007610ff7f7816 */ /* 0x000fc6000000007f */
[----:B------:R-:W2:Y:S01]  /*314f0*/  LDL R137, [R1+0x208] ;  /* 0x0002080001897983 */ /* 0x000ea20000100800 */
        /* <DEDUP_REMOVED lines=25> */
[----:B------:R-:W-:Y:S02]  /*31690*/  PRMT R129, RZ, 0x7610, R129 ;  /* 0x00007610ff817816 */ /* 0x000fe40000000081 */
[----:B------:R-:W-:Y:S02]  /*316a0*/  PRMT R130, RZ, 0x7610, R130 ;  /* 0x00007610ff827816 */ /* 0x000fe40000000082 */
[----:B------:R-:W-:Y:S01]  /*316b0*/  PRMT R131, RZ, 0x7610, R131 ;  /* 0x00007610ff837816 */ /* 0x000fe20000000083 */
        /* <DEDUP_REMOVED lines=19> */
[----:B--2---:R1:W2:Y:S02]  /*317f0*/  @!P5 LDG.E.U16 R128, desc[UR24][R82.64] ;  /* 0x000000185280d981 */ /* 0x0042a4000c1e1500 */
[----:B-1----:R-:W-:-:S02]  /*31800*/  @!P5 IMAD.MOV.U32 R82, RZ, RZ, R137 ;  /* 0x000000ffff52d224 */ /* 0x002fc400078e0089 */
[----:B------:R-:W-:-:S05]  /*31810*/  @!P5 IMAD.MOV.U32 R83, RZ, RZ, R138 ;  /* 0x000000ffff53d224 */ /* 0x000fca00078e008a */
[----:B------:R1:W3:Y:S02]  /*31820*/  @!P5 LDG.E.U16 R129, desc[UR24][R82.64] ;  /* 0x000000185281d981 */ /* 0x0002e4000c1e1500 */
[----:B-1----:R-:W-:Y:S02]  /*31830*/  @!P5 IMAD.MOV.U32 R82, RZ, RZ, R135 ;  /* 0x000000ffff52d224 */ /* 0x002fe400078e0087 */
[----:B------:R-:W-:-:S05]  /*31840*/  @!P5 IMAD.MOV.U32 R83, RZ, RZ, R136 ;  /* 0x000000ffff53d224 */ /* 0x000fca00078e0088 */
[----:B------:R1:W2:Y:S02]  /*31850*/  @!P5 LDG.E.U16 R130, desc[UR24][R82.64] ;  /* 0x000000185282d981 */ /* 0x0002a4000c1e1500 */
[----:B-1----:R-:W-:Y:S02]  /*31860*/  @!P5 IMAD.MOV.U32 R82, RZ, RZ, R132 ;  /* 0x000000ffff52d224 */ /* 0x002fe400078e0084 */
[----:B------:R-:W-:-:S05]  /*31870*/  @!P5 IMAD.MOV.U32 R83, RZ, RZ, R134 ;  /* 0x000000ffff53d224 */ /* 0x000fca00078e0086 */
[----:B------:R-:W2:Y:S01]  /*31880*/  @!P5 LDG.E.U16 R131, desc[UR24][R82.64] ;  /* 0x000000185283d981 */ /* 0x000ea2000c1e1500 */
[----:B------:R-:W-:-:S03]  /*31890*/  LOP3.LUT R132, R4, 0x50, RZ, 0x3c, !PT ;  /* 0x0000005004847812 */ /* 0x000fc600078e3cff */
[----:B------:R-:W-:Y:S04]  /*318a0*/  STS.U16 [R133+UR10+0x16a00], R108 ;  /* 0x016a006c85007988 */ /* 0x000fe8000800040a */
[----:B------:R-:W-:Y:S04]  /*318b0*/  STS.U16 [R133+UR10+0x16e00], R111 ;  /* 0x016e006f85007988 */ /* 0x000fe8000800040a */
[----:B------:R-:W-:Y:S04]  /*318c0*/  STS.U16 [R133+UR10+0x17200], R112 ;  /* 0x0172007085007988 */ /* 0x000fe8000800040a */
[----:B------:R-:W-:Y:S04]  /*318d0*/  STS.U16 [R133+UR10+0x17600], R113 ;  /* 0x0176007185007988 */ /* 0x000fe8000800040a */
[----:B----4-:R-:W-:Y:S04]  /*318e0*/  STS.U16 [R133+UR10+0x17a00], R114 ;  /* 0x017a007285007988 */ /* 0x010fe8000800040a */
[----:B------:R-:W-:Y:S04]  /*318f0*/  STS.U16 [R133+UR10+0x17e00], R115 ;  /* 0x017e007385007988 */ /* 0x000fe8000800040a */
[----:B------:R-:W-:Y:S04]  /*31900*/  STS.U16 [R132+UR10+0x10280], R96 ;  /* 0x0102806084007988 */ /* 0x000fe8000800040a */
[----:B------:R-:W-:Y:S04]  /*31910*/  STS.U16 [R132+UR10+0x10680], R90 ;  /* 0x0106805a84007988 */ /* 0x000fe8000800040a */
[----:B------:R-:W-:Y:S04]  /*31920*/  STS.U16 [R132+UR10+0x10a80], R84 ;  /* 0x010a805484007988 */ /* 0x000fe8000800040a */
        /* <DEDUP_REMOVED lines=20> */
[----:B------:R4:W-:Y:S01]  /*31a70*/  STS.U16 [R132+UR10+0x15e80], R97 ;  /* 0x015e806184007988 */ /* 0x0009e2000800040a */
[----:B0-----:R-:W-:-:S03]  /*31a80*/  LOP3.LUT R23, R4, 0x60, RZ, 0x3c, !PT ;  /* 0x0000006004177812 */ /* 0x001fc600078e3cff */
        /* <DEDUP_REMOVED lines=32> */
[----:B-1----:R-:W-:-:S03]  /*31c90*/  LOP3.LUT R11, R4, 0x70, RZ, 0x3c, !PT ;  /* 0x00000070040b7812 */ /* 0x002fc600078e3cff */
        /* <DEDUP_REMOVED lines=35> */
[----:B------:R-:W0:Y:S03]  /*31ed0*/  S2R R2, SR_TID.X ;  /* 0x0000000000027919 */ /* 0x000e260000002100 */
[----:B------:R4:W-:Y:S04]  /*31ee0*/  STS.U16 [R11+UR10+0x16f80], R127 ;  /* 0x016f807f0b007988 */ /* 0x0009e8000800040a */
[----:B--2---:R4:W-:Y:S04]  /*31ef0*/  STS.U16 [R11+UR10+0x17380], R128 ;  /* 0x017380800b007988 */ /* 0x0049e8000800040a */
[----:B---3--:R4:W-:Y:S04]  /*31f00*/  STS.U16 [R11+UR10+0x17780], R129 ;  /* 0x017780810b007988 */ /* 0x0089e8000800040a */
[----:B------:R4:W-:Y:S04]  /*31f10*/  STS.U16 [R11+UR10+0x17b80], R130 ;  /* 0x017b80820b007988 */ /* 0x0009e8000800040a */
[----:B------:R4:W-:Y:S01]  /*31f20*/  STS.U16 [R11+UR10+0x17f80], R131 ;  /* 0x017f80830b007988 */ /* 0x0009e2000800040a */
[----:B------:R1:W-:Y:S06]  /*31f30*/  MEMBAR.ALL.CTA ;  /* 0x0000000000007992 */ /* 0x0003ec0000008000 */
[----:B-1----:R-:W1:Y:S01]  /*31f40*/  FENCE.VIEW.ASYNC.S ;  /* 0x00000000000073c6 */ /* 0x002e620000000000 */
[----:B------:R-:W-:-:S04]  /*31f50*/  ULEA UR8, UR22, UR10, 0x3 ;  /* 0x0000000a16087291 */ /* 0x000fc8000f8e18ff */
[----:B------:R-:W-:Y:S01]  /*31f60*/  UIADD3 UR8, UPT, UPT, UR8, 0x28000, URZ ;  /* 0x0002800008087890 */ /* 0x000fe2000fffe0ff */
[----:B0-----:R-:W-:Y:S01]  /*31f70*/  LOP3.LUT R2, R2, 0x7f, RZ, 0xc0, !PT ;  /* 0x0000007f02027812 */ /* 0x001fe200078ec0ff */
[----:B-1----:R-:W-:Y:S06]  /*31f80*/  BAR.SYNC.DEFER_BLOCKING 0x0 ;  /* 0x0000000000007b1d */ /* 0x002fec0000010000 */
[----:B----4-:R-:W-:Y:S05]  /*31f90*/  @P0 BRA `(.L_x_9) ;  /* 0x0000000000780947 */ /* 0x010fea0003800000 */
[----:B------:R-:W-:Y:S01]  /*31fa0*/  UMOV UR13, 0x40004040 ;  /* 0x40004040000d7882 */ /* 0x000fe20000000000 */
[----:B------:R-:W-:Y:S01]  /*31fb0*/  UMOV UR15, 0x40004040 ;  /* 0x40004040000f7882 */ /* 0x000fe20000000000 */
[----:B------:R-:W-:Y:S01]  /*31fc0*/  UMOV UR18, 0x0 ;  /* 0x0000000000127882 */ /* 0x000fe20000000000 */
[----:B------:R-:W-:Y:S01]  /*31fd0*/  UMOV UR19, 0x4408490 ;  /* 0x0440849000137882 */ /* 0x000fe20000000000 */
[----:B------:R-:W-:Y:S01]  /*31fe0*/  UMOV UR50, 0x0 ;  /* 0x0000000000327882 */ /* 0x000fe20000000000 */
[----:B------:R-:W-:Y:S01]  /*31ff0*/  UMOV UR51, 0x4408490 ;  /* 0x0440849000337882 */ /* 0x000fe20000000000 */
        /* <DEDUP_REMOVED lines=24> */
.L_x_9:
[----:B------:R-:W2:Y:S01]  /*32180*/  LDL R9, [R1+0x9b8] ;  /* 0x0009b80001097983 */ /* 0x000ea20000100800 */
[----:B------:R-:W-:-:S04]  /*32190*/  UIADD3 UR22, UPT, UPT, UR22, 0x1, URZ ;  /* 0x0000000116167890 */ /* 0x000fc8000fffe0ff */
[----:B------:R-:W-:-:S04]  /*321a0*/  UISETP.GT.AND UP1, UPT, UR22, 0x1, UPT ;  /* 0x000000011600788c */ /* 0x000fc8000bf24270 */
[----:B0-----:R-:W-:Y:S02]  /*321b0*/  USEL UR5, URZ, 0x1, !UP1 ;  /* 0x00000001ff057887 */ /* 0x001fe4000c800000 */
[----:B------:R-:W-:Y:S02]  /*321c0*/  USEL UR22, UR22, URZ, !UP1 ;  /* 0x000000ff16167287 */ /* 0x000fe4000c800000 */
[----:B------:R-:W-:-:S03]  /*321d0*/  ULOP3.LUT UR9, UR6, UR5, URZ, 0x3c, !UPT ;  /* 0x0000000506097292 */ /* 0x000fc6000f8e3cff */
[----:B------:R-:W-:-:S04]  /*321e0*/  UMOV UR5, UR6 ;  /* 0x0000000600057c82 */ /* 0x000fc80008000000 */
[----:B------:R-:W-:Y:S01]  /*321f0*/  UMOV UR6, UR9 ;  /* 0x0000000900067c82 */ /* 0x000fe20008000000 */
[----:B--2---:R-:W-:-:S13]  /*32200*/  ISETP.NE.U32.AND P2, PT, R9, UR4, PT ;  /* 0x0000000409007c0c */ /* 0x004fda000bf45070 */
[----:B------:R-:W-:Y:S05]  /*32210*/  @P2 BRA `(.L_x_10) ;  /* 0xfffffee800202947 */ /* 0x000fea000383ffff */
.L_x_7:
[----:B------:R-:W0:Y:S01]  /*32220*/  S2R R10, SR_TID.X ;  /* 0x00000000000a7919 */ /* 0x000e220000002100 */
[----:B------:R-:W1:Y:S02]  /*32230*/  LDC R9, c[0x0][0x3a0] ;  /* 0x0000e800ff097b82 */ /* 0x000e640000000800 */
[----:B-1----:R-:W-:-:S05]  /*32240*/  VIADD R9, R9, 0x7f ;  /* 0x0000007f09097836 */ /* 0x002fca0000000000 */
[----:B------:R-:W-:Y:S01]  /*32250*/  ISETP.GE.AND P0, PT, R9, 0x80, PT ;  /* 0x000000800900780c */ /* 0x000fe20003f06270 */
[C---:B0-----:R-:W-:Y:S01]  /*32260*/  IMAD.SHL.U32 R3, R10.reuse, 0x10, RZ ;  /* 0x000000100a037824 */ /* 0x041fe200078e00ff */
[----:B-----5:R-:W-:Y:S01]  /*32270*/  SHF.R.U32.HI R143, RZ, 0x6, R10 ;  /* 0x00000006ff8f7819 */ /* 0x020fe2000001160a */
[C---:B------:R-:W-:Y:S02]  /*32280*/  IMAD.SHL.U32 R4, R10.reuse, 0x80, RZ ;  /* 0x000000800a047824 */ /* 0x040fe400078e00ff */
[----:B------:R-:W-:Y:S01]  /*32290*/  IMAD.SHL.U32 R141, R10, 0x8, RZ ;  /* 0x000000080a8d7824 */ /* 0x000fe200078e00ff */
[----:B------:R-:W-:Y:S02]  /*322a0*/  LOP3.LUT R3, R3, 0xf0, RZ, 0xc0, !PT ;  /* 0x000000f003037812 */ /* 0x000fe400078ec0ff */
[----:B------:R-:W-:Y:S02]  /*322b0*/  LOP3.LUT R4, R4, 0x800, RZ, 0xc0, !PT ;  /* 0x0000080004047812 */ /* 0x000fe400078ec0ff */
[----:B------:R-:W-:-:S02]  /*322c0*/  SGXT.U32 R143, R143, 0x1 ;  /* 0x000000018f8f781a */ /* 0x000fc40000000000 */
[----:B------:R-:W-:Y:S02]  /*322d0*/  IADD3 R140, PT, PT, R3, UR10, R4 ;  /* 0x0000000a038c7c10 */ /* 0x000fe4000fffe004 */
[C-C-:B------:R-:W-:Y:S02]  /*322e0*/  LOP3.LUT R5, R0.reuse, 0x7e, R143.reuse, 0xfe, !PT ;  /* 0x0000007e00057812 */ /* 0x140fe400078efe8f */
[C-C-:B------:R-:W-:Y:S02]  /*322f0*/  LOP3.LUT R4, R0.reuse, 0x7c, R143.reuse, 0xfe, !PT ;  /* 0x0000007c00047812 */ /* 0x140fe400078efe8f */
[C-C-:B------:R-:W-:Y:S01]  /*32300*/  LOP3.LUT R6, R0.reuse, 0x7a, R143.reuse, 0xfe, !PT ;  /* 0x0000007a00067812 */ /* 0x140fe200078efe8f */
[----:B------:R0:W-:Y:S01]  /*32310*/  STL [R1+0x7c], R5 ;  /* 0x00007c0501007387 */ /* 0x0001e20000100800 */
[----:B------:R-:W-:Y:S02]  /*32320*/  LOP3.LUT R141, R141, 0x300, RZ, 0xc0, !PT ;  /* 0x000003008d8d7812 */ /* 0x000fe400078ec0ff */
[C---:B------:R-:W-:Y:S01]  /*32330*/  LOP3.LUT R3, R0.reuse, R143, RZ, 0xfc, !PT ;  /* 0x0000008f00037212 */ /* 0x040fe200078efcff */
[----:B------:R1:W-:Y:S01]  /*32340*/  STL [R1+0x78], R4 ;  /* 0x0000780401007387 */ /* 0x0003e20000100800 */
[----:B------:R-:W-:-:S02]  /*32350*/  LOP3.LUT R165, R0, 0x3e, R143, 0xfe, !PT ;  /* 0x0000003e00a57812 */ /* 0x000fc400078efe8f */
[C-C-:B------:R-:W-:Y:S01]  /*32360*/  LOP3.LUT R164, R0.reuse, 0x3c, R143.reuse, 0xfe, !PT ;  /* 0x0000003c00a47812 */ /* 0x140fe200078efe8f */
[----:B------:R2:W-:Y:S01]  /*32370*/  STL [R1+0x74], R6 ;  /* 0x0000740601007387 */ /* 0x0005e20000100800 */
[C-C-:B------:R-:W-:Y:S02]  /*32380*/  LOP3.LUT R163, R0.reuse, 0x3a, R143.reuse, 0xfe, !PT ;  /* 0x0000003a00a37812 */ /* 0x140fe400078efe8f */
[C-C-:B0-----:R-:W-:Y:S02]  /*32390*/  LOP3.LUT R5, R0.reuse, 0x78, R143.reuse, 0xfe, !PT ;  /* 0x0000007800057812 */ /* 0x141fe400078efe8f */
[C-C-:B------:R-:W-:Y:S02]  /*323a0*/  LOP3.LUT R162, R0.reuse, 0x38, R143.reuse, 0xfe, !PT ;  /* 0x0000003800a27812 */ /* 0x140fe400078efe8f */
[C-C-:B-1----:R-:W-:Y:S01]  /*323b0*/  LOP3.LUT R4, R0.reuse, 0x76, R143.reuse, 0xfe, !PT ;  /* 0x0000007600047812 */ /* 0x142fe200078efe8f */
[----:B------:R0:W-:Y:S01]  /*323c0*/  STL [R1+0x70], R5 ;  /* 0x0000700501007387 */ /* 0x0001e20000100800 */
[----:B------:R-:W-:-:S02]  /*323d0*/  LOP3.LUT R161, R0, 0x36, R143, 0xfe, !PT ;  /* 0x0000003600a17812 */ /* 0x000fc400078efe8f */
[C-C-:B--2---:R-:W-:Y:S01]  /*323e0*/  LOP3.LUT R6, R0.reuse, 0x74, R143.reuse, 0xfe, !PT ;  /* 0x0000007400067812 */ /* 0x144fe200078efe8f */
[----:B------:R1:W-:Y:S01]  /*323f0*/  STL [R1+0x6c], R4 ;  /* 0x00006c0401007387 */ /* 0x0003e20000100800 */
[C-C-:B------:R-:W-:Y:S02]  /*32400*/  LOP3.LUT R160, R0.reuse, 0x34, R143.reuse, 0xfe, !PT ;  /* 0x0000003400a07812 */ /* 0x140fe400078efe8f */
[C-C-:B------:R-:W-:Y:S01]  /*32410*/  LOP3.LUT R159, R0.reuse, 0x32, R143.reuse, 0xfe, !PT ;  /* 0x00000032009f7812 */ /* 0x140fe200078efe8f */
[----:B------:R2:W-:Y:S01]  /*32420*/  STL [R1+0x68], R6 ;  /* 0x0000680601007387 */ /* 0x0005e20000100800 */
[C-C-:B------:R-:W-:Y:S02]  /*32430*/  LOP3.LUT R158, R0.reuse, 0x30, R143.reuse, 0xfe, !PT ;  /* 0x00000030009e7812 */ /* 0x140fe400078efe8f */
[C-C-:B0-----:R-:W-:Y:S02]  /*32440*/  LOP3.LUT R5, R0.reuse, 0x72, R143.reuse, 0xfe, !PT ;  /* 0x0000007200057812 */ /* 0x141fe400078efe8f */
[----:B------:R-:W-:-:S02]  /*32450*/  LOP3.LUT R157, R0, 0x2e, R143, 0xfe, !PT ;  /* 0x0000002e009d7812 */ /* 0x000fc400078efe8f */
[C-C-:B-1----:R-:W-:Y:S01]  /*32460*/  LOP3.LUT R4, R0.reuse, 0x70, R143.reuse, 0xfe, !PT ;  /* 0x0000007000047812 */ /* 0x142fe200078efe8f */
[----:B------:R0:W-:Y:S01]  /*32470*/  STL [R1+0x64], R5 ;  /* 0x0000640501007387 */ /* 0x0001e20000100800 */
[----:B--2---:R-:W-:-:S03]  /*32480*/  LOP3.LUT R6, R0, 0x6e, R143, 0xfe, !PT ;  /* 0x0000006e00067812 */ /* 0x004fc600078efe8f */
[----:B------:R1:W-:Y:S04]  /*32490*/  STL [R1+0x60], R4 ;  /* 0x0000600401007387 */ /* 0x0003e80000100800 */
[----:B------:R2:W-:Y:S01]  /*324a0*/  STL [R1+0x5c], R6 ;  /* 0x00005c0601007387 */ /* 0x0005e20000100800 */
[C-C-:B0-----:R-:W-:Y:S02]  /*324b0*/  LOP3.LUT R5, R0.reuse, 0x6c, R143.reuse, 0xfe, !PT ;  /* 0x0000006c00057812 */ /* 0x141fe400078efe8f */
[----:B-1----:R-:W-:-:S03]  /*324c0*/  LOP3.LUT R4, R0, 0x6a, R143, 0xfe, !PT ;  /* 0x0000006a00047812 */ /* 0x002fc600078efe8f */
        /* <DEDUP_REMOVED lines=42> */
[----:B------:R2:W-:Y:S04]  /*32770*/  STL [R1+0x4], R5 ;  /* 0x0000040501007387 */ /* 0x0005e80000100800 */
[----:B------:R2:W-:Y:S01]  /*32780*/  STL [R1], R4 ;  /* 0x0000000401007387 */ /* 0x0005e20000100800 */
[----:B------:R-:W-:Y:S05]  /*32790*/  @!P0 BRA `(.L_x_11) ;  /* 0x0000000000108947 */ /* 0x000fea0003800000 */
[----:B------:R-:W-:-:S06]  /*327a0*/  USHF.L.U32 UR5, UR5, 0x1f, URZ ;  /* 0x0000001f05057899 */ /* 0x000fcc00080006ff */
[----:B--2---:R-:W-:-:S04]  /*327b0*/  IMAD.U32 R4, RZ, RZ, UR5 ;  /* 0x00000005ff047e24 */ /* 0x004fc8000f8e00ff */
[----:B------:R-:W0:Y:S02]  /*327c0*/  SYNCS.PHASECHK.TRANS64.TRYWAIT P0, [UR8], R4 ;  /* 0x00000004ff0075a7 */ /* 0x000e240008001108 */
[----:B0-----:R-:W-:Y:S05]  /*327d0*/  @!P0 BRA `(.L_x_12) ;  /* 0x0000004400548947 */ /* 0x001fea0003800000 */
.L_x_11:
[----:B------:R-:W-:Y:S01]  /*327e0*/  BAR.SYNC.DEFER_BLOCKING 0x0 ;  /* 0x0000000000007b1d */ /* 0x000fe20000010000 */
[----:B------:R-:W-:Y:S01]  /*327f0*/  IMAD.IADD R141, R141, 0x1, R140 ;  /* 0x000000018d8d7824 */ /* 0x000fe200078e028c */
[C-C-:B------:R-:W-:Y:S02]  /*32800*/  LOP3.LUT R156, R0.reuse, 0x2c, R143.reuse, 0xfe, !PT ;  /* 0x0000002c009c7812 */ /* 0x140fe400078efe8f */
[C-C-:B------:R-:W-:Y:S02]  /*32810*/  LOP3.LUT R155, R0.reuse, 0x2a, R143.reuse, 0xfe, !PT ;  /* 0x0000002a009b7812 */ /* 0x140fe400078efe8f */
[C-C-:B------:R-:W-:Y:S01]  /*32820*/  LOP3.LUT R154, R0.reuse, 0x28, R143.reuse, 0xfe, !PT ;  /* 0x00000028009a7812 */ /* 0x140fe200078efe8f */
[----:B------:R-:W0:Y:S01]  /*32830*/  LDCU UR4, c[0x0][0x3b4] ;  /* 0x00007680ff0477ac */ /* 0x000e220008000800 */
[----:B------:R1:W-:Y:S01]  /*32840*/  STL [R1+0x80], R141 ;  /* 0x0000808d01007387 */ /* 0x0003e20000100800 */
[C-C-:B------:R-:W-:Y:S02]  /*32850*/  LOP3.LUT R153, R0.reuse, 0x26, R143.reuse, 0xfe, !PT ;  /* 0x0000002600997812 */ /* 0x140fe400078efe8f */
[C-C-:B------:R-:W-:Y:S01]  /*32860*/  LOP3.LUT R152, R0.reuse, 0x24, R143.reuse, 0xfe, !PT ;  /* 0x0000002400987812 */ /* 0x140fe200078efe8f */
[----:B------:R-:W3:Y:S01]  /*32870*/  LDCU UR5, c[0x0][0x39c] ;  /* 0x00007380ff0577ac */ /* 0x000ee20008000800 */
[----:B------:R-:W-:-:S02]  /*32880*/  LOP3.LUT R151, R0, 0x22, R143, 0xfe, !PT ;  /* 0x0000002200977812 */ /* 0x000fc400078efe8f */
[C-C-:B------:R-:W-:Y:S01]  /*32890*/  LOP3.LUT R150, R0.reuse, 0x20, R143.reuse, 0xfe, !PT ;  /* 0x0000002000967812 */ /* 0x140fe200078efe8f */
[----:B------:R-:W4:Y:S01]  /*328a0*/  LDCU UR6, c[0x0][0x39c] ;  /* 0x00007380ff0677ac */ /* 0x000f220008000800 */
[C-C-:B------:R-:W-:Y:S02]  /*328b0*/  LOP3.LUT R149, R0.reuse, 0x1e, R143.reuse, 0xfe, !PT ;  /* 0x0000001e00957812 */ /* 0x140fe400078efe8f */
[C-C-:B------:R-:W-:Y:S02]  /*328c0*/  LOP3.LUT R148, R0.reuse, 0x1c, R143.reuse, 0xfe, !PT ;  /* 0x0000001c00947812 */ /* 0x140fe400078efe8f */
[C-C-:B------:R-:W-:Y:S02]  /*328d0*/  LOP3.LUT R147, R0.reuse, 0x1a, R143.reuse, 0xfe, !PT ;  /* 0x0000001a00937812 */ /* 0x140fe400078efe8f */
[C-C-:B------:R-:W-:Y:S01]  /*328e0*/  LOP3.LUT R146, R0.reuse, 0x18, R143.reuse, 0xfe, !PT ;  /* 0x0000001800927812 */ /* 0x140fe200078efe8f */
[----:B------:R-:W5:Y:S02]  /*328f0*/  @!P1 SYNCS.CCTL.IV [UR10+0x28000] ;  /* 0x02800000ff0099b1 */ /* 0x000f64000800000a */
[----:B-----5:R-:W-:Y:S01]  /*32900*/  BAR.SYNC.DEFER_BLOCKING 0x0 ;  /* 0x0000000000007b1d */ /* 0x020fe20000010000 */
[----:B------:R-:W-:-:S02]  /*32910*/  LOP3.LUT R134, R0, 0x16, R143, 0xfe, !PT ;  /* 0x0000001600867812 */ /* 0x000fc400078efe8f */
[C-C-:B------:R-:W-:Y:S02]  /*32920*/  LOP3.LUT R132, R0.reuse, 0x14, R143.reuse, 0xfe, !PT ;  /* 0x0000001400847812 */ /* 0x140fe400078efe8f */
[C-C-:B------:R-:W-:Y:S02]  /*32930*/  LOP3.LUT R133, R0.reuse, 0x12, R143.reuse, 0xfe, !PT ;  /* 0x0000001200857812 */ /* 0x140fe400078efe8f */
[C-C-:B------:R-:W-:Y:S01]  /*32940*/  LOP3.LUT R136, R0.reuse, 0x10, R143.reuse, 0xfe, !PT ;  /* 0x0000001000887812 */ /* 0x140fe200078efe8f */
[----:B--2---:R-:W-:Y:S01]  /*32950*/  LDTM.16dp32bit_t0_t15.x128 R4, tmem[UR11] ;  /* 0x0000000b000479ee */ /* 0x004fe20008b80000 */
[----:B------:R-:W2:Y:S01]  /*32960*/  LDTM.16dp32bit_t16_t31.x128 R4, tmem[UR11+0x80] ;  /* 0x0000800b000479ee */ /* 0x000ea20008ba0000 */
[C-C-:B------:R-:W-:Y:S02]  /*32970*/  LOP3.LUT R137, R0.reuse, 0xe, R143.reuse, 0xfe, !PT ;  /* 0x0000000e00897812 */ /* 0x140fe400078efe8f */
[C-C-:B------:R-:W-:Y:S02]  /*32980*/  LOP3.LUT R144, R0.reuse, 0xc, R143.reuse, 0xfe, !PT ;  /* 0x0000000c00907812 */ /* 0x140fe400078efe8f */
[----:B------:R-:W-:-:S02]  /*32990*/  LOP3.LUT R139, R0, 0xa, R143, 0xfe, !PT ;  /* 0x0000000a008b7812 */ /* 0x000fc400078efe8f */
[C-C-:B------:R-:W-:Y:S02]  /*329a0*/  LOP3.LUT R138, R0.reuse, 0x8, R143.reuse, 0xfe, !PT ;  /* 0x00000008008a7812 */ /* 0x140fe400078efe8f */
[C-C-:B------:R-:W-:Y:S02]  /*329b0*/  LOP3.LUT R145, R0.reuse, 0x6, R143.reuse, 0xfe, !PT ;  /* 0x0000000600917812 */ /* 0x140fe400078efe8f */
[C-C-:B------:R-:W-:Y:S02]  /*329c0*/  LOP3.LUT R135, R0.reuse, 0x4, R143.reuse, 0xfe, !PT ;  /* 0x0000000400877812 */ /* 0x140fe400078efe8f */
[----:B------:R-:W-:Y:S01]  /*329d0*/  LOP3.LUT R0, R0, 0x2, R143, 0xfe, !PT ;  /* 0x0000000200007812 */ /* 0x000fe200078efe8f */
[----:B------:R-:W5:Y:S01]  /*329e0*/  @!P1 SYNCS.CCTL.IV [UR10+0x28008] ;  /* 0x02800800ff0099b1 */ /* 0x000f62000800000a */
[----:B------:R-:W-:Y:S01]  /*329f0*/  NOP ;  /* 0x0000000000007918 */ /* 0x000fe20000000000 */
[----:B--2---:R-:W-:Y:S02]  /*32a00*/  F2FP.BF16.F32.PACK_AB R140, R7, R5 ;  /* 0x00000005078c723e */ /* 0x004fe400000010ff */
[----:B------:R-:W-:-:S02]  /*32a10*/  F2FP.BF16.F32.PACK_AB R5, R10, R8 ;  /* 0x000000080a05723e */ /* 0x000fc400000010ff */
[----:B------:R-:W-:Y:S02]  /*32a20*/  F2FP.BF16.F32.PACK_AB R7, R18, R16 ;  /* 0x000000101207723e */ /* 0x000fe400000010ff */
[----:B------:R-:W-:Y:S02]  /*32a30*/  F2FP.BF16.F32.PACK_AB R8, R23, R21 ;  /* 0x000000151708723e */ /* 0x000fe400000010ff */
[----:B------:R-:W-:Y:S02]  /*32a40*/  F2FP.BF16.F32.PACK_AB R21, R26, R24 ;  /* 0x000000181a15723e */ /* 0x000fe400000010ff */
[----:B------:R-:W-:Y:S02]  /*32a50*/  F2FP.BF16.F32.PACK_AB R16, R55, R53 ;  /* 0x000000353710723e */ /* 0x000fe400000010ff */
[----:B------:R-:W-:Y:S02]  /*32a60*/  F2FP.BF16.F32.PACK_AB R53, R58, R56 ;  /* 0x000000383a35723e */ /* 0x000fe400000010ff */
[----:B------:R-:W-:Y:S01]  /*32a70*/  F2FP.BF16.F32.PACK_AB R24, R71, R69 ;  /* 0x000000454718723e */ /* 0x000fe200000010ff */
[----:B------:R-:W0:Y:S01]  /*32a80*/  LDL.LU R58, [R1+0xb14] ;  /* 0x000b1400013a7983 */ /* 0x000e220000300800 */
[----:B------:R-:W-:-:S02]  /*32a90*/  F2FP.BF16.F32.PACK_AB R69, R74, R72 ;  /* 0x000000484a45723e */ /* 0x000fc400000010ff */
[----:B------:R-:W-:Y:S01]  /*32aa0*/  F2FP.BF16.F32.PACK_AB R4, R6, R4 ;  /* 0x000000040604723e */ /* 0x000fe200000010ff */
[----:B------:R-:W5:Y:S01]  /*32ab0*/  LDL.LU R74, [R1+0x80] ;  /* 0x00008000014a7983 */ /* 0x000f620000300800 */
[----:B------:R-:W-:Y:S02]  /*32ac0*/  F2FP.BF16.F32.PACK_AB R6, R14, R12 ;  /* 0x0000000c0e06723e */ /* 0x000fe400000010ff */
[----:B-1----:R-:W-:Y:S02]  /*32ad0*/  F2FP.BF16.F32.PACK_AB R141, R11, R9 ;  /* 0x000000090b8d723e */ /* 0x002fe400000010ff */
[----:B------:R-:W-:Y:S02]  /*32ae0*/  F2FP.BF16.F32.PACK_AB R142, R15, R13 ;  /* 0x0000000d0f8e723e */ /* 0x000fe400000010ff */
[----:B------:R-:W-:Y:S02]  /*32af0*/  F2FP.BF16.F32.PACK_AB R143, R19, R17 ;  /* 0x00000011138f723e */ /* 0x000fe400000010ff */
[----:B------:R-:W-:Y:S01]  /*32b00*/  LEA R72, R2, UR10, 0x4 ;  /* 0x0000000a02487c11 */ /* 0x000fe2000f8e20ff */
[----:B------:R-:W1:Y:S01]  /*32b10*/  LDCU.128 UR8, c[0x0][0x390] ;  /* 0x00007200ff0877ac */ /* 0x000e620008000c00 */
[----:B------:R-:W-:Y:S01]  /*32b20*/  F2FP.BF16.F32.PACK_AB R36, R38, R36 ;  /* 0x000000242624723e */ /* 0x000fe200000010ff */
[----:B------:R-:W2:Y:S01]  /*32b30*/  LDC R2, c[0x0][0x3b8] ;  /* 0x0000ee00ff027b82 */ /* 0x000ea20000000800 */
[----:B------:R-:W-:-:S02]  /*32b40*/  F2FP.BF16.F32.PACK_AB R38, R46, R44 ;  /* 0x0000002c2e26723e */ /* 0x000fc400000010ff */
[----:B------:R-:W-:Y:S02]  /*32b50*/  F2FP.BF16.F32.PACK_AB R14, R47, R45 ;  /* 0x0000002d2f0e723e */ /* 0x000fe400000010ff */
[----:B------:R-:W-:Y:S02]  /*32b60*/  F2FP.BF16.F32.PACK_AB R20, R22, R20 ;  /* 0x000000141614723e */ /* 0x000fe400000010ff */
[----:B------:R-:W-:Y:S02]  /*32b70*/  F2FP.BF16.F32.PACK_AB R22, R30, R28 ;  /* 0x0000001c1e16723e */ /* 0x000fe400000010ff */
[----:B------:R-:W-:Y:S02]  /*32b80*/  F2FP.BF16.F32.PACK_AB R23, R34, R32 ;  /* 0x000000202217723e */ /* 0x000fe400000010ff */
[----:B------:R-:W-:Y:S02]  /*32b90*/  F2FP.BF16.F32.PACK_AB R9, R27, R25 ;  /* 0x000000191b09723e */ /* 0x000fe400000010ff */
        /* <DEDUP_REMOVED lines=18> */
[----:B------:R-:W-:Y:S01]  /*32cc0*/  F2FP.BF16.F32.PACK_AB R27, R83, R81 ;  /* 0x00000051531b723e */ /* 0x000fe200000010ff */
[----:B-----5:R-:W-:Y:S04]  /*32cd0*/  STS.128 [R74], R4 ;  /* 0x000000044a007388 */ /* 0x020fe80000000c00 */
[----:B------:R-:W-:Y:S01]  /*32ce0*/  STS.128 [R74+0x400], R140 ;  /* 0x0004008c4a007388 */ /* 0x000fe20000000c00 */
[----:B------:R-:W-:Y:S01]  /*32cf0*/  BAR.SYNC.DEFER_BLOCKING 0x0 ;  /* 0x0000000000007b1d */ /* 0x000fe20000010000 */
[----:B------:R-:W-:-:S02]  /*32d00*/  F2FP.BF16.F32.PACK_AB R84, R86, R84 ;  /* 0x000000545654723e */ /* 0x000fc400000010ff */
[----:B------:R-:W-:Y:S02]  /*32d10*/  F2FP.BF16.F32.PACK_AB R28, R87, R85 ;  /* 0x00000055571c723e */ /* 0x000fe400000010ff */
[----:B------:R-:W-:Y:S02]  /*32d20*/  F2FP.BF16.F32.PACK_AB R29, R91, R89 ;  /* 0x000000595b1d723e */ /* 0x000fe400000010ff */
[----:B------:R-:W-:Y:S02]  /*32d30*/  F2FP.BF16.F32.PACK_AB R30, R95, R93 ;  /* 0x0000005d5f1e723e */ /* 0x000fe400000010ff */
[----:B------:R-:W-:Y:S01]  /*32d40*/  F2FP.BF16.F32.PACK_AB R31, R99, R97 ;  /* 0x00000061631f723e */ /* 0x000fe200000010ff */
[C---:B0-----:R-:W-:Y:S01]  /*32d50*/  IMAD R60, R58.reuse, UR4, RZ ;  /* 0x000000043a3c7c24 */ /* 0x041fe2000f8e02ff */
[----:B-1----:R-:W-:Y:S02]  /*32d60*/  ISETP.GE.AND P0, PT, R58, UR10, PT ;  /* 0x0000000a3a007c0c */ /* 0x002fe4000bf06270 */
[----:B------:R-:W-:-:S02]  /*32d70*/  F2FP.BF16.F32.PACK_AB R100, R102, R100 ;  /* 0x000000646664723e */ /* 0x000fc400000010ff */
[----:B------:R-:W-:Y:S02]  /*32d80*/  F2FP.BF16.F32.PACK_AB R32, R103, R101 ;  /* 0x000000656720723e */ /* 0x000fe400000010ff */
[----:B------:R-:W-:Y:S02]  /*32d90*/  F2FP.BF16.F32.PACK_AB R33, R107, R105 ;  /* 0x000000696b21723e */ /* 0x000fe400000010ff */
[----:B------:R-:W-:Y:S02]  /*32da0*/  F2FP.BF16.F32.PACK_AB R34, R111, R109 ;  /* 0x0000006d6f22723e */ /* 0x000fe400000010ff */
[----:B------:R-:W-:Y:S02]  /*32db0*/  F2FP.BF16.F32.PACK_AB R35, R115, R113 ;  /* 0x000000717323723e */ /* 0x000fe400000010ff */
[----:B------:R-:W-:Y:S01]  /*32dc0*/  F2FP.BF16.F32.PACK_AB R116, R118, R116 ;  /* 0x000000747674723e */ /* 0x000fe200000010ff */
[----:B------:R-:W0:Y:S04]  /*32dd0*/  LDS.128 R44, [R72] ;  /* 0x00000000482c7984 */ /* 0x000e280000000c00 */
[----:B------:R-:W-:Y:S01]  /*32de0*/  LDS.128 R4, [R72+0x800] ;  /* 0x0008000048047984 */ /* 0x000fe20000000c00 */
[----:B------:R-:W-:-:S02]  /*32df0*/  F2FP.BF16.F32.PACK_AB R85, R90, R88 ;  /* 0x000000585a55723e */ /* 0x000fc400000010ff */
[----:B------:R-:W-:Y:S01]  /*32e00*/  F2FP.BF16.F32.PACK_AB R40, R119, R117 ;  /* 0x000000757728723e */ /* 0x000fe200000010ff */
[----:B------:R-:W-:Y:S01]  /*32e10*/  BAR.SYNC.DEFER_BLOCKING 0x0 ;  /* 0x0000000000007b1d */ /* 0x000fe20000010000 */
[----:B------:R-:W-:Y:S02]  /*32e20*/  F2FP.BF16.F32.PACK_AB R86, R94, R92 ;  /* 0x0000005c5e56723e */ /* 0x000fe400000010ff */
[----:B------:R-:W-:Y:S02]  /*32e30*/  F2FP.BF16.F32.PACK_AB R87, R98, R96 ;  /* 0x000000606257723e */ /* 0x000fe400000010ff */
[----:B------:R-:W-:Y:S02]  /*32e40*/  LEA R73, P1, R60, UR8, 0x1 ;  /* 0x000000083c497c11 */ /* 0x000fe4000f8208ff */
[----:B------:R-:W-:Y:S02]  /*32e50*/  F2FP.BF16.F32.PACK_AB R41, R123, R121 ;  /* 0x000000797b29723e */ /* 0x000fe400000010ff */
[----:B------:R-:W-:-:S02]  /*32e60*/  F2FP.BF16.F32.PACK_AB R42, R127, R125 ;  /* 0x0000007d7f2a723e */ /* 0x000fc400000010ff */
[----:B------:R-:W-:Y:S01]  /*32e70*/  F2FP.BF16.F32.PACK_AB R43, R131, R129 ;  /* 0x00000081832b723e */ /* 0x000fe200000010ff */
[----:B--2---:R-:W-:Y:S01]  /*32e80*/  IMAD R65, R3, R2, RZ ;  /* 0x0000000203417224 */ /* 0x004fe200078e02ff */
[----:B------:R-:W-:Y:S01]  /*32e90*/  F2FP.BF16.F32.PACK_AB R101, R106, R104 ;  /* 0x000000686a65723e */ /* 0x000fe200000010ff */
[----:B------:R-:W1:Y:S01]  /*32ea0*/  LDCU UR4, c[0x0][0x39c] ;  /* 0x00007380ff0477ac */ /* 0x000e620008000800 */
[----:B------:R-:W2:Y:S01]  /*32eb0*/  LDL.LU R75, [R1] ;  /* 0x00000000014b7983 */ /* 0x000ea20000300800 */
[----:B------:R-:W5:Y:S03]  /*32ec0*/  LDCU UR10, c[0x0][0x39c] ;  /* 0x00007380ff0a77ac */ /* 0x000f660008000800 */
[----:B------:R-:W-:Y:S01]  /*32ed0*/  STS.128 [R74], R20 ;  /* 0x000000144a007388 */ /* 0x000fe20000000c00 */
[----:B------:R-:W-:Y:S01]  /*32ee0*/  F2FP.BF16.F32.PACK_AB R102, R110, R108 ;  /* 0x0000006c6e66723e */ /* 0x000fe200000010ff */
[----:B------:R-:W0:Y:S02]  /*32ef0*/  LDCU UR8, c[0x0][0x39c] ;  /* 0x00007380ff0877ac */ /* 0x000e240008000800 */
[----:B------:R-:W-:Y:S01]  /*32f00*/  STS.128 [R74+0x400], R8 ;  /* 0x000400084a007388 */ /* 0x000fe20000000c00 */
[----:B------:R-:W-:Y:S06]  /*32f10*/  BAR.SYNC.DEFER_BLOCKING 0x0 ;  /* 0x0000000000007b1d */ /* 0x000fec0000010000 */
[----:B------:R-:W0:Y:S04]  /*32f20*/  LDS.128 R20, [R72] ;  /* 0x0000000048147984 */ /* 0x000e280000000c00 */
[----:B------:R-:W-:Y:S01]  /*32f30*/  LDS.128 R8, [R72+0x800] ;  /* 0x0008000048087984 */ /* 0x000fe20000000c00 */
[----:B------:R-:W-:Y:S06]  /*32f40*/  BAR.SYNC.DEFER_BLOCKING 0x0 ;  /* 0x0000000000007b1d */ /* 0x000fec0000010000 */
[----:B------:R-:W-:Y:S04]  /*32f50*/  STS.128 [R74], R36 ;  /* 0x000000244a007388 */ /* 0x000fe80000000c00 */
        /* <DEDUP_REMOVED lines=11> */
[----:B------:R0:W-:Y:S04]  /*33010*/  STS.128 [R74], R68 ;  /* 0x000000444a007388 */ /* 0x0001e80000000c00 */
[----:B------:R-:W-:Y:S01]  /*33020*/  STS.128 [R74+0x400], R24 ;  /* 0x000400184a007388 */ /* 0x000fe20000000c00 */
[----:B------:R-:W-:Y:S06]  /*33030*/  BAR.SYNC.DEFER_BLOCKING 0x0 ;  /* 0x0000000000007b1d */ /* 0x000fec0000010000 */
[----:B------:R-:W1:Y:S04]  /*33040*/  LDS.128 R52, [R72] ;  /* 0x0000000048347984 */ /* 0x000e680000000c00 */
[----:B------:R-:W-:Y:S01]  /*33050*/  LDS.128 R24, [R72+0x800] ;  /* 0x0008000048187984 */ /* 0x000fe20000000c00 */
[----:B------:R-:W-:Y:S06]  /*33060*/  BAR.SYNC.DEFER_BLOCKING 0x0 ;  /* 0x0000000000007b1d */ /* 0x000fec0000010000 */
[----:B------:R-:W-:Y:S04]  /*33070*/  STS.128 [R74], R84 ;  /* 0x000000544a007388 */ /* 0x000fe80000000c00 */
[----:B------:R-:W-:Y:S01]  /*33080*/  STS.128 [R74+0x400], R28 ;  /* 0x0004001c4a007388 */ /* 0x000fe20000000c00 */
[----:B------:R-:W-:Y:S01]  /*33090*/  BAR.SYNC.DEFER_BLOCKING 0x0 ;  /* 0x0000000000007b1d */ /* 0x000fe20000010000 */
[----:B------:R-:W-:-:S05]  /*330a0*/  F2FP.BF16.F32.PACK_AB R103, R114, R112 ;  /* 0x000000707267723e */ /* 0x000fca00000010ff */
[----:B------:R-:W1:Y:S04]  /*330b0*/  LDS.128 R28, [R72] ;  /* 0x00000000481c7984 */ /* 0x000e680000000c00 */
[----:B------:R-:W-:Y:S01]  /*330c0*/  LDS.128 R56, [R72+0x800] ;  /* 0x0008000048387984 */ /* 0x000fe20000000c00 */
[----:B------:R-:W-:Y:S06]  /*330d0*/  BAR.SYNC.DEFER_BLOCKING 0x0 ;  /* 0x0000000000007b1d */ /* 0x000fec0000010000 */
[----:B------:R-:W-:Y:S04]  /*330e0*/  STS.128 [R74], R100 ;  /* 0x000000644a007388 */ /* 0x000fe80000000c00 */
[----:B------:R-:W-:Y:S01]  /*330f0*/  STS.128 [R74+0x400], R32 ;  /* 0x000400204a007388 */ /* 0x000fe20000000c00 */
[----:B------:R-:W-:Y:S01]  /*33100*/  BAR.SYNC.DEFER_BLOCKING 0x0 ;  /* 0x0000000000007b1d */ /* 0x000fe20000010000 */
[----:B0-----:R-:W-:-:S02]  /*33110*/  LEA.HI.X.SX32 R68, R60, UR9, 0x1, P1 ;  /* 0x000000093c447c11 */ /* 0x001fc400088f0eff */
[----:B------:R-:W-:-:S03]  /*33120*/  F2FP.BF16.F32.PACK_AB R117, R122, R120 ;  /* 0x000000787a75723e */ /* 0x000fc600000010ff */
[----:B------:R-:W0:Y:S04]  /*33130*/  LDS.128 R32, [R72] ;  /* 0x0000000048207984 */ /* 0x000e280000000c00 */
[----:B------:R-:W-:Y:S01]  /*33140*/  LDS.128 R60, [R72+0x800] ;  /* 0x00080000483c7984 */ /* 0x000fe20000000c00 */
[----:B------:R-:W-:Y:S01]  /*33150*/  F2FP.BF16.F32.PACK_AB R118, R126, R124 ;  /* 0x0000007c7e76723e */ /* 0x000fe200000010ff */
[----:B------:R-:W0:Y:S01]  /*33160*/  LDCU UR9, c[0x0][0x39c] ;  /* 0x00007380ff0977ac */ /* 0x000e220008000800 */
[----:B------:R-:W-:Y:S01]  /*33170*/  F2FP.BF16.F32.PACK_AB R119, R130, R128 ;  /* 0x000000808277723e */ /* 0x000fe200000010ff */
[----:B------:R-:W-:Y:S01]  /*33180*/  BAR.SYNC.DEFER_BLOCKING 0x0 ;  /* 0x0000000000007b1d */ /* 0x000fe20000010000 */
[C---:B------:R-:W-:Y:S01]  /*33190*/  ISETP.LT.AND P5, PT, R0.reuse, UR11, !P0 ;  /* 0x0000000b00007c0c */ /* 0x040fe2000c7a1270 */
[-C--:B------:R-:W-:Y:S01]  /*331a0*/  IMAD R0, R0, R2.reuse, RZ ;  /* 0x0000000200007224 */ /* 0x080fe200078e02ff */
[C---:B------:R-:W-:Y:S01]  /*331b0*/  ISETP.LT.AND P1, PT, R135.reuse, UR11, !P0 ;  /* 0x0000000b87007c0c */ /* 0x040fe2000c721270 */
[----:B------:R-:W-:Y:S01]  /*331c0*/  IMAD R135, R135, R2, RZ ;  /* 0x0000000287877224 */ /* 0x000fe200078e02ff */
[----:B------:R-:W-:-:S02]  /*331d0*/  ISETP.LT.AND P2, PT, R3, UR11, !P0 ;  /* 0x0000000b03007c0c */ /* 0x000fc4000c741270 */
[CC--:B------:R-:W-:Y:S01]  /*331e0*/  LEA R64, P3, R65.reuse, R73.reuse, 0x1 ;  /* 0x0000004941407211 */ /* 0x0c0fe200078608ff */
[----:B------:R-:W-:Y:S04]  /*331f0*/  STS.128 [R74], R116 ;  /* 0x000000744a007388 */ /* 0x000fe80000000c00 */
[----:B------:R1:W-:Y:S01]  /*33200*/  STS.128 [R74+0x400], R40 ;  /* 0x000400284a007388 */ /* 0x0003e20000000c00 */
[----:B------:R-:W-:Y:S01]  /*33210*/  BAR.SYNC.DEFER_BLOCKING 0x0 ;  /* 0x0000000000007b1d */ /* 0x000fe20000010000 */
[C---:B------:R-:W-:Y:S02]  /*33220*/  LEA R66, P4, R0.reuse, R73, 0x1 ;  /* 0x0000004900427211 */ /* 0x040fe400078808ff */
[-C--:B------:R-:W-:Y:S02]  /*33230*/  LEA.HI.X.SX32 R65, R65, R68.reuse, 0x1, P3 ;  /* 0x0000004441417211 */ /* 0x080fe400018f0eff */
[----:B------:R-:W-:-:S02]  /*33240*/  LEA.HI.X.SX32 R67, R0, R68, 0x1, P4 ;  /* 0x0000004400437211 */ /* 0x000fc400020f0eff */
[----:B------:R-:W-:Y:S02]  /*33250*/  PRMT R0, R44, 0x7632, R0 ;  /* 0x000076322c007816 */ /* 0x000fe40000000000 */
[C---:B-1----:R-:W-:Y:S01]  /*33260*/  LEA R40, P3, R135.reuse, R73, 0x1 ;  /* 0x0000004987287211 */ /* 0x042fe200078608ff */
[----:B------:R-:W2:Y:S03]  /*33270*/  LDL.LU R74, [R1+0x4] ;  /* 0x00000400014a7983 */ /* 0x000ea60000300800 */
[----:B------:R-:W-:Y:S01]  /*33280*/  LEA.HI.X.SX32 R41, R135, R68, 0x1, P3 ;  /* 0x0000004487297211 */ /* 0x000fe200018f0eff */
[----:B------:R-:W2:Y:S01]  /*33290*/  LDL.LU R71, [R1+0x8] ;  /* 0x0000080001477983 */ /* 0x000ea20000300800 */
[C---:B------:R-:W-:Y:S01]  /*332a0*/  ISETP.LT.AND P3, PT, R145.reuse, UR11, !P0 ;  /* 0x0000000b91007c0c */ /* 0x040fe2000c761270 */
[-C--:B------:R-:W-:Y:S02]  /*332b0*/  IMAD R145, R145, R2.reuse, RZ ;  /* 0x0000000291917224 */ /* 0x080fe400078e02ff */
[----:B------:R-:W2:Y:S04]  /*332c0*/  LDL.LU R70, [R1+0xc] ;  /* 0x00000c0001467983 */ /* 0x000ea80000300800 */
[----:B------:R1:W-:Y:S01]  /*332d0*/  @P2 STG.E.U16 desc[UR24][R64.64], R44 ;  /* 0x0000002c40002986 */ /* 0x0003e2000c101518 */
[C---:B------:R-:W-:Y:S01]  /*332e0*/  ISETP.LT.AND P2, PT, R138.reuse, UR11, !P0 ;  /* 0x0000000b8a007c0c */ /* 0x040fe2000c741270 */
[----:B------:R-:W-:-:S02]  /*332f0*/  IMAD R138, R138, R2, RZ ;  /* 0x000000028a8a7224 */ /* 0x000fc400078e02ff */
[----:B------:R-:W-:Y:S04]  /*33300*/  @P5 STG.E.U16 desc[UR24][R66.64], R0 ;  /* 0x0000000042005986 */ /* 0x000fe8000c101518 */
[----:B------:R0:W-:Y:S01]  /*33310*/  @P1 STG.E.U16 desc[UR24][R40.64], R45 ;  /* 0x0000002d28001986 */ /* 0x0001e2000c101518 */
[C---:B------:R-:W-:Y:S01]  /*33320*/  ISETP.LT.AND P1, PT, R139.reuse, UR11, !P0 ;  /* 0x0000000b8b007c0c */ /* 0x040fe2000c721270 */
[----:B------:R-:W-:Y:S01]  /*33330*/  IMAD R139, R139, R2, RZ ;  /* 0x000000028b8b7224 */ /* 0x000fe200078e02ff */
[-C--:B------:R-:W-:Y:S01]  /*33340*/  LEA R42, P5, R138, R73.reuse, 0x1 ;  /* 0x000000498a2a7211 */ /* 0x080fe200078a08ff */
[----:B------:R-:W2:Y:S01]  /*33350*/  LDL.LU R69, [R1+0x10] ;  /* 0x0000100001457983 */ /* 0x000ea20000300800 */
[----:B-1----:R-:W-:Y:S02]  /*33360*/  PRMT R65, R45, 0x7632, R65 ;  /* 0x000076322d417816 */ /* 0x002fe40000000041 */
[----:B0-----:R-:W-:-:S04]  /*33370*/  LEA R40, P4, R145, R73, 0x1 ;  /* 0x0000004991287211 */ /* 0x001fc800078808ff */
[-C--:B------:R-:W-:Y:S02]  /*33380*/  LEA.HI.X.SX32 R41, R145, R68.reuse, 0x1, P4 ;  /* 0x0000004491297211 */ /* 0x080fe400020f0eff */
[----:B------:R-:W-:Y:S02]  /*33390*/  LEA.HI.X.SX32 R43, R138, R68, 0x1, P5 ;  /* 0x000000448a2b7211 */ /* 0x000fe400028f0eff */
[C---:B------:R-:W-:Y:S01]  /*333a0*/  ISETP.LT.AND P4, PT, R144.reuse, UR11, !P0 ;  /* 0x0000000b90007c0c */ /* 0x040fe2000c781270 */
[----:B------:R0:W-:Y:S01]  /*333b0*/  @P3 STG.E.U16 desc[UR24][R40.64], R65 ;  /* 0x0000004128003986 */ /* 0x0001e2000c101518 */
[-C--:B------:R-:W-:Y:S01]  /*333c0*/  IMAD R144, R144, R2.reuse, RZ ;  /* 0x0000000290907224 */ /* 0x080fe200078e02ff */
[----:B------:R-:W-:Y:S02]  /*333d0*/  PRMT R0, R46, 0x7632, R0 ;  /* 0x000076322e007816 */ /* 0x000fe40000000000 */
[----:B------:R1:W-:Y:S01]  /*333e0*/  @P2 STG.E.U16 desc[UR24][R42.64], R46 ;  /* 0x0000002e2a002986 */ /* 0x0003e2000c101518 */
[C---:B------:R-:W-:Y:S01]  /*333f0*/  ISETP.LT.AND P2, PT, R137.reuse, UR11, !P0 ;  /* 0x0000000b89007c0c */ /* 0x040fe2000c741270 */
[----:B------:R-:W-:Y:S01]  /*33400*/  IMAD R137, R137, R2, RZ ;  /* 0x0000000289897224 */ /* 0x000fe200078e02ff */
[----:B0-----:R-:W-:-:S04]  /*33410*/  LEA R40, P3, R139, R73, 0x1 ;  /* 0x000000498b287211 */ /* 0x001fc800078608ff */
[----:B------:R-:W-:Y:S02]  /*33420*/  LEA.HI.X.SX32 R41, R139, R68, 0x1, P3 ;  /* 0x000000448b297211 */ /* 0x000fe400018f0eff */
[----:B-1----:R-:W-:-:S03]  /*33430*/  LEA R42, P5, R144, R73, 0x1 ;  /* 0x00000049902a7211 */ /* 0x002fc600078a08ff */
[----:B------:R0:W-:Y:S01]  /*33440*/  @P1 STG.E.U16 desc[UR24][R40.64], R0 ;  /* 0x0000000028001986 */ /* 0x0001e2000c101518 */
[----:B------:R-:W-:Y:S02]  /*33450*/  LEA.HI.X.SX32 R43, R144, R68, 0x1, P5 ;  /* 0x00000044902b7211 */ /* 0x000fe400028f0eff */
[C---:B------:R-:W-:Y:S01]  /*33460*/  ISETP.LT.AND P3, PT, R136.reuse, UR11, !P0 ;  /* 0x0000000b88007c0c */ /* 0x040fe2000c761270 */
[-C--:B------:R-:W-:Y:S01]  /*33470*/  IMAD R136, R136, R2.reuse, RZ ;  /* 0x0000000288887224 */ /* 0x080fe200078e02ff */
[----:B------:R-:W-:Y:S01]  /*33480*/  PRMT R45, R47, 0x7632, R45 ;  /* 0x000076322f2d7816 */ /* 0x000fe2000000002d */
[----:B------:R1:W-:Y:S01]  /*33490*/  @P4 STG.E.U16 desc[UR24][R42.64], R47 ;  /* 0x0000002f2a004986 */ /* 0x0003e2000c101518 */
[----:B------:R-:W-:Y:S02]  /*334a0*/  ISETP.LT.AND P1, PT, R133, UR11, !P0 ;  /* 0x0000000b85007c0c */ /* 0x000fe4000c721270 */
[----:B0-----:R-:W-:Y:S01]  /*334b0*/  LEA R40, P5, R137, R73, 0x1 ;  /* 0x0000004989287211 */ /* 0x001fe200078a08ff */
[----:B------:R-:W-:Y:S01]  /*334c0*/  IMAD R133, R133, R2, RZ ;  /* 0x0000000285857224 */ /* 0x000fe200078e02ff */
[----:B------:R-:W-:-:S02]  /*334d0*/  ISETP.LT.AND P4, PT, R132, UR11, !P0 ;  /* 0x0000000b84007c0c */ /* 0x000fc4000c781270 */
[----:B------:R-:W-:Y:S01]  /*334e0*/  LEA.HI.X.SX32 R41, R137, R68, 0x1, P5 ;  /* 0x0000004489297211 */ /* 0x000fe200028f0eff */
[----:B------:R-:W-:Y:S01]  /*334f0*/  IMAD R132, R132, R2, RZ ;  /* 0x0000000284847224 */ /* 0x000fe200078e02ff */
[----:B-1----:R-:W-:-:S03]  /*33500*/  LEA R42, P6, R136, R73, 0x1 ;  /* 0x00000049882a7211 */ /* 0x002fc600078c08ff */
[----:B------:R0:W-:Y:S01]  /*33510*/  @P2 STG.E.U16 desc[UR24][R40.64], R45 ;  /* 0x0000002d28002986 */ /* 0x0001e2000c101518 */
[-C--:B------:R-:W-:Y:S02]  /*33520*/  LEA R44, P5, R132, R73.reuse, 0x1 ;  /* 0x00000049842c7211 */ /* 0x080fe400078a08ff */
[-C--:B------:R-:W-:Y:S02]  /*33530*/  LEA.HI.X.SX32 R43, R136, R68.reuse, 0x1, P6 ;  /* 0x00000044882b7211 */ /* 0x080fe400030f0eff */
[----:B------:R-:W-:Y:S02]  /*33540*/  PRMT R0, R20, 0x7632, R0 ;  /* 0x0000763214007816 */ /* 0x000fe40000000000 */
[C---:B0-----:R-:W-:Y:S02]  /*33550*/  LEA R40, P2, R133.reuse, R73, 0x1 ;  /* 0x0000004985287211 */ /* 0x041fe400078408ff */
[-C--:B------:R-:W-:Y:S02]  /*33560*/  LEA.HI.X.SX32 R45, R132, R68.reuse, 0x1, P5 ;  /* 0x00000044842d7211 */ /* 0x080fe400028f0eff */
[----:B------:R-:W-:-:S02]  /*33570*/  LEA.HI.X.SX32 R41, R133, R68, 0x1, P2 ;  /* 0x0000004485297211 */ /* 0x000fc400010f0eff */
[C---:B------:R-:W-:Y:S01]  /*33580*/  ISETP.LT.AND P2, PT, R134.reuse, UR11, !P0 ;  /* 0x0000000b86007c0c */ /* 0x040fe2000c741270 */
[----:B------:R-:W-:Y:S01]  /*33590*/  IMAD R134, R134, R2, RZ ;  /* 0x0000000286867224 */ /* 0x000fe200078e02ff */
[----:B------:R-:W-:Y:S01]  /*335a0*/  @P3 STG.E.U16 desc[UR24][R42.64], R20 ;  /* 0x000000142a003986 */ /* 0x000fe2000c101518 */
[----:B------:R-:W-:-:S03]  /*335b0*/  ISETP.LT.AND P3, PT, R146, UR11, !P0 ;  /* 0x0000000b92007c0c */ /* 0x000fc6000c761270 */
[----:B------:R0:W-:Y:S01]  /*335c0*/  @P1 STG.E.U16 desc[UR24][R40.64], R0 ;  /* 0x0000000028001986 */ /* 0x0001e2000c101518 */
[----:B------:R-:W-:-:S03]  /*335d0*/  IMAD R146, R146, R2, RZ ;  /* 0x0000000292927224 */ /* 0x000fc600078e02ff */
[----:B------:R-:W-:Y:S01]  /*335e0*/  @P4 STG.E.U16 desc[UR24][R44.64], R21 ;  /* 0x000000152c004986 */ /* 0x000fe2000c101518 */
[----:B------:R-:W-:-:S04]  /*335f0*/  LEA R46, P4, R134, R73, 0x1 ;  /* 0x00000049862e7211 */ /* 0x000fc800078808ff */
[----:B------:R-:W-:Y:S02]  /*33600*/  LEA.HI.X.SX32 R47, R134, R68, 0x1, P4 ;  /* 0x00000044862f7211 */ /* 0x000fe400020f0eff */
[C---:B------:R-:W-:Y:S02]  /*33610*/  ISETP.LT.AND P4, PT, R148.reuse, UR11, !P0 ;  /* 0x0000000b94007c0c */ /* 0x040fe4000c781270 */
[----:B0-----:R-:W-:Y:S01]  /*33620*/  PRMT R41, R21, 0x7632, R41 ;  /* 0x0000763215297816 */ /* 0x001fe20000000029 */
[-C--:B------:R-:W-:Y:S01]  /*33630*/  IMAD R148, R148, R2.reuse, RZ ;  /* 0x0000000294947224 */ /* 0x080fe200078e02ff */
[----:B------:R-:W-:Y:S02]  /*33640*/  LEA R40, P5, R146, R73, 0x1 ;  /* 0x0000004992287211 */ /* 0x000fe400078a08ff */
[C---:B------:R-:W-:Y:S01]  /*33650*/  ISETP.LT.AND P1, PT, R147.reuse, UR11, !P0 ;  /* 0x0000000b93007c0c */ /* 0x040fe2000c721270 */
[----:B------:R0:W-:Y:S01]  /*33660*/  @P2 STG.E.U16 desc[UR24][R46.64], R41 ;  /* 0x000000292e002986 */ /* 0x0001e2000c101518 */
[----:B------:R-:W-:Y:S01]  /*33670*/  IMAD R147, R147, R2, RZ ;  /* 0x0000000293937224 */ /* 0x000fe200078e02ff */
[----:B------:R-:W-:-:S04]  /*33680*/  PRMT R0, R22, 0x7632, R0 ;  /* 0x0000763216007816 */ /* 0x000fc80000000000 */
[-C--:B------:R-:W-:Y:S02]  /*33690*/  LEA R20, P2, R147, R73.reuse, 0x1 ;  /* 0x0000004993147211 */ /* 0x080fe400078408ff */
[----:B0-----:R-:W-:Y:S02]  /*336a0*/  LEA.HI.X.SX32 R41, R146, R68, 0x1, P5 ;  /* 0x0000004492297211 */ /* 0x001fe400028f0eff */
[----:B------:R-:W-:-:S04]  /*336b0*/  LEA R42, P5, R148, R73, 0x1 ;  /* 0x00000049942a7211 */ /* 0x000fc800078a08ff */
[----:B------:R-:W-:Y:S02]  /*336c0*/  LEA.HI.X.SX32 R43, R148, R68, 0x1, P5 ;  /* 0x00000044942b7211 */ /* 0x000fe400028f0eff */
[C---:B------:R-:W-:Y:S01]  /*336d0*/  ISETP.LT.AND P5, PT, R149.reuse, UR11, !P0 ;  /* 0x0000000b95007c0c */ /* 0x040fe2000c7a1270 */
[----:B------:R-:W-:Y:S01]  /*336e0*/  IMAD R149, R149, R2, RZ ;  /* 0x0000000295957224 */ /* 0x000fe200078e02ff */
[----:B------:R-:W-:Y:S01]  /*336f0*/  LEA.HI.X.SX32 R21, R147, R68, 0x1, P2 ;  /* 0x0000004493157211 */ /* 0x000fe200010f0eff */
[----:B------:R-:W-:Y:S01]  /*33700*/  @P3 STG.E.U16 desc[UR24][R40.64], R22 ;  /* 0x0000001628003986 */ /* 0x000fe2000c101518 */
[C---:B------:R-:W-:Y:S01]  /*33710*/  ISETP.LT.AND P2, PT, R150.reuse, UR11, !P0 ;  /* 0x0000000b96007c0c */ /* 0x040fe2000c741270 */
[----:B------:R-:W-:Y:S01]  /*33720*/  IMAD R150, R150, R2, RZ ;  /* 0x0000000296967224 */ /* 0x000fe200078e02ff */
[----:B------:R-:W-:Y:S01]  /*33730*/  LEA R44, P3, R149, R73, 0x1 ;  /* 0x00000049952c7211 */ /* 0x000fe200078608ff */
[----:B------:R0:W-:Y:S01]  /*33740*/  @P1 STG.E.U16 desc[UR24][R20.64], R0 ;  /* 0x0000000014001986 */ /* 0x0001e2000c101518 */
[----:B------:R-:W-:-:S02]  /*33750*/  ISETP.LT.AND P1, PT, R151, UR11, !P0 ;  /* 0x0000000b97007c0c */ /* 0x000fc4000c721270 */
[----:B------:R-:W-:Y:S01]  /*33760*/  LEA.HI.X.SX32 R45, R149, R68, 0x1, P3 ;  /* 0x00000044952d7211 */ /* 0x000fe200018f0eff */
[----:B------:R1:W-:Y:S01]  /*33770*/  @P4 STG.E.U16 desc[UR24][R42.64], R23 ;  /* 0x000000172a004986 */ /* 0x0003e2000c101518 */
[----:B------:R-:W-:Y:S01]  /*33780*/  ISETP.LT.AND P3, PT, R152, UR4, !P0 ;  /* 0x0000000498007c0c */ /* 0x000fe2000c761270 */
[-C--:B------:R-:W-:Y:S01]  /*33790*/  IMAD R151, R151, R2.reuse, RZ ;  /* 0x0000000297977224 */ /* 0x080fe200078e02ff */
[----:B------:R-:W3:Y:S01]  /*337a0*/  LDCU UR4, c[0x0][0x39c] ;  /* 0x00007380ff0477ac */ /* 0x000ee20008000800 */
[----:B0-----:R-:W-:Y:S02]  /*337b0*/  PRMT R21, R23, 0x7632, R21 ;  /* 0x0000763217157816 */ /* 0x001fe40000000015 */
[-C--:B------:R-:W-:Y:S01]  /*337c0*/  LEA R20, P4, R150, R73.reuse, 0x1 ;  /* 0x0000004996147211 */ /* 0x080fe200078808ff */
[----:B------:R-:W-:Y:S01]  /*337d0*/  IMAD R152, R152, R2, RZ ;  /* 0x0000000298987224 */ /* 0x000fe200078e02ff */
[----:B------:R-:W-:Y:S01]  /*337e0*/  PRMT R0, R36, 0x7632, R0 ;  /* 0x0000763224007816 */ /* 0x000fe20000000000 */
[----:B------:R0:W-:Y:S01]  /*337f0*/  @P5 STG.E.U16 desc[UR24][R44.64], R21 ;  /* 0x000000152c005986 */ /* 0x0001e2000c101518 */
[----:B------:R-:W-:-:S02]  /*33800*/  LEA R22, P5, R151, R73, 0x1 ;  /* 0x0000004997167211 */ /* 0x000fc400078a08ff */
[----:B------:R-:W-:Y:S01]  /*33810*/  LEA R40, P6, R152, R73, 0x1 ;  /* 0x0000004998287211 */ /* 0x000fe200078c08ff */
[----:B-1----:R-:W2:Y:S01]  /*33820*/  LDL.LU R43, [R1+0x14] ;  /* 0x00001400012b7983 */ /* 0x002ea20000300800 */
[-C--:B------:R-:W-:Y:S02]  /*33830*/  LEA.HI.X.SX32 R23, R151, R68.reuse, 0x1, P5 ;  /* 0x0000004497177211 */ /* 0x080fe400028f0eff */
[----:B0-----:R-:W-:Y:S01]  /*33840*/  LEA.HI.X.SX32 R21, R150, R68, 0x1, P4 ;  /* 0x0000004496157211 */ /* 0x001fe200020f0eff */
[----:B------:R-:W2:Y:S04]  /*33850*/  LDL.LU R42, [R1+0x18] ;  /* 0x00001800012a7983 */ /* 0x000ea80000300800 */
[----:B------:R0:W-:Y:S01]  /*33860*/  @P2 STG.E.U16 desc[UR24][R20.64], R36 ;  /* 0x0000002414002986 */ /* 0x0001e2000c101518 */
[C---:B---3--:R-:W-:Y:S01]  /*33870*/  ISETP.LT.AND P2, PT, R153.reuse, UR5, !P0 ;  /* 0x0000000599007c0c */ /* 0x048fe2000c741270 */
[----:B------:R-:W-:Y:S01]  /*33880*/  IMAD R153, R153, R2, RZ ;  /* 0x0000000299997224 */ /* 0x000fe200078e02ff */
[----:B------:R-:W-:Y:S01]  /*33890*/  LEA.HI.X.SX32 R41, R152, R68, 0x1, P6 ;  /* 0x0000004498297211 */ /* 0x000fe200030f0eff */
[----:B------:R-:W-:Y:S01]  /*338a0*/  @P1 STG.E.U16 desc[UR24][R22.64], R0 ;  /* 0x0000000016001986 */ /* 0x000fe2000c101518 */
[----:B------:R-:W-:Y:S01]  /*338b0*/  ISETP.LT.AND P4, PT, R155, UR4, !P0 ;  /* 0x000000049b007c0c */ /* 0x000fe2000c781270 */
[----:B------:R-:W1:Y:S02]  /*338c0*/  LDCU UR5, c[0x0][0x39c] ;  /* 0x00007380ff0577ac */ /* 0x000e640008000800 */
[----:B------:R3:W-:Y:S01]  /*338d0*/  @P3 STG.E.U16 desc[UR24][R40.64], R37 ;  /* 0x0000002528003986 */ /* 0x0007e2000c101518 */
[----:B----4-:R-:W-:-:S02]  /*338e0*/  ISETP.LT.AND P3, PT, R154, UR6, !P0 ;  /* 0x000000069a007c0c */ /* 0x010fc4000c761270 */
[-C--:B0-----:R-:W-:Y:S01]  /*338f0*/  LEA R20, P1, R153, R73.reuse, 0x1 ;  /* 0x0000004999147211 */ /* 0x081fe200078208ff */
[-C--:B------:R-:W-:Y:S01]  /*33900*/  IMAD R154, R154, R2.reuse, RZ ;  /* 0x000000029a9a7224 */ /* 0x080fe200078e02ff */
[----:B------:R-:W0:Y:S01]  /*33910*/  LDCU UR4, c[0x0][0x39c] ;  /* 0x00007380ff0477ac */ /* 0x000e220008000800 */
[----:B------:R-:W-:Y:S01]  /*33920*/  IMAD R155, R155, R2, RZ ;  /* 0x000000029b9b7224 */ /* 0x000fe200078e02ff */
[----:B------:R-:W-:Y:S02]  /*33930*/  LEA.HI.X.SX32 R21, R153, R68, 0x1, P1 ;  /* 0x0000004499157211 */ /* 0x000fe400008f0eff */
[C---:B------:R-:W-:Y:S01]  /*33940*/  ISETP.LT.AND P1, PT, R156.reuse, UR8, !P0 ;  /* 0x000000089c007c0c */ /* 0x040fe2000c721270 */
[----:B------:R-:W-:Y:S01]  /*33950*/  IMAD R156, R156, R2, RZ ;  /* 0x000000029c9c7224 */ /* 0x000fe200078e02ff */
[----:B---3--:R-:W-:Y:S01]  /*33960*/  PRMT R41, R37, 0x7632, R41 ;  /* 0x0000763225297816 */ /* 0x008fe20000000029 */
[----:B------:R-:W3:Y:S01]  /*33970*/  LDCU UR6, c[0x0][0x39c] ;  /* 0x00007380ff0677ac */ /* 0x000ee20008000800 */
[----:B------:R-:W-:-:S02]  /*33980*/  LEA R22, P5, R154, R73, 0x1 ;  /* 0x000000499a167211 */ /* 0x000fc400078a08ff */
[CC--:B------:R-:W-:Y:S01]  /*33990*/  LEA R36, P6, R155.reuse, R73.reuse, 0x1 ;  /* 0x000000499b247211 */ /* 0x0c0fe200078c08ff */
[----:B------:R4:W-:Y:S01]  /*339a0*/  @P2 STG.E.U16 desc[UR24][R20.64], R41 ;  /* 0x0000002914002986 */ /* 0x0009e2000c101518 */
[----:B------:R-:W-:Y:S01]  /*339b0*/  LEA R40, P2, R156, R73, 0x1 ;  /* 0x000000499c287211 */ /* 0x000fe200078408ff */
[----:B------:R-:W0:Y:S01]  /*339c0*/  LDCU UR8, c[0x0][0x39c] ;  /* 0x00007380ff0877ac */ /* 0x000e220008000800 */
[-C--:B------:R-:W-:Y:S02]  /*339d0*/  LEA.HI.X.SX32 R23, R154, R68.reuse, 0x1, P5 ;  /* 0x000000449a177211 */ /* 0x080fe400028f0eff */
[-C--:B------:R-:W-:Y:S02]  /*339e0*/  LEA.HI.X.SX32 R37, R155, R68.reuse, 0x1, P6 ;  /* 0x000000449b257211 */ /* 0x080fe400030f0eff */
[----:B------:R-:W-:Y:S01]  /*339f0*/  PRMT R0, R38, 0x7632, R0 ;  /* 0x0000763226007816 */ /* 0x000fe20000000000 */
[----:B------:R-:W-:Y:S01]  /*33a00*/  @P3 STG.E.U16 desc[UR24][R22.64], R38 ;  /* 0x0000002616003986 */ /* 0x000fe2000c101518 */
[----:B----4-:R-:W-:-:S03]  /*33a10*/  LEA.HI.X.SX32 R41, R156, R68, 0x1, P2 ;  /* 0x000000449c297211 */ /* 0x010fc600010f0eff */
[----:B------:R-:W-:Y:S04]  /*33a20*/  @P4 STG.E.U16 desc[UR24][R36.64], R0 ;  /* 0x0000000024004986 */ /* 0x000fe8000c101518 */
[----:B------:R4:W-:Y:S04]  /*33a30*/  @P1 STG.E.U16 desc[UR24][R40.64], R39 ;  /* 0x0000002728001986 */ /* 0x0009e8000c101518 */
[----:B----4-:R-:W4:Y:S01]  /*33a40*/  LDL.LU R41, [R1+0x1c] ;  /* 0x00001c0001297983 */ /* 0x010f220000300800 */
[C---:B------:R-:W-:Y:S01]  /*33a50*/  ISETP.LT.AND P2, PT, R157.reuse, UR9, !P0 ;  /* 0x000000099d007c0c */ /* 0x040fe2000c741270 */
[-C--:B------:R-:W-:Y:S01]  /*33a60*/  IMAD R157, R157, R2.reuse, RZ ;  /* 0x000000029d9d7224 */ /* 0x080fe200078e02ff */
[----:B------:R-:W-:Y:S01]  /*33a70*/  PRMT R23, R39, 0x7632, R23 ;  /* 0x0000763227177816 */ /* 0x000fe20000000017 */
[----:B------:R-:W3:Y:S01]  /*33a80*/  LDCU UR9, c[0x0][0x39c] ;  /* 0x00007380ff0977ac */ /* 0x000ee20008000800 */
[C---:B-----5:R-:W-:Y:S01]  /*33a90*/  ISETP.LT.AND P4, PT, R158.reuse, UR10, !P0 ;  /* 0x0000000a9e007c0c */ /* 0x060fe2000c781270 */
[----:B------:R-:W5:Y:S01]  /*33aa0*/  LDL.LU R45, [R1+0x20] ;  /* 0x00002000012d7983 */ /* 0x000f620000300800 */
[-C--:B------:R-:W-:Y:S01]  /*33ab0*/  LEA R20, P1, R157, R73.reuse, 0x1 ;  /* 0x000000499d147211 */ /* 0x080fe200078208ff */
[-C--:B------:R-:W-:Y:S01]  /*33ac0*/  IMAD R158, R158, R2.reuse, RZ ;  /* 0x000000029e9e7224 */ /* 0x080fe200078e02ff */
[C---:B-1----:R-:W-:Y:S01]  /*33ad0*/  ISETP.LT.AND P3, PT, R159.reuse, UR5, !P0 ;  /* 0x000000059f007c0c */ /* 0x042fe2000c761270 */
[----:B------:R-:W-:Y:S01]  /*33ae0*/  IMAD R159, R159, R2, RZ ;  /* 0x000000029f9f7224 */ /* 0x000fe200078e02ff */
[----:B------:R-:W-:Y:S01]  /*33af0*/  LEA.HI.X.SX32 R21, R157, R68, 0x1, P1 ;  /* 0x000000449d157211 */ /* 0x000fe200008f0eff */
[----:B------:R-:W1:Y:S01]  /*33b00*/  LDCU UR5, c[0x0][0x39c] ;  /* 0x00007380ff0577ac */ /* 0x000e620008000800 */
[----:B0-----:R-:W-:Y:S01]  /*33b10*/  ISETP.LT.AND P1, PT, R160, UR4, !P0 ;  /* 0x00000004a0007c0c */ /* 0x001fe2000c721270 */
[----:B------:R-:W5:Y:S01]  /*33b20*/  LDL.LU R44, [R1+0x24] ;  /* 0x00002400012c7983 */ /* 0x000f620000300800 */
[----:B------:R-:W0:Y:S01]  /*33b30*/  LDCU UR4, c[0x0][0x39c] ;  /* 0x00007380ff0477ac */ /* 0x000e220008000800 */
[----:B------:R-:W-:-:S02]  /*33b40*/  LEA R22, P5, R158, R73, 0x1 ;  /* 0x000000499e167211 */ /* 0x000fc400078a08ff */
[----:B------:R1:W-:Y:S01]  /*33b50*/  @P2 STG.E.U16 desc[UR24][R20.64], R23 ;  /* 0x0000001714002986 */ /* 0x0003e2000c101518 */
[C---:B------:R-:W-:Y:S01]  /*33b60*/  LEA R36, P2, R159.reuse, R73, 0x1 ;  /* 0x000000499f247211 */ /* 0x040fe200078408ff */
[----:B------:R-:W-:Y:S01]  /*33b70*/  IMAD R160, R160, R2, RZ ;  /* 0x00000002a0a07224 */ /* 0x000fe200078e02ff */
[----:B------:R-:W-:Y:S01]  /*33b80*/  PRMT R0, R48, 0x7632, R0 ;  /* 0x0000763230007816 */ /* 0x000fe20000000000 */
[----:B------:R-:W0:Y:S01]  /*33b90*/  LDCU UR10, c[0x0][0x39c] ;  /* 0x00007380ff0a77ac */ /* 0x000e220008000800 */
[----:B------:R-:W-:Y:S02]  /*33ba0*/  LEA.HI.X.SX32 R37, R159, R68, 0x1, P2 ;  /* 0x000000449f257211 */ /* 0x000fe400010f0eff */
[C---:B---3--:R-:W-:Y:S01]  /*33bb0*/  ISETP.LT.AND P2, PT, R161.reuse, UR6, !P0 ;  /* 0x00000006a1007c0c */ /* 0x048fe2000c741270 */
[----:B------:R-:W-:Y:S01]  /*33bc0*/  IMAD R161, R161, R2, RZ ;  /* 0x00000002a1a17224 */ /* 0x000fe200078e02ff */
[----:B------:R-:W3:Y:S01]  /*33bd0*/  LDCU UR6, c[0x0][0x39c] ;  /* 0x00007380ff0677ac */ /* 0x000ee20008000800 */
[----:B-1----:R-:W-:-:S02]  /*33be0*/  LEA.HI.X.SX32 R23, R158, R68, 0x1, P5 ;  /* 0x000000449e177211 */ /* 0x002fc400028f0eff */
[----:B------:R-:W-:-:S03]  /*33bf0*/  LEA R38, P5, R160, R73, 0x1 ;  /* 0x00000049a0267211 */ /* 0x000fc600078a08ff */
[----:B------:R1:W-:Y:S01]  /*33c00*/  @P4 STG.E.U16 desc[UR24][R22.64], R48 ;  /* 0x0000003016004986 */ /* 0x0003e2000c101518 */
[----:B------:R-:W-:-:S03]  /*33c10*/  LEA R20, P4, R161, R73, 0x1 ;  /* 0x00000049a1147211 */ /* 0x000fc600078808ff */
[----:B------:R3:W-:Y:S01]  /*33c20*/  @P3 STG.E.U16 desc[UR24][R36.64], R0 ;  /* 0x0000000024003986 */ /* 0x0007e2000c101518 */
[C---:B------:R-:W-:Y:S01]  /*33c30*/  ISETP.LT.AND P3, PT, R162.reuse, UR8, !P0 ;  /* 0x00000008a2007c0c */ /* 0x040fe2000c761270 */
[----:B------:R-:W-:Y:S01]  /*33c40*/  IMAD R162, R162, R2, RZ ;  /* 0x00000002a2a27224 */ /* 0x000fe200078e02ff */
[-C--:B------:R-:W-:Y:S01]  /*33c50*/  LEA.HI.X.SX32 R39, R160, R68.reuse, 0x1, P5 ;  /* 0x00000044a0277211 */ /* 0x080fe200028f0eff */
[----:B------:R-:W2:Y:S01]  /*33c60*/  LDCU UR8, c[0x0][0x39c] ;  /* 0x00007380ff0877ac */ /* 0x000ea20008000800 */
[----:B------:R-:W-:Y:S02]  /*33c70*/  LEA.HI.X.SX32 R21, R161, R68, 0x1, P4 ;  /* 0x00000044a1157211 */ /* 0x000fe400020f0eff */
[C---:B0-----:R-:W-:Y:S02]  /*33c80*/  ISETP.LT.AND P4, PT, R164.reuse, UR4, !P0 ;  /* 0x00000004a4007c0c */ /* 0x041fe4000c781270 */
[----:B-1----:R-:W-:Y:S01]  /*33c90*/  PRMT R23, R49, 0x7632, R23 ;  /* 0x0000763231177816 */ /* 0x002fe20000000017 */
[-C--:B------:R-:W-:Y:S01]  /*33ca0*/  IMAD R164, R164, R2.reuse, RZ ;  /* 0x00000002a4a47224 */ /* 0x080fe200078e02ff */
[CC--:B------:R-:W-:Y:S01]  /*33cb0*/  LEA R22, P5, R162.reuse, R73.reuse, 0x1 ;  /* 0x00000049a2167211 */ /* 0x0c0fe200078a08ff */
[----:B------:R-:W-:Y:S01]  /*33cc0*/  @P1 STG.E.U16 desc[UR24][R38.64], R49 ;  /* 0x0000003126001986 */ /* 0x000fe2000c101518 */
[C---:B------:R-:W-:Y:S01]  /*33cd0*/  ISETP.LT.AND P1, PT, R163.reuse, UR9, !P0 ;  /* 0x00000009a3007c0c */ /* 0x040fe2000c721270 */
[-C--:B------:R-:W-:Y:S01]  /*33ce0*/  IMAD R163, R163, R2.reuse, RZ ;  /* 0x00000002a3a37224 */ /* 0x080fe200078e02ff */
[----:B------:R-:W0:Y:S01]  /*33cf0*/  LDCU UR4, c[0x0][0x39c] ;  /* 0x00007380ff0477ac */ /* 0x000e220008000800 */
[----:B------:R1:W-:Y:S03]  /*33d00*/  @P2 STG.E.U16 desc[UR24][R20.64], R23 ;  /* 0x0000001714002986 */ /* 0x0003e6000c101518 */
[----:B---3--:R-:W-:Y:S01]  /*33d10*/  LEA R36, P2, R163, R73, 0x1 ;  /* 0x00000049a3247211 */ /* 0x008fe200078408ff */
[----:B--2---:R-:W-:Y:S01]  /*33d20*/  IMAD R0, R75, R2, RZ ;  /* 0x000000024b007224 */ /* 0x004fe200078e02ff */
[----:B------:R-:W4:Y:S01]  /*33d30*/  LDCU UR9, c[0x0][0x39c] ;  /* 0x00007380ff0977ac */ /* 0x000f220008000800 */
[----:B-1----:R-:W-:-:S02]  /*33d40*/  LEA.HI.X.SX32 R23, R162, R68, 0x1, P5 ;  /* 0x00000044a2177211 */ /* 0x002fc400028f0eff */
[----:B------:R-:W-:-:S04]  /*33d50*/  LEA R38, P5, R164, R73, 0x1 ;  /* 0x00000049a4267211 */ /* 0x000fc800078a08ff */
[----:B------:R-:W-:Y:S02]  /*33d60*/  LEA.HI.X.SX32 R39, R164, R68, 0x1, P5 ;  /* 0x00000044a4277211 */ /* 0x000fe400028f0eff */
[C---:B------:R-:W-:Y:S01]  /*33d70*/  ISETP.LT.AND P5, PT, R165.reuse, UR5, !P0 ;  /* 0x00000005a5007c0c */ /* 0x040fe2000c7a1270 */
[----:B------:R-:W-:Y:S01]  /*33d80*/  IMAD R165, R165, R2, RZ ;  /* 0x00000002a5a57224 */ /* 0x000fe200078e02ff */
[----:B------:R-:W-:Y:S01]  /*33d90*/  LEA.HI.X.SX32 R37, R163, R68, 0x1, P2 ;  /* 0x00000044a3257211 */ /* 0x000fe200010f0eff */
[----:B------:R-:W1:Y:S01]  /*33da0*/  LDCU UR5, c[0x0][0x39c] ;  /* 0x00007380ff0577ac */ /* 0x000e620008000800 */
[----:B------:R-:W-:Y:S01]  /*33db0*/  PRMT R21, R50, 0x7632, R21 ;  /* 0x0000763232157816 */ /* 0x000fe20000000015 */
[----:B------:R2:W-:Y:S01]  /*33dc0*/  @P3 STG.E.U16 desc[UR24][R22.64], R50 ;  /* 0x0000003216003986 */ /* 0x0005e2000c101518 */
[----:B------:R-:W-:-:S03]  /*33dd0*/  LEA R20, P2, R165, R73, 0x1 ;  /* 0x00000049a5147211 */ /* 0x000fc600078408ff */
[----:B------:R3:W-:Y:S01]  /*33de0*/  @P1 STG.E.U16 desc[UR24][R36.64], R21 ;  /* 0x0000001524001986 */ /* 0x0007e2000c101518 */
[----:B------:R-:W-:Y:S01]  /*33df0*/  ISETP.LT.AND P1, PT, R75, UR6, !P0 ;  /* 0x000000064b007c0c */ /* 0x000fe2000c721270 */
[----:B------:R-:W1:Y:S02]  /*33e00*/  LDCU UR6, c[0x0][0x39c] ;  /* 0x00007380ff0677ac */ /* 0x000e640008000800 */
[----:B------:R-:W-:Y:S01]  /*33e10*/  @P4 STG.E.U16 desc[UR24][R38.64], R51 ;  /* 0x0000003326004986 */ /* 0x000fe2000c101518 */
[----:B--2---:R-:W-:Y:S02]  /*33e20*/  PRMT R23, R51, 0x7632, R23 ;  /* 0x0000763233177816 */ /* 0x004fe40000000017 */
[----:B------:R-:W-:Y:S02]  /*33e30*/  LEA R22, P3, R0, R73, 0x1 ;  /* 0x0000004900167211 */ /* 0x000fe400078608ff */
[----:B---3--:R-:W-:Y:S02]  /*33e40*/  LEA.HI.X.SX32 R21, R165, R68, 0x1, P2 ;  /* 0x00000044a5157211 */ /* 0x008fe400010f0eff */
[C---:B0-----:R-:W-:Y:S01]  /*33e50*/  ISETP.LT.AND P2, PT, R74.reuse, UR4, !P0 ;  /* 0x000000044a007c0c */ /* 0x041fe2000c741270 */
[----:B------:R-:W0:Y:S02]  /*33e60*/  LDCU UR4, c[0x0][0x39c] ;  /* 0x00007380ff0477ac */ /* 0x000e240008000800 */
[----:B------:R2:W-:Y:S01]  /*33e70*/  @P5 STG.E.U16 desc[UR24][R20.64], R23 ;  /* 0x0000001714005986 */ /* 0x0005e2000c101518 */
[----:B------:R-:W-:-:S05]  /*33e80*/  IMAD R37, R74, R2, RZ ;  /* 0x000000024a257224 */ /* 0x000fca00078e02ff */
[-C--:B------:R-:W-:Y:S02]  /*33e90*/  LEA R36, P4, R37, R73.reuse, 0x1 ;  /* 0x0000004925247211 */ /* 0x080fe400078808ff */
[----:B--2---:R-:W-:Y:S01]  /*33ea0*/  LEA.HI.X.SX32 R23, R0, R68, 0x1, P3 ;  /* 0x0000004400177211 */ /* 0x004fe200018f0eff */
[C---:B------:R-:W-:Y:S01]  /*33eb0*/  IMAD R0, R71.reuse, R2, RZ ;  /* 0x0000000247007224 */ /* 0x040fe200078e02ff */
[----:B-1----:R-:W-:Y:S01]  /*33ec0*/  ISETP.LT.AND P3, PT, R71, UR5, !P0 ;  /* 0x0000000547007c0c */ /* 0x002fe2000c761270 */
[----:B------:R-:W1:Y:S02]  /*33ed0*/  LDCU UR5, c[0x0][0x39c] ;  /* 0x00007380ff0577ac */ /* 0x000e640008000800 */
[----:B------:R2:W-:Y:S01]  /*33ee0*/  @P1 STG.E.U16 desc[UR24][R22.64], R52 ;  /* 0x0000003416001986 */ /* 0x0005e2000c101518 */
[----:B------:R-:W-:Y:S02]  /*33ef0*/  LEA R38, P1, R0, R73, 0x1 ;  /* 0x0000004900267211 */ /* 0x000fe400078208ff */
[----:B------:R-:W-:-:S02]  /*33f00*/  LEA.HI.X.SX32 R37, R37, R68, 0x1, P4 ;  /* 0x0000004425257211 */ /* 0x000fc400020f0eff */
[----:B------:R-:W-:Y:S02]  /*33f10*/  PRMT R21, R52, 0x7632, R21 ;  /* 0x0000763234157816 */ /* 0x000fe40000000015 */
[----:B------:R-:W-:Y:S01]  /*33f20*/  LEA.HI.X.SX32 R39, R0, R68, 0x1, P1 ;  /* 0x0000004400277211 */ /* 0x000fe200008f0eff */
[CC--:B------:R-:W-:Y:S01]  /*33f30*/  IMAD R0, R70.reuse, R2.reuse, RZ ;  /* 0x0000000246007224 */ /* 0x0c0fe200078e02ff */
[----:B------:R-:W-:Y:S01]  /*33f40*/  ISETP.LT.AND P4, PT, R70, UR8, !P0 ;  /* 0x0000000846007c0c */ /* 0x000fe2000c781270 */
[----:B------:R3:W-:Y:S01]  /*33f50*/  @P2 STG.E.U16 desc[UR24][R36.64], R21 ;  /* 0x0000001524002986 */ /* 0x0007e2000c101518 */
[C---:B------:R-:W-:Y:S01]  /*33f60*/  IMAD R40, R69.reuse, R2, RZ ;  /* 0x0000000245287224 */ /* 0x040fe200078e02ff */
[----:B0-----:R-:W-:Y:S01]  /*33f70*/  ISETP.LT.AND P1, PT, R69, UR4, !P0 ;  /* 0x0000000445007c0c */ /* 0x001fe2000c721270 */
[----:B------:R-:W0:Y:S01]  /*33f80*/  LDCU UR4, c[0x0][0x39c] ;  /* 0x00007380ff0477ac */ /* 0x000e220008000800 */
[-C--:B------:R-:W-:Y:S01]  /*33f90*/  LEA R20, P2, R0, R73.reuse, 0x1 ;  /* 0x0000004900147211 */ /* 0x080fe200078408ff */
[----:B------:R-:W-:Y:S01]  /*33fa0*/  @P3 STG.E.U16 desc[UR24][R38.64], R53 ;  /* 0x0000003526003986 */ /* 0x000fe2000c101518 */
[----:B--2---:R-:W-:Y:S01]  /*33fb0*/  LEA R22, P3, R40, R73, 0x1 ;  /* 0x0000004928167211 */ /* 0x004fe200078608ff */
[----:B------:R-:W2:Y:S01]  /*33fc0*/  LDCU UR8, c[0x0][0x39c] ;  /* 0x00007380ff0877ac */ /* 0x000ea20008000800 */
[----:B---3--:R-:W-:-:S02]  /*33fd0*/  LEA.HI.X.SX32 R21, R0, R68, 0x1, P2 ;  /* 0x0000004400157211 */ /* 0x008fc400010f0eff */
[----:B------:R-:W-:Y:S02]  /*33fe0*/  PRMT R37, R53, 0x7632, R37 ;  /* 0x0000763235257816 */ /* 0x000fe40000000025 */
[----:B------:R-:W-:-:S03]  /*33ff0*/  LEA.HI.X.SX32 R23, R40, R68, 0x1, P3 ;  /* 0x0000004428177211 */ /* 0x000fc600018f0eff */
[----:B------:R3:W-:Y:S04]  /*34000*/  @P4 STG.E.U16 desc[UR24][R20.64], R37 ;  /* 0x0000002514004986 */ /* 0x0007e8000c101518 */
[----:B------:R0:W-:Y:S01]  /*34010*/  @P1 STG.E.U16 desc[UR24][R22.64], R54 ;  /* 0x0000003616001986 */ /* 0x0001e2000c101518 */
[C---:B------:R-:W-:Y:S01]  /*34020*/  IMAD R0, R43.reuse, R2, RZ ;  /* 0x000000022b007224 */ /* 0x040fe200078e02ff */
[----:B------:R-:W-:Y:S01]  /*34030*/  ISETP.LT.AND P5, PT, R43, UR6, !P0 ;  /* 0x000000062b007c0c */ /* 0x000fe2000c7a1270 */
[----:B------:R-:W0:Y:S01]  /*34040*/  LDCU UR6, c[0x0][0x39c] ;  /* 0x00007380ff0677ac */ /* 0x000e220008000800 */
[----:B------:R-:W2:Y:S02]  /*34050*/  LDL.LU R43, [R1+0x28] ;  /* 0x00002800012b7983 */ /* 0x000ea40000300800 */
[----:B------:R-:W-:-:S04]  /*34060*/  LEA R36, P2, R0, R73, 0x1 ;  /* 0x0000004900247211 */ /* 0x000fc800078408ff */
[----:B---3--:R-:W-:Y:S01]  /*34070*/  LEA.HI.X.SX32 R37, R0, R68, 0x1, P2 ;  /* 0x0000004400257211 */ /* 0x008fe200010f0eff */
[CC--:B------:R-:W-:Y:S01]  /*34080*/  IMAD R0, R42.reuse, R2.reuse, RZ ;  /* 0x000000022a007224 */ /* 0x0c0fe200078e02ff */
[----:B-1----:R-:W-:Y:S01]  /*34090*/  ISETP.LT.AND P1, PT, R42, UR5, !P0 ;  /* 0x000000052a007c0c */ /* 0x002fe2000c721270 */
[----:B------:R-:W1:Y:S01]  /*340a0*/  LDCU UR5, c[0x0][0x39c] ;  /* 0x00007380ff0577ac */ /* 0x000e620008000800 */
[----:B------:R-:W3:Y:S01]  /*340b0*/  LDL.LU R42, [R1+0x2c] ;  /* 0x00002c00012a7983 */ /* 0x000ee20000300800 */
[C---:B----4-:R-:W-:Y:S01]  /*340c0*/  ISETP.LT.AND P2, PT, R41.reuse, UR9, !P0 ;  /* 0x0000000929007c0c */ /* 0x050fe2000c741270 */
[-C--:B------:R-:W-:Y:S01]  /*340d0*/  IMAD R38, R41, R2.reuse, RZ ;  /* 0x0000000229267224 */ /* 0x080fe200078e02ff */
[----:B------:R-:W-:Y:S01]  /*340e0*/  PRMT R21, R54, 0x7632, R21 ;  /* 0x0000763236157816 */ /* 0x000fe20000000015 */
[----:B------:R-:W1:Y:S01]  /*340f0*/  LDL.LU R41, [R1+0x30] ;  /* 0x0000300001297983 */ /* 0x000e620000300800 */
[----:B-----5:R-:W-:-:S03]  /*34100*/  IMAD R39, R45, R2, RZ ;  /* 0x000000022d277224 */ /* 0x020fc600078e02ff */
[----:B------:R4:W-:Y:S01]  /*34110*/  @P5 STG.E.U16 desc[UR24][R36.64], R21 ;  /* 0x0000001524005986 */ /* 0x0009e2000c101518 */
[-C--:B------:R-:W-:Y:S01]  /*34120*/  LEA R20, P5, R0, R73.reuse, 0x1 ;  /* 0x0000004900147211 */ /* 0x080fe200078a08ff */
[----:B------:R-:W5:Y:S01]  /*34130*/  LDCU UR9, c[0x0][0x39c] ;  /* 0x00007380ff0977ac */ /* 0x000f620008000800 */
[CC--:B0-----:R-:W-:Y:S02]  /*34140*/  LEA R22, P4, R38.reuse, R73.reuse, 0x1 ;  /* 0x0000004926167211 */ /* 0x0c1fe400078808ff */
[----:B------:R-:W-:Y:S01]  /*34150*/  ISETP.LT.AND P3, PT, R45, UR4, !P0 ;  /* 0x000000042d007c0c */ /* 0x000fe2000c761270 */
[----:B------:R-:W0:Y:S01]  /*34160*/  LDCU UR4, c[0x0][0x39c] ;  /* 0x00007380ff0477ac */ /* 0x000e220008000800 */
[-C--:B------:R-:W-:Y:S02]  /*34170*/  LEA.HI.X.SX32 R23, R38, R68.reuse, 0x1, P4 ;  /* 0x0000004426177211 */ /* 0x080fe400020f0eff */
[----:B----4-:R-:W-:Y:S01]  /*34180*/  LEA.HI.X.SX32 R21, R0, R68, 0x1, P5 ;  /* 0x0000004400157211 */ /* 0x010fe200028f0eff */
[C---:B------:R-:W-:Y:S01]  /*34190*/  IMAD R0, R44.reuse, R2, RZ ;  /* 0x000000022c007224 */ /* 0x040fe200078e02ff */
[----:B------:R-:W-:Y:S01]  /*341a0*/  ISETP.LT.AND P5, PT, R44, UR6, !P0 ;  /* 0x000000062c007c0c */ /* 0x000fe2000c7a1270 */
[----:B------:R-:W4:Y:S01]  /*341b0*/  LDCU UR6, c[0x0][0x39c] ;  /* 0x00007380ff0677ac */ /* 0x000f220008000800 */
[----:B------:R-:W4:Y:S01]  /*341c0*/  LDL.LU R44, [R1+0x34] ;  /* 0x00003400012c7983 */ /* 0x000f220000300800 */
[----:B------:R-:W-:-:S03]  /*341d0*/  LEA R36, P6, R39, R73, 0x1 ;  /* 0x0000004927247211 */ /* 0x000fc600078c08ff */
[----:B------:R0:W-:Y:S01]  /*341e0*/  @P1 STG.E.U16 desc[UR24][R20.64], R55 ;  /* 0x0000003714001986 */ /* 0x0001e2000c101518 */
[C---:B------:R-:W-:Y:S02]  /*341f0*/  LEA R38, P1, R0.reuse, R73, 0x1 ;  /* 0x0000004900267211 */ /* 0x040fe400078208ff */
[----:B------:R-:W-:Y:S01]  /*34200*/  PRMT R40, R55, 0x7632, R40 ;  /* 0x0000763237287816 */ /* 0x000fe20000000028 */
[----:B------:R-:W5:Y:S01]  /*34210*/  LDL.LU R46, [R1+0x38] ;  /* 0x00003800012e7983 */ /* 0x000f620000300800 */
[-C--:B------:R-:W-:Y:S02]  /*34220*/  LEA.HI.X.SX32 R37, R39, R68.reuse, 0x1, P6 ;  /* 0x0000004427257211 */ /* 0x080fe400030f0eff */
[----:B------:R-:W-:Y:S01]  /*34230*/  LEA.HI.X.SX32 R39, R0, R68, 0x1, P1 ;  /* 0x0000004400277211 */ /* 0x000fe200008f0eff */
[----:B------:R2:W-:Y:S04]  /*34240*/  @P2 STG.E.U16 desc[UR24][R22.64], R40 ;  /* 0x0000002816002986 */ /* 0x0005e8000c101518 */
[----:B------:R1:W-:Y:S01]  /*34250*/  @P3 STG.E.U16 desc[UR24][R36.64], R28 ;  /* 0x0000001c24003986 */ /* 0x0003e2000c101518 */
[----:B0-----:R-:W-:-:S02]  /*34260*/  PRMT R21, R28, 0x7632, R21 ;  /* 0x000076321c157816 */ /* 0x001fc40000000015 */
[C---:B--2---:R-:W-:Y:S01]  /*34270*/  ISETP.LT.AND P4, PT, R43.reuse, UR8, !P0 ;  /* 0x000000082b007c0c */ /* 0x044fe2000c781270 */
[-C--:B------:R-:W-:Y:S01]  /*34280*/  IMAD R0, R43, R2.reuse, RZ ;  /* 0x000000022b007224 */ /* 0x080fe200078e02ff */
[----:B------:R-:W0:Y:S01]  /*34290*/  LDCU UR8, c[0x0][0x39c] ;  /* 0x00007380ff0877ac */ /* 0x000e220008000800 */
[----:B------:R-:W0:Y:S01]  /*342a0*/  LDL.LU R43, [R1+0x3c] ;  /* 0x00003c00012b7983 */ /* 0x000e220000300800 */
[C---:B---3--:R-:W-:Y:S01]  /*342b0*/  ISETP.LT.AND P3, PT, R42.reuse, UR10, !P0 ;  /* 0x0000000a2a007c0c */ /* 0x048fe2000c761270 */
[-C--:B------:R-:W-:Y:S01]  /*342c0*/  IMAD R23, R42, R2.reuse, RZ ;  /* 0x000000022a177224 */ /* 0x080fe200078e02ff */
[C---:B-1----:R-:W-:Y:S01]  /*342d0*/  ISETP.LT.AND P1, PT, R41.reuse, UR5, !P0 ;  /* 0x0000000529007c0c */ /* 0x042fe2000c721270 */
[----:B------:R-:W2:Y:S01]  /*342e0*/  LDL.LU R42, [R1+0x40] ;  /* 0x00004000012a7983 */ /* 0x000ea20000300800 */
[----:B------:R-:W-:Y:S01]  /*342f0*/  IMAD R28, R41, R2, RZ ;  /* 0x00000002291c7224 */ /* 0x000fe200078e02ff */
[-C--:B------:R-:W-:Y:S01]  /*34300*/  LEA R20, P2, R0, R73.reuse, 0x1 ;  /* 0x0000004900147211 */ /* 0x080fe200078408ff */
[----:B------:R-:W2:Y:S01]  /*34310*/  LDCU UR5, c[0x0][0x39c] ;  /* 0x00007380ff0577ac */ /* 0x000ea20008000800 */
[----:B------:R-:W3:Y:S02]  /*34320*/  LDL.LU R41, [R1+0x44] ;  /* 0x0000440001297983 */ /* 0x000ee40000300800 */
[-C--:B------:R-:W-:Y:S01]  /*34330*/  LEA R36, P6, R28, R73.reuse, 0x1 ;  /* 0x000000491c247211 */ /* 0x080fe200078c08ff */
[----:B------:R-:W1:Y:S01]  /*34340*/  LDCU UR10, c[0x0][0x39c] ;  /* 0x00007380ff0a77ac */ /* 0x000e620008000800 */
[----:B------:R4:W-:Y:S01]  /*34350*/  @P5 STG.E.U16 desc[UR24][R38.64], R21 ;  /* 0x0000001526005986 */ /* 0x0009e2000c101518 */
[----:B------:R-:W-:-:S02]  /*34360*/  LEA R22, P5, R23, R73, 0x1 ;  /* 0x0000004917167211 */ /* 0x000fc400078a08ff */
[-C--:B------:R-:W-:Y:S01]  /*34370*/  LEA.HI.X.SX32 R37, R28, R68.reuse, 0x1, P6 ;  /* 0x000000441c257211 */ /* 0x080fe200030f0eff */
[----:B------:R-:W3:Y:S01]  /*34380*/  LDL.LU R45, [R1+0x48] ;  /* 0x00004800012d7983 */ /* 0x000ee20000300800 */
[-C--:B------:R-:W-:Y:S02]  /*34390*/  LEA.HI.X.SX32 R23, R23, R68.reuse, 0x1, P5 ;  /* 0x0000004417177211 */ /* 0x080fe400028f0eff */
[----:B------:R-:W-:Y:S02]  /*343a0*/  LOP3.LUT R40, R3, 0x82, RZ, 0xfc, !PT ;  /* 0x0000008203287812 */ /* 0x000fe400078efcff */
[----:B----4-:R-:W-:Y:S02]  /*343b0*/  LEA.HI.X.SX32 R21, R0, R68, 0x1, P2 ;  /* 0x0000004400157211 */ /* 0x010fe400010f0eff */
[----:B------:R-:W-:Y:S01]  /*343c0*/  PRMT R39, R29, 0x7632, R39 ;  /* 0x000076321d277816 */ /* 0x000fe20000000027 */
[C---:B------:R-:W-:Y:S02]  /*343d0*/  IMAD R0, R44.reuse, R2, RZ ;  /* 0x000000022c007224 */ /* 0x040fe400078e02ff */
[----:B------:R-:W-:Y:S01]  /*343e0*/  @P4 STG.E.U16 desc[UR24][R20.64], R29 ;  /* 0x0000001d14004986 */ /* 0x000fe2000c101518 */
[----:B------:R-:W-:Y:S01]  /*343f0*/  ISETP.LT.AND P5, PT, R44, UR4, !P0 ;  /* 0x000000042c007c0c */ /* 0x000fe2000c7a1270 */
[----:B------:R-:W4:Y:S02]  /*34400*/  LDCU UR4, c[0x0][0x39c] ;  /* 0x00007380ff0477ac */ /* 0x000f240008000800 */
[----:B------:R1:W-:Y:S01]  /*34410*/  @P3 STG.E.U16 desc[UR24][R22.64], R39 ;  /* 0x0000002716003986 */ /* 0x0003e2000c101518 */
[----:B-----5:R-:W-:Y:S01]  /*34420*/  ISETP.LT.AND P2, PT, R40, UR9, !P0 ;  /* 0x0000000928007c0c */ /* 0x020fe2000c741270 */
[----:B------:R-:W5:Y:S02]  /*34430*/  LDCU UR9, c[0x0][0x39c] ;  /* 0x00007380ff0977ac */ /* 0x000f640008000800 */
[----:B------:R-:W-:Y:S01]  /*34440*/  @P1 STG.E.U16 desc[UR24][R36.64], R30 ;  /* 0x0000001e24001986 */ /* 0x000fe2000c101518 */
[----:B------:R-:W-:-:S03]  /*34450*/  LEA R38, P1, R0, R73, 0x1 ;  /* 0x0000004900267211 */ /* 0x000fc600078208ff */
[----:B------:R-:W4:Y:S01]  /*34460*/  LDL.LU R44, [R1+0x4c] ;  /* 0x00004c00012c7983 */ /* 0x000f220000300800 */
[----:B-1----:R-:W-:Y:S02]  /*34470*/  LEA.HI.X.SX32 R39, R0, R68, 0x1, P1 ;  /* 0x0000004400277211 */ /* 0x002fe400008f0eff */
[----:B------:R-:W-:-:S05]  /*34480*/  PRMT R23, R30, 0x7632, R23 ;  /* 0x000076321e177816 */ /* 0x000fca0000000017 */
[----:B------:R1:W-:Y:S01]  /*34490*/  @P5 STG.E.U16 desc[UR24][R38.64], R23 ;  /* 0x0000001726005986 */ /* 0x0003e2000c101518 */
[C---:B0-----:R-:W-:Y:S01]  /*344a0*/  ISETP.LT.AND P3, PT, R43.reuse, UR8, !P0 ;  /* 0x000000082b007c0c */ /* 0x041fe2000c761270 */
[-C--:B------:R-:W-:Y:S01]  /*344b0*/  IMAD R0, R43, R2.reuse, RZ ;  /* 0x000000022b007224 */ /* 0x080fe200078e02ff */
[C---:B--2---:R-:W-:Y:S01]  /*344c0*/  ISETP.LT.AND P1, PT, R42.reuse, UR5, !P0 ;  /* 0x000000052a007c0c */ /* 0x044fe2000c721270 */
[----:B------:R-:W2:Y:S01]  /*344d0*/  LDL.LU R43, [R1+0x50] ;  /* 0x00005000012b7983 */ /* 0x000ea20000300800 */
[-C--:B------:R-:W-:Y:S02]  /*344e0*/  IMAD R29, R42, R2.reuse, RZ ;  /* 0x000000022a1d7224 */ /* 0x080fe400078e02ff */
[-C--:B------:R-:W-:Y:S01]  /*344f0*/  LEA R22, P5, R0, R73.reuse, 0x1 ;  /* 0x0000004900167211 */ /* 0x080fe200078a08ff */
[C---:B------:R-:W-:Y:S01]  /*34500*/  IMAD R21, R46.reuse, R2, RZ ;  /* 0x000000022e157224 */ /* 0x040fe200078e02ff */
[----:B------:R-:W2:Y:S01]  /*34510*/  LDL.LU R42, [R1+0x54] ;  /* 0x00005400012a7983 */ /* 0x000ea20000300800 */
[----:B------:R-:W-:Y:S01]  /*34520*/  ISETP.LT.AND P4, PT, R46, UR6, !P0 ;  /* 0x000000062e007c0c */ /* 0x000fe2000c781270 */
[----:B------:R-:W0:Y:S01]  /*34530*/  LDCU UR5, c[0x0][0x39c] ;  /* 0x00007380ff0577ac */ /* 0x000e220008000800 */
[----:B-1----:R-:W-:Y:S01]  /*34540*/  LEA.HI.X.SX32 R23, R0, R68, 0x1, P5 ;  /* 0x0000004400177211 */ /* 0x002fe200028f0eff */
[C---:B---3--:R-:W-:Y:S01]  /*34550*/  IMAD R0, R41.reuse, R2, RZ ;  /* 0x0000000229007224 */ /* 0x048fe200078e02ff */
[----:B-----5:R-:W-:Y:S01]  /*34560*/  ISETP.LT.AND P5, PT, R41, UR9, !P0 ;  /* 0x0000000929007c0c */ /* 0x020fe2000c7a1270 */
[----:B------:R-:W1:Y:S01]  /*34570*/  LDCU UR6, c[0x0][0x39c] ;  /* 0x00007380ff0677ac */ /* 0x000e620008000800 */
[----:B------:R-:W3:Y:S01]  /*34580*/  LDL.LU R41, [R1+0x58] ;  /* 0x0000580001297983 */ /* 0x000ee20000300800 */
[----:B------:R-:W-:-:S02]  /*34590*/  LEA R20, P6, R21, R73, 0x1 ;  /* 0x0000004915147211 */ /* 0x000fc400078c08ff */
[----:B------:R-:W-:Y:S01]  /*345a0*/  PRMT R30, R31, 0x7632, R30 ;  /* 0x000076321f1e7816 */ /* 0x000fe2000000001e */
[----:B------:R-:W5:Y:S01]  /*345b0*/  LDL.LU R40, [R1+0x5c] ;  /* 0x00005c0001287983 */ /* 0x000f620000300800 */
[----:B------:R-:W-:Y:S01]  /*345c0*/  LEA.HI.X.SX32 R21, R21, R68, 0x1, P6 ;  /* 0x0000004415157211 */ /* 0x000fe200030f0eff */
[----:B------:R-:W0:Y:S01]  /*345d0*/  LDCU UR8, c[0x0][0x39c] ;  /* 0x00007380ff0877ac */ /* 0x000e220008000800 */
[----:B------:R-:W-:-:S03]  /*345e0*/  LEA R28, P6, R29, R73, 0x1 ;  /* 0x000000491d1c7211 */ /* 0x000fc600078c08ff */
[----:B------:R1:W-:Y:S01]  /*345f0*/  @P4 STG.E.U16 desc[UR24][R20.64], R31 ;  /* 0x0000001f14004986 */ /* 0x0003e2000c101518 */
[----:B------:R-:W0:Y:S03]  /*34600*/  LDCU UR9, c[0x0][0x39c] ;  /* 0x00007380ff0977ac */ /* 0x000e260008000800 */
[----:B------:R0:W-:Y:S01]  /*34610*/  @P3 STG.E.U16 desc[UR24][R22.64], R30 ;  /* 0x0000001e16003986 */ /* 0x0001e2000c101518 */
[C---:B------:R-:W-:Y:S02]  /*34620*/  LEA R36, P3, R0.reuse, R73, 0x1 ;  /* 0x0000004900247211 */ /* 0x040fe400078608ff */
[-C--:B------:R-:W-:Y:S02]  /*34630*/  LEA.HI.X.SX32 R29, R29, R68.reuse, 0x1, P6 ;  /* 0x000000441d1d7211 */ /* 0x080fe400030f0eff */
[----:B------:R-:W-:Y:S01]  /*34640*/  LEA.HI.X.SX32 R37, R0, R68, 0x1, P3 ;  /* 0x0000004400257211 */ /* 0x000fe200018f0eff */
[----:B------:R-:W-:Y:S01]  /*34650*/  IMAD R0, R45, R2, RZ ;  /* 0x000000022d007224 */ /* 0x000fe200078e02ff */
[----:B-1----:R-:W-:-:S02]  /*34660*/  PRMT R21, R32, 0x7632, R21 ;  /* 0x0000763220157816 */ /* 0x002fc40000000015 */
[----:B------:R-:W-:Y:S01]  /*34670*/  ISETP.LT.AND P3, PT, R45, UR10, !P0 ;  /* 0x0000000a2d007c0c */ /* 0x000fe2000c761270 */
[----:B------:R1:W-:Y:S01]  /*34680*/  @P1 STG.E.U16 desc[UR24][R28.64], R32 ;  /* 0x000000201c001986 */ /* 0x0003e2000c101518 */
[C---:B----4-:R-:W-:Y:S01]  /*34690*/  IMAD R38, R44.reuse, R2, RZ ;  /* 0x000000022c267224 */ /* 0x050fe200078e02ff */
[----:B------:R-:W-:Y:S01]  /*346a0*/  ISETP.LT.AND P4, PT, R44, UR4, !P0 ;  /* 0x000000042c007c0c */ /* 0x000fe2000c781270 */
[----:B------:R-:W4:Y:S01]  /*346b0*/  LDCU UR4, c[0x0][0x39c] ;  /* 0x00007380ff0477ac */ /* 0x000f220008000800 */
[----:B------:R4:W-:Y:S01]  /*346c0*/  @P5 STG.E.U16 desc[UR24][R36.64], R21 ;  /* 0x0000001524005986 */ /* 0x0009e2000c101518 */
[----:B0-----:R-:W-:-:S03]  /*346d0*/  LEA R30, P5, R0, R73, 0x1 ;  /* 0x00000049001e7211 */ /* 0x001fc600078a08ff */
[----:B------:R-:W5:Y:S01]  /*346e0*/  LDL.LU R44, [R1+0x60] ;  /* 0x00006000012c7983 */ /* 0x000f620000300800 */
[----:B------:R-:W-:Y:S02]  /*346f0*/  LEA.HI.X.SX32 R31, R0, R68, 0x1, P5 ;  /* 0x00000044001f7211 */ /* 0x000fe400028f0eff */
[----:B-1----:R-:W-:-:S03]  /*34700*/  LEA R28, P6, R38, R73, 0x1 ;  /* 0x00000049261c7211 */ /* 0x002fc600078c08ff */
[----:B------:R5:W-:Y:S01]  /*34710*/  @P3 STG.E.U16 desc[UR24][R30.64], R33 ;  /* 0x000000211e003986 */ /* 0x000be2000c101518 */
[----:B------:R-:W-:Y:S02]  /*34720*/  LEA.HI.X.SX32 R29, R38, R68, 0x1, P6 ;  /* 0x00000044261d7211 */ /* 0x000fe400030f0eff */
[----:B------:R-:W-:-:S05]  /*34730*/  PRMT R32, R33, 0x7632, R32 ;  /* 0x0000763221207816 */ /* 0x000fca0000000020 */
[----:B------:R-:W-:Y:S01]  /*34740*/  @P4 STG.E.U16 desc[UR24][R28.64], R32 ;  /* 0x000000201c004986 */ /* 0x000fe2000c101518 */
[----:B----4-:R-:W-:Y:S01]  /*34750*/  PRMT R37, R34, 0x7632, R37 ;  /* 0x0000763222257816 */ /* 0x010fe20000000025 */
[CC--:B--2---:R-:W-:Y:S01]  /*34760*/  IMAD R20, R43.reuse, R2.reuse, RZ ;  /* 0x000000022b147224 */ /* 0x0c4fe200078e02ff */
[----:B------:R-:W-:Y:S01]  /*34770*/  ISETP.LT.AND P1, PT, R43, UR5, !P0 ;  /* 0x000000052b007c0c */ /* 0x000fe2000c721270 */
[----:B------:R-:W0:Y:S01]  /*34780*/  LDCU UR5, c[0x0][0x39c] ;  /* 0x00007380ff0577ac */ /* 0x000e220008000800 */
[----:B------:R-:W2:Y:S01]  /*34790*/  LDL.LU R43, [R1+0x64] ;  /* 0x00006400012b7983 */ /* 0x000ea20000300800 */
[C---:B------:R-:W-:Y:S01]  /*347a0*/  ISETP.LT.AND P3, PT, R42.reuse, UR6, !P0 ;  /* 0x000000062a007c0c */ /* 0x040fe2000c761270 */
[----:B------:R-:W-:Y:S01]  /*347b0*/  IMAD R0, R42, R2, RZ ;  /* 0x000000022a007224 */ /* 0x000fe200078e02ff */
[C---:B------:R-:W-:Y:S01]  /*347c0*/  LEA R38, P5, R20.reuse, R73, 0x1 ;  /* 0x0000004914267211 */ /* 0x040fe200078a08ff */
[----:B------:R-:W4:Y:S01]  /*347d0*/  LDL.LU R42, [R1+0x68] ;  /* 0x00006800012a7983 */ /* 0x000f220000300800 */
[----:B------:R-:W1:Y:S02]  /*347e0*/  LDCU UR6, c[0x0][0x39c] ;  /* 0x00007380ff0677ac */ /* 0x000e640008000800 */
[----:B------:R-:W-:Y:S01]  /*347f0*/  LEA.HI.X.SX32 R39, R20, R68, 0x1, P5 ;  /* 0x0000004414277211 */ /* 0x000fe200028f0eff */
[----:B---3--:R-:W-:-:S02]  /*34800*/  IMAD R36, R41, R2, RZ ;  /* 0x0000000229247224 */ /* 0x008fc400078e02ff */
[C---:B-----5:R-:W-:Y:S02]  /*34810*/  IMAD R33, R40.reuse, R2, RZ ;  /* 0x0000000228217224 */ /* 0x060fe400078e02ff */
[----:B------:R3:W-:Y:S01]  /*34820*/  @P1 STG.E.U16 desc[UR24][R38.64], R34 ;  /* 0x0000002226001986 */ /* 0x0007e2000c101518 */
[----:B------:R-:W-:Y:S01]  /*34830*/  ISETP.LT.AND P1, PT, R41, UR4, !P0 ;  /* 0x0000000429007c0c */ /* 0x000fe2000c721270 */
[----:B------:R-:W5:Y:S02]  /*34840*/  LDCU UR4, c[0x0][0x39c] ;  /* 0x00007380ff0477ac */ /* 0x000f640008000800 */
[----:B------:R-:W4:Y:S01]  /*34850*/  LDL.LU R41, [R1+0x6c] ;  /* 0x00006c0001297983 */ /* 0x000f220000300800 */
[----:B0-----:R-:W-:Y:S01]  /*34860*/  ISETP.LT.AND P4, PT, R40, UR5, !P0 ;  /* 0x0000000528007c0c */ /* 0x001fe2000c781270 */
[----:B------:R-:W0:Y:S02]  /*34870*/  LDCU UR5, c[0x0][0x39c] ;  /* 0x00007380ff0577ac */ /* 0x000e240008000800 */
[----:B------:R-:W4:Y:S04]  /*34880*/  LDL.LU R40, [R1+0x70] ;  /* 0x0000700001287983 */ /* 0x000f280000300800 */
[----:B---3--:R-:W3:Y:S01]  /*34890*/  LDL.LU R39, [R1+0x74] ;  /* 0x0000740001277983 */ /* 0x008ee20000300800 */
[----:B------:R-:W-:-:S03]  /*348a0*/  LEA R30, P6, R0, R73, 0x1 ;  /* 0x00000049001e7211 */ /* 0x000fc600078c08ff */
[----:B------:R-:W3:Y:S01]  /*348b0*/  LDL.LU R38, [R1+0x78] ;  /* 0x0000780001267983 */ /* 0x000ee20000300800 */
[----:B------:R-:W-:-:S03]  /*348c0*/  LEA.HI.X.SX32 R31, R0, R68, 0x1, P6 ;  /* 0x00000044001f7211 */ /* 0x000fc600030f0eff */
[----:B------:R-:W0:Y:S04]  /*348d0*/  LDS.128 R20, [R72] ;  /* 0x0000000048147984 */ /* 0x000e280000000c00 */
[----:B------:R1:W-:Y:S04]  /*348e0*/  @P3 STG.E.U16 desc[UR24][R30.64], R37 ;  /* 0x000000251e003986 */ /* 0x0003e8000c101518 */
[----:B-1----:R-:W3:Y:S01]  /*348f0*/  LDL.LU R37, [R1+0x7c] ;  /* 0x00007c0001257983 */ /* 0x002ee20000300800 */
[-C--:B------:R-:W-:Y:S02]  /*34900*/  LEA R28, P5, R36, R73.reuse, 0x1 ;  /* 0x00000049241c7211 */ /* 0x080fe400078a08ff */
[----:B------:R-:W-:-:S02]  /*34910*/  LEA R32, P6, R33, R73, 0x1 ;  /* 0x0000004921207211 */ /* 0x000fc400078c08ff */
[----:B------:R-:W-:Y:S01]  /*34920*/  LEA.HI.X.SX32 R29, R36, R68, 0x1, P5 ;  /* 0x00000044241d7211 */ /* 0x000fe200028f0eff */
[C---:B------:R-:W-:Y:S01]  /*34930*/  IMAD R0, R44.reuse, R2, RZ ;  /* 0x000000022c007224 */ /* 0x040fe200078e02ff */
[-C--:B------:R-:W-:Y:S02]  /*34940*/  LEA.HI.X.SX32 R33, R33, R68.reuse, 0x1, P6 ;  /* 0x0000004421217211 */ /* 0x080fe400030f0eff */
[----:B------:R-:W-:Y:S01]  /*34950*/  PRMT R31, R35, 0x7632, R31 ;  /* 0x00007632231f7816 */ /* 0x000fe2000000001f */
[----:B------:R-:W-:Y:S01]  /*34960*/  @P1 STG.E.U16 desc[UR24][R28.64], R35 ;  /* 0x000000231c001986 */ /* 0x000fe2000c101518 */
[----:B------:R-:W-:Y:S01]  /*34970*/  ISETP.LT.AND P1, PT, R44, UR8, !P0 ;  /* 0x000000082c007c0c */ /* 0x000fe2000c721270 */
[----:B------:R-:W1:Y:S01]  /*34980*/  LDCU UR8, c[0x0][0x39c] ;  /* 0x00007380ff0877ac */ /* 0x000e620008000800 */
[C---:B------:R-:W-:Y:S01]  /*34990*/  LEA R30, P5, R0.reuse, R73, 0x1 ;  /* 0x00000049001e7211 */ /* 0x040fe200078a08ff */
[----:B------:R0:W-:Y:S03]  /*349a0*/  @P4 STG.E.U16 desc[UR24][R32.64], R31 ;  /* 0x0000001f20004986 */ /* 0x0001e6000c101518 */
[----:B0-----:R-:W-:-:S02]  /*349b0*/  LEA.HI.X.SX32 R31, R0, R68, 0x1, P5 ;  /* 0x00000044001f7211 */ /* 0x001fc400028f0eff */
[----:B------:R-:W-:Y:S02]  /*349c0*/  LOP3.LUT R0, R3, 0x84, RZ, 0xfc, !PT ;  /* 0x0000008403007812 */ /* 0x000fe400078efcff */
[----:B------:R-:W-:-:S03]  /*349d0*/  PRMT R35, R20, 0x7632, R35 ;  /* 0x0000763214237816 */ /* 0x000fc60000000023 */
[----:B------:R0:W-:Y:S01]  /*349e0*/  @P1 STG.E.U16 desc[UR24][R30.64], R20 ;  /* 0x000000141e001986 */ /* 0x0001e2000c101518 */
[----:B------:R-:W-:Y:S02]  /*349f0*/  ISETP.LT.AND P1, PT, R0, UR9, !P0 ;  /* 0x0000000900007c0c */ /* 0x000fe4000c721270 */
[----:B0-----:R-:W-:Y:S01]  /*34a00*/  PRMT R31, R22, 0x7632, R31 ;  /* 0x00007632161f7816 */ /* 0x001fe2000000001f */
[CC--:B--2---:R-:W-:Y:S01]  /*34a10*/  IMAD R34, R43.reuse, R2.reuse, RZ ;  /* 0x000000022b227224 */ /* 0x0c4fe200078e02ff */
[----:B-----5:R-:W-:Y:S01]  /*34a20*/  ISETP.LT.AND P4, PT, R43, UR4, !P0 ;  /* 0x000000042b007c0c */ /* 0x020fe2000c781270 */
[----:B------:R-:W0:Y:S01]  /*34a30*/  LDCU UR4, c[0x0][0x39c] ;  /* 0x00007380ff0477ac */ /* 0x000e220008000800 */
[C---:B----4-:R-:W-:Y:S01]  /*34a40*/  IMAD R36, R42.reuse, R2, RZ ;  /* 0x000000022a247224 */ /* 0x050fe200078e02ff */
[----:B------:R-:W-:Y:S01]  /*34a50*/  ISETP.LT.AND P3, PT, R42, UR5, !P0 ;  /* 0x000000052a007c0c */ /* 0x000fe2000c761270 */
[----:B------:R-:W2:Y:S01]  /*34a60*/  LDCU UR5, c[0x0][0x39c] ;  /* 0x00007380ff0577ac */ /* 0x000ea20008000800 */
[----:B------:R-:W-:-:S02]  /*34a70*/  LEA R28, P6, R34, R73, 0x1 ;  /* 0x00000049221c7211 */ /* 0x000fc400078c08ff */
[-C--:B------:R-:W-:Y:S02]  /*34a80*/  LEA R32, P5, R36, R73.reuse, 0x1 ;  /* 0x0000004924207211 */ /* 0x080fe400078a08ff */
[-C--:B------:R-:W-:Y:S02]  /*34a90*/  LEA.HI.X.SX32 R29, R34, R68.reuse, 0x1, P6 ;  /* 0x00000044221d7211 */ /* 0x080fe400030f0eff */
[----:B------:R-:W-:Y:S01]  /*34aa0*/  LEA.HI.X.SX32 R33, R36, R68, 0x1, P5 ;  /* 0x0000004424217211 */ /* 0x000fe200028f0eff */
[CC--:B------:R-:W-:Y:S01]  /*34ab0*/  IMAD R0, R41.reuse, R2.reuse, RZ ;  /* 0x0000000229007224 */ /* 0x0c0fe200078e02ff */
[----:B------:R-:W-:Y:S01]  /*34ac0*/  ISETP.LT.AND P6, PT, R41, UR6, !P0 ;  /* 0x0000000629007c0c */ /* 0x000fe2000c7c1270 */
[----:B------:R4:W-:Y:S01]  /*34ad0*/  @P4 STG.E.U16 desc[UR24][R28.64], R35 ;  /* 0x000000231c004986 */ /* 0x0009e2000c101518 */
[----:B------:R-:W5:Y:S03]  /*34ae0*/  LDCU UR6, c[0x0][0x39c] ;  /* 0x00007380ff0677ac */ /* 0x000f660008000800 */
[----:B------:R1:W-:Y:S01]  /*34af0*/  @P3 STG.E.U16 desc[UR24][R32.64], R21 ;  /* 0x0000001520003986 */ /* 0x0003e2000c101518 */
[----:B------:R-:W-:Y:S01]  /*34b00*/  LEA R34, P3, R0, R73, 0x1 ;  /* 0x0000004900227211 */ /* 0x000fe200078608ff */
[C---:B------:R-:W-:Y:S01]  /*34b10*/  IMAD R30, R40.reuse, R2, RZ ;  /* 0x00000002281e7224 */ /* 0x040fe200078e02ff */
[----:B0-----:R-:W-:Y:S01]  /*34b20*/  ISETP.LT.AND P4, PT, R40, UR4, !P0 ;  /* 0x0000000428007c0c */ /* 0x001fe2000c781270 */
[----:B------:R-:W0:Y:S01]  /*34b30*/  LDCU UR4, c[0x0][0x39c] ;  /* 0x00007380ff0477ac */ /* 0x000e220008000800 */
[----:B----4-:R-:W-:-:S02]  /*34b40*/  PRMT R29, R21, 0x7632, R29 ;  /* 0x00007632151d7816 */ /* 0x010fc4000000001d */
[----:B------:R-:W-:Y:S01]  /*34b50*/  LEA.HI.X.SX32 R35, R0, R68, 0x1, P3 ;  /* 0x0000004400237211 */ /* 0x000fe200018f0eff */
[C---:B---3--:R-:W-:Y:S01]  /*34b60*/  IMAD R0, R39.reuse, R2, RZ ;  /* 0x0000000227007224 */ /* 0x048fe200078e02ff */
[----:B--2---:R-:W-:Y:S01]  /*34b70*/  ISETP.LT.AND P3, PT, R39, UR5, !P0 ;  /* 0x0000000527007c0c */ /* 0x004fe2000c761270 */
[----:B------:R-:W2:Y:S01]  /*34b80*/  LDCU UR5, c[0x0][0x39c] ;  /* 0x00007380ff0577ac */ /* 0x000ea20008000800 */
[-C--:B------:R-:W-:Y:S01]  /*34b90*/  LEA R28, P5, R30, R73.reuse, 0x1 ;  /* 0x000000491e1c7211 */ /* 0x080fe200078a08ff */
[----:B------:R3:W-:Y:S01]  /*34ba0*/  @P6 STG.E.U16 desc[UR24][R34.64], R29 ;  /* 0x0000001d22006986 */ /* 0x0007e2000c101518 */
[----:B------:R-:W-:-:S04]  /*34bb0*/  LEA R20, P6, R0, R73, 0x1 ;  /* 0x0000004900147211 */ /* 0x000fc800078c08ff */
[----:B-1----:R-:W-:Y:S01]  /*34bc0*/  LEA.HI.X.SX32 R21, R0, R68, 0x1, P6 ;  /* 0x0000004400157211 */ /* 0x002fe200030f0eff */
[----:B------:R-:W-:Y:S01]  /*34bd0*/  IMAD R0, R38, R2, RZ ;  /* 0x0000000226007224 */ /* 0x000fe200078e02ff */
[----:B---3--:R-:W-:Y:S01]  /*34be0*/  LEA.HI.X.SX32 R29, R30, R68, 0x1, P5 ;  /* 0x000000441e1d7211 */ /* 0x008fe200028f0eff */
[----:B------:R-:W-:Y:S01]  /*34bf0*/  IMAD R32, R37, R2, RZ ;  /* 0x0000000225207224 */ /* 0x000fe200078e02ff */
[----:B------:R-:W-:-:S03]  /*34c00*/  LOP3.LUT R33, R3, 0x80, RZ, 0xfc, !PT ;  /* 0x0000008003217812 */ /* 0x000fc600078efcff */
[----:B------:R1:W-:Y:S04]  /*34c10*/  @P4 STG.E.U16 desc[UR24][R28.64], R22 ;  /* 0x000000161c004986 */ /* 0x0003e8000c101518 */
[----:B------:R3:W-:Y:S01]  /*34c20*/  @P3 STG.E.U16 desc[UR24][R20.64], R31 ;  /* 0x0000001f14003986 */ /* 0x0007e2000c101518 */
[-C--:B------:R-:W-:Y:S02]  /*34c30*/  LEA R30, P3, R0, R73.reuse, 0x1 ;  /* 0x00000049001e7211 */ /* 0x080fe400078608ff */
[----:B-----5:R-:W-:Y:S01]  /*34c40*/  ISETP.LT.AND P5, PT, R38, UR6, !P0 ;  /* 0x0000000626007c0c */ /* 0x020fe2000c7a1270 */
[----:B------:R-:W4:Y:S01]  /*34c50*/  LDCU UR6, c[0x0][0x39c] ;  /* 0x00007380ff0677ac */ /* 0x000f220008000800 */
[----:B-1----:R-:W-:Y:S02]  /*34c60*/  LEA R28, P6, R32, R73, 0x1 ;  /* 0x00000049201c7211 */ /* 0x002fe400078c08ff */
[----:B---3--:R-:W-:-:S02]  /*34c70*/  LEA.HI.X.SX32 R31, R0, R68, 0x1, P3 ;  /* 0x00000044001f7211 */ /* 0x008fc400018f0eff */
[C---:B0-----:R-:W-:Y:S01]  /*34c80*/  ISETP.LT.AND P3, PT, R33.reuse, UR4, !P0 ;  /* 0x0000000421007c0c */ /* 0x041fe2000c761270 */
[----:B------:R-:W-:Y:S01]  /*34c90*/  IMAD R33, R33, R2, RZ ;  /* 0x0000000221217224 */ /* 0x000fe200078e02ff */
[----:B------:R-:W-:Y:S02]  /*34ca0*/  LEA.HI.X.SX32 R29, R32, R68, 0x1, P6 ;  /* 0x00000044201d7211 */ /* 0x000fe400030f0eff */
[----:B------:R-:W-:-:S03]  /*34cb0*/  ISETP.LT.AND P4, PT, R37, UR8, !P0 ;  /* 0x0000000825007c0c */ /* 0x000fc6000c781270 */
[----:B------:R0:W-:Y:S01]  /*34cc0*/  @P5 STG.E.U16 desc[UR24][R30.64], R23 ;  /* 0x000000171e005986 */ /* 0x0001e2000c101518 */
[C---:B------:R-:W-:Y:S01]  /*34cd0*/  LEA R20, P6, R33.reuse, R73, 0x1 ;  /* 0x0000004921147211 */ /* 0x040fe200078c08ff */
[----:B------:R-:W1:Y:S03]  /*34ce0*/  LDCU UR4, c[0x0][0x39c] ;  /* 0x00007380ff0477ac */ /* 0x000e660008000800 */
[----:B------:R-:W-:Y:S01]  /*34cf0*/  LEA.HI.X.SX32 R21, R33, R68, 0x1, P6 ;  /* 0x0000004421157211 */ /* 0x000fe200030f0eff */
[----:B------:R-:W-:Y:S01]  /*34d00*/  IMAD R33, R2, 0x2, R33 ;  /* 0x0000000202217824 */ /* 0x000fe200078e0221 */
[----:B------:R-:W-:-:S03]  /*34d10*/  PRMT R32, R23, 0x7632, R32 ;  /* 0x0000763217207816 */ /* 0x000fc60000000020 */
[----:B0-----:R-:W-:Y:S02]  /*34d20*/  IMAD R31, R2, 0x2, R33 ;  /* 0x00000002021f7824 */ /* 0x001fe400078e0221 */
[----:B------:R0:W-:Y:S01]  /*34d30*/  @P4 STG.E.U16 desc[UR24][R28.64], R32 ;  /* 0x000000201c004986 */ /* 0x0001e2000c101518 */
[----:B------:R-:W-:-:S03]  /*34d40*/  LOP3.LUT R0, R3, 0x86, RZ, 0xfc, !PT ;  /* 0x0000008603007812 */ /* 0x000fc600078efcff */
[----:B------:R3:W-:Y:S01]  /*34d50*/  @P3 STG.E.U16 desc[UR24][R20.64], R4 ;  /* 0x0000000414003986 */ /* 0x0007e2000c101518 */
[-C--:B------:R-:W-:Y:S02]  /*34d60*/  LEA R22, P3, R33, R73.reuse, 0x1 ;  /* 0x0000004921167211 */ /* 0x080fe400078608ff */
[C---:B0-----:R-:W-:Y:S02]  /*34d70*/  LEA R28, P6, R31.reuse, R73, 0x1 ;  /* 0x000000491f1c7211 */ /* 0x041fe400078c08ff */
[----:B--2---:R-:W-:Y:S01]  /*34d80*/  ISETP.LT.AND P5, PT, R0, UR5, !P0 ;  /* 0x0000000500007c0c */ /* 0x004fe2000c7a1270 */
[----:B------:R-:W0:Y:S01]  /*34d90*/  LDCU UR5, c[0x0][0x39c] ;  /* 0x00007380ff0577ac */ /* 0x000e220008000800 */
[-C--:B------:R-:W-:Y:S01]  /*34da0*/  LEA.HI.X.SX32 R29, R31, R68.reuse, 0x1, P6 ;  /* 0x000000441f1d7211 */ /* 0x080fe200030f0eff */
[----:B------:R-:W-:Y:S01]  /*34db0*/  IMAD R31, R2, 0x2, R31 ;  /* 0x00000002021f7824 */ /* 0x000fe200078e021f */
[----:B------:R-:W-:Y:S02]  /*34dc0*/  LOP3.LUT R0, R3, 0x88, RZ, 0xfc, !PT ;  /* 0x0000008803007812 */ /* 0x000fe400078efcff */
[----:B------:R-:W-:-:S02]  /*34dd0*/  LEA.HI.X.SX32 R23, R33, R68, 0x1, P3 ;  /* 0x0000004421177211 */ /* 0x000fc400018f0eff */
[----:B---3--:R-:W-:Y:S01]  /*34de0*/  PRMT R21, R4, 0x7632, R21 ;  /* 0x0000763204157816 */ /* 0x008fe20000000015 */
[----:B------:R-:W-:Y:S01]  /*34df0*/  IMAD R33, R2, 0x2, R31 ;  /* 0x0000000202217824 */ /* 0x000fe200078e021f */
[----:B------:R-:W-:Y:S02]  /*34e00*/  LEA R20, P6, R31, R73, 0x1 ;  /* 0x000000491f147211 */ /* 0x000fe400078c08ff */
[----:B----4-:R-:W-:Y:S01]  /*34e10*/  ISETP.LT.AND P4, PT, R0, UR6, !P0 ;  /* 0x0000000600007c0c */ /* 0x010fe2000c781270 */
[----:B------:R2:W-:Y:S01]  /*34e20*/  @P2 STG.E.U16 desc[UR24][R22.64], R21 ;  /* 0x0000001516002986 */ /* 0x0005e2000c101518 */
[----:B------:R-:W3:Y:S01]  /*34e30*/  LDCU UR6, c[0x0][0x39c] ;  /* 0x00007380ff0677ac */ /* 0x000ee20008000800 */
[----:B------:R-:W-:Y:S02]  /*34e40*/  LOP3.LUT R0, R3, 0x8a, RZ, 0xfc, !PT ;  /* 0x0000008a03007812 */ /* 0x000fe400078efcff */
[----:B------:R-:W-:Y:S02]  /*34e50*/  PRMT R30, R5, 0x7632, R30 ;  /* 0x00007632051e7816 */ /* 0x000fe4000000001e */
[----:B-1----:R-:W-:Y:S01]  /*34e60*/  ISETP.LT.AND P3, PT, R0, UR4, !P0 ;  /* 0x0000000400007c0c */ /* 0x002fe2000c761270 */
[----:B------:R-:W1:Y:S01]  /*34e70*/  LDCU UR4, c[0x0][0x39c] ;  /* 0x00007380ff0477ac */ /* 0x000e620008000800 */
[----:B--2---:R-:W-:-:S02]  /*34e80*/  LEA.HI.X.SX32 R21, R31, R68, 0x1, P6 ;  /* 0x000000441f157211 */ /* 0x004fc400030f0eff */
[C---:B------:R-:W-:Y:S01]  /*34e90*/  LEA R22, P6, R33.reuse, R73, 0x1 ;  /* 0x0000004921167211 */ /* 0x040fe200078c08ff */
[----:B------:R2:W-:Y:S03]  /*34ea0*/  @P1 STG.E.U16 desc[UR24][R28.64], R5 ;  /* 0x000000051c001986 */ /* 0x0005e6000c101518 */
[----:B------:R-:W-:Y:S01]  /*34eb0*/  LEA.HI.X.SX32 R23, R33, R68, 0x1, P6 ;  /* 0x0000004421177211 */ /* 0x000fe200030f0eff */
[----:B------:R-:W-:Y:S01]  /*34ec0*/  IMAD R33, R2, 0x2, R33 ;  /* 0x0000000202217824 */ /* 0x000fe200078e0221 */
[----:B------:R4:W-:Y:S01]  /*34ed0*/  @P5 STG.E.U16 desc[UR24][R20.64], R30 ;  /* 0x0000001e14005986 */ /* 0x0009e2000c101518 */
[----:B------:R-:W-:-:S03]  /*34ee0*/  LOP3.LUT R0, R3, 0x8c, RZ, 0xfc, !PT ;  /* 0x0000008c03007812 */ /* 0x000fc600078efcff */
[----:B------:R-:W-:Y:S01]  /*34ef0*/  @P4 STG.E.U16 desc[UR24][R22.64], R6 ;  /* 0x0000000616004986 */ /* 0x000fe2000c101518 */
[CC--:B------:R-:W-:Y:S01]  /*34f00*/  LEA R4, P4, R33.reuse, R73.reuse, 0x1 ;  /* 0x0000004921047211 */ /* 0x0c0fe200078808ff */
[----:B--2---:R-:W-:Y:S01]  /*34f10*/  IMAD R29, R2, 0x2, R33 ;  /* 0x00000002021d7824 */ /* 0x004fe200078e0221 */
[----:B0-----:R-:W-:Y:S01]  /*34f20*/  ISETP.LT.AND P2, PT, R0, UR5, !P0 ;  /* 0x0000000500007c0c */ /* 0x001fe2000c741270 */
[----:B------:R-:W0:Y:S01]  /*34f30*/  LDCU UR5, c[0x0][0x39c] ;  /* 0x00007380ff0577ac */ /* 0x000e220008000800 */
[----:B------:R-:W-:Y:S02]  /*34f40*/  LEA.HI.X.SX32 R5, R33, R68, 0x1, P4 ;  /* 0x0000004421057211 */ /* 0x000fe400020f0eff */
[----:B----4-:R-:W-:Y:S02]  /*34f50*/  PRMT R21, R6, 0x7632, R21 ;  /* 0x0000763206157816 */ /* 0x010fe40000000015 */
[----:B------:R-:W-:Y:S02]  /*34f60*/  LOP3.LUT R0, R3, 0x8e, RZ, 0xfc, !PT ;  /* 0x0000008e03007812 */ /* 0x000fe400078efcff */
[----:B------:R-:W-:Y:S01]  /*34f70*/  LEA R20, P6, R29, R73, 0x1 ;  /* 0x000000491d147211 */ /* 0x000fe200078c08ff */
[----:B------:R2:W-:Y:S01]  /*34f80*/  @P3 STG.E.U16 desc[UR24][R4.64], R21 ;  /* 0x0000001504003986 */ /* 0x0005e2000c101518 */
[----:B---3--:R-:W-:Y:S01]  /*34f90*/  ISETP.LT.AND P1, PT, R0, UR6, !P0 ;  /* 0x0000000600007c0c */ /* 0x008fe2000c721270 */
[----:B------:R-:W3:Y:S01]  /*34fa0*/  LDCU UR6, c[0x0][0x39c] ;  /* 0x00007380ff0677ac */ /* 0x000ee20008000800 */
[----:B------:R-:W-:-:S04]  /*34fb0*/  LOP3.LUT R0, R3, 0x90, RZ, 0xfc, !PT ;  /* 0x0000009003007812 */ /* 0x000fc800078efcff */
[----:B-1----:R-:W-:Y:S01]  /*34fc0*/  ISETP.LT.AND P5, PT, R0, UR4, !P0 ;  /* 0x0000000400007c0c */ /* 0x002fe2000c7a1270 */
[----:B------:R-:W1:Y:S01]  /*34fd0*/  LDCU UR4, c[0x0][0x39c] ;  /* 0x00007380ff0477ac */ /* 0x000e620008000800 */
[----:B--2---:R-:W-:Y:S01]  /*34fe0*/  LEA.HI.X.SX32 R21, R29, R68, 0x1, P6 ;  /* 0x000000441d157211 */ /* 0x004fe200030f0eff */
[----:B------:R-:W-:Y:S01]  /*34ff0*/  IMAD R29, R2, 0x2, R29 ;  /* 0x00000002021d7824 */ /* 0x000fe200078e021d */
[----:B------:R-:W-:-:S03]  /*35000*/  LOP3.LUT R0, R3, 0x92, RZ, 0xfc, !PT ;  /* 0x0000009203007812 */ /* 0x000fc600078efcff */
[----:B------:R-:W-:Y:S01]  /*35010*/  IMAD R31, R2, 0x2, R29 ;  /* 0x00000002021f7824 */ /* 0x000fe200078e021d */
[----:B------:R-:W-:-:S04]  /*35020*/  LEA R22, P6, R29, R73, 0x1 ;  /* 0x000000491d167211 */ /* 0x000fc800078c08ff */
[-C--:B------:R-:W-:Y:S02]  /*35030*/  LEA.HI.X.SX32 R23, R29, R68.reuse, 0x1, P6 ;  /* 0x000000441d177211 */ /* 0x080fe400030f0eff */
[----:B------:R-:W-:Y:S02]  /*35040*/  LEA R4, P6, R31, R73, 0x1 ;  /* 0x000000491f047211 */ /* 0x000fe400078c08ff */
[----:B0-----:R-:W-:Y:S01]  /*35050*/  ISETP.LT.AND P4, PT, R0, UR5, !P0 ;  /* 0x0000000500007c0c */ /* 0x001fe2000c781270 */
[----:B------:R-:W0:Y:S01]  /*35060*/  LDCU UR5, c[0x0][0x39c] ;  /* 0x00007380ff0577ac */ /* 0x000e220008000800 */
[----:B------:R-:W-:Y:S02]  /*35070*/  LOP3.LUT R0, R3, 0x94, RZ, 0xfc, !PT ;  /* 0x0000009403007812 */ /* 0x000fe400078efcff */
[----:B------:R-:W-:Y:S01]  /*35080*/  LEA.HI.X.SX32 R5, R31, R68, 0x1, P6 ;  /* 0x000000441f057211 */ /* 0x000fe200030f0eff */
[----:B------:R-:W-:Y:S01]  /*35090*/  IMAD R31, R2, 0x2, R31 ;  /* 0x00000002021f7824 */ /* 0x000fe200078e021f */
[----:B---3--:R-:W-:Y:S01]  /*350a0*/  ISETP.LT.AND P3, PT, R0, UR6, !P0 ;  /* 0x0000000600007c0c */ /* 0x008fe2000c761270 */
[----:B------:R2:W-:Y:S01]  /*350b0*/  @P2 STG.E.U16 desc[UR24][R20.64], R7 ;  /* 0x0000000714002986 */ /* 0x0005e2000c101518 */
[----:B------:R-:W-:Y:S01]  /*350c0*/  LOP3.LUT R0, R3, 0x96, RZ, 0xfc, !PT ;  /* 0x0000009603007812 */ /* 0x000fe200078efcff */
[----:B------:R-:W-:Y:S01]  /*350d0*/  IMAD R29, R2, 0x2, R31 ;  /* 0x00000002021d7824 */ /* 0x000fe200078e021f */
[----:B------:R-:W3:Y:S02]  /*350e0*/  LDCU UR6, c[0x0][0x39c] ;  /* 0x00007380ff0677ac */ /* 0x000ee40008000800 */
[----:B-1----:R-:W-:Y:S01]  /*350f0*/  ISETP.LT.AND P2, PT, R0, UR4, !P0 ;  /* 0x0000000400007c0c */ /* 0x002fe2000c741270 */
[----:B------:R-:W1:Y:S01]  /*35100*/  LDCU UR4, c[0x0][0x39c] ;  /* 0x00007380ff0477ac */ /* 0x000e620008000800 */
[----:B--2---:R-:W-:-:S02]  /*35110*/  PRMT R21, R7, 0x7632, R21 ;  /* 0x0000763207157816 */ /* 0x004fc40000000015 */
[----:B------:R-:W-:-:S03]  /*35120*/  LEA R20, P6, R29, R73, 0x1 ;  /* 0x000000491d147211 */ /* 0x000fc600078c08ff */
[----:B------:R2:W-:Y:S01]  /*35130*/  @P1 STG.E.U16 desc[UR24][R22.64], R21 ;  /* 0x0000001516001986 */ /* 0x0005e2000c101518 */
[----:B------:R-:W-:-:S03]  /*35140*/  LOP3.LUT R0, R3, 0x98, RZ, 0xfc, !PT ;  /* 0x0000009803007812 */ /* 0x000fc600078efcff */
[----:B------:R4:W-:Y:S01]  /*35150*/  @P5 STG.E.U16 desc[UR24][R4.64], R8 ;  /* 0x0000000804005986 */ /* 0x0009e2000c101518 */
[-C--:B------:R-:W-:Y:S02]  /*35160*/  LEA R6, P5, R31, R73.reuse, 0x1 ;  /* 0x000000491f067211 */ /* 0x080fe400078a08ff */
[----:B0-----:R-:W-:Y:S01]  /*35170*/  ISETP.LT.AND P1, PT, R0, UR5, !P0 ;  /* 0x0000000500007c0c */ /* 0x001fe2000c721270 */
[----:B------:R-:W0:Y:S01]  /*35180*/  LDCU UR5, c[0x0][0x39c] ;  /* 0x00007380ff0577ac */ /* 0x000e220008000800 */
[-C--:B--2---:R-:W-:Y:S01]  /*35190*/  LEA.HI.X.SX32 R21, R29, R68.reuse, 0x1, P6 ;  /* 0x000000441d157211 */ /* 0x084fe200030f0eff */
[----:B------:R-:W-:Y:S01]  /*351a0*/  IMAD R29, R2, 0x2, R29 ;  /* 0x00000002021d7824 */ /* 0x000fe200078e021d */
[----:B------:R-:W-:Y:S02]  /*351b0*/  LEA.HI.X.SX32 R7, R31, R68, 0x1, P5 ;  /* 0x000000441f077211 */ /* 0x000fe400028f0eff */
[----:B----4-:R-:W-:Y:S01]  /*351c0*/  PRMT R5, R8, 0x7632, R5 ;  /* 0x0000763208057816 */ /* 0x010fe20000000005 */
[----:B------:R-:W-:Y:S01]  /*351d0*/  IMAD R23, R2, 0x2, R29 ;  /* 0x0000000202177824 */ /* 0x000fe200078e021d */
[----:B------:R-:W-:-:S02]  /*351e0*/  LEA R4, P6, R29, R73, 0x1 ;  /* 0x000000491d047211 */ /* 0x000fc400078c08ff */
[----:B------:R-:W-:Y:S01]  /*351f0*/  LOP3.LUT R0, R3, 0x9a, RZ, 0xfc, !PT ;  /* 0x0000009a03007812 */ /* 0x000fe200078efcff */
[----:B------:R2:W-:Y:S01]  /*35200*/  @P4 STG.E.U16 desc[UR24][R6.64], R5 ;  /* 0x0000000506004986 */ /* 0x0005e2000c101518 */
[----:B------:R-:W-:Y:S02]  /*35210*/  PRMT R22, R9, 0x7632, R22 ;  /* 0x0000763209167816 */ /* 0x000fe40000000016 */
[----:B-1----:R-:W-:Y:S01]  /*35220*/  ISETP.LT.AND P5, PT, R0, UR4, !P0 ;  /* 0x0000000400007c0c */ /* 0x002fe2000c7a1270 */
[----:B------:R-:W1:Y:S01]  /*35230*/  LDCU UR4, c[0x0][0x39c] ;  /* 0x00007380ff0477ac */ /* 0x000e620008000800 */
[----:B------:R-:W-:Y:S02]  /*35240*/  LOP3.LUT R0, R3, 0x9c, RZ, 0xfc, !PT ;  /* 0x0000009c03007812 */ /* 0x000fe400078efcff */
[-C--:B--2---:R-:W-:Y:S02]  /*35250*/  LEA.HI.X.SX32 R5, R29, R68.reuse, 0x1, P6 ;  /* 0x000000441d057211 */ /* 0x084fe400030f0eff */
[CC--:B------:R-:W-:Y:S01]  /*35260*/  LEA R6, P6, R23.reuse, R73.reuse, 0x1 ;  /* 0x0000004917067211 */ /* 0x0c0fe200078c08ff */
[----:B------:R2:W-:Y:S03]  /*35270*/  @P3 STG.E.U16 desc[UR24][R20.64], R9 ;  /* 0x0000000914003986 */ /* 0x0005e6000c101518 */
[-C--:B------:R-:W-:Y:S01]  /*35280*/  LEA.HI.X.SX32 R7, R23, R68.reuse, 0x1, P6 ;  /* 0x0000004417077211 */ /* 0x080fe200030f0eff */
[----:B------:R-:W-:Y:S01]  /*35290*/  IMAD R23, R2, 0x2, R23 ;  /* 0x0000000202177824 */ /* 0x000fe200078e0217 */
[----:B---3--:R-:W-:Y:S01]  /*352a0*/  ISETP.LT.AND P4, PT, R0, UR6, !P0 ;  /* 0x0000000600007c0c */ /* 0x008fe2000c781270 */
[----:B------:R3:W-:Y:S01]  /*352b0*/  @P2 STG.E.U16 desc[UR24][R4.64], R22 ;  /* 0x0000001604002986 */ /* 0x0007e2000c101518 */
[----:B------:R-:W-:Y:S01]  /*352c0*/  LOP3.LUT R0, R3, 0x9e, RZ, 0xfc, !PT ;  /* 0x0000009e03007812 */ /* 0x000fe200078efcff */
[----:B------:R-:W4:Y:S02]  /*352d0*/  LDCU UR6, c[0x0][0x39c] ;  /* 0x00007380ff0677ac */ /* 0x000f240008000800 */
[----:B------:R-:W-:Y:S01]  /*352e0*/  @P1 STG.E.U16 desc[UR24][R6.64], R10 ;  /* 0x0000000a06001986 */ /* 0x000fe2000c101518 */
[C---:B------:R-:W-:Y:S01]  /*352f0*/  LEA R8, P1, R23.reuse, R73, 0x1 ;  /* 0x0000004917087211 */ /* 0x040fe200078208ff */
[----:B--2---:R-:W-:Y:S01]  /*35300*/  IMAD R21, R2, 0x2, R23 ;  /* 0x0000000202157824 */ /* 0x004fe200078e0217 */
[----:B0-----:R-:W-:Y:S01]  /*35310*/  ISETP.LT.AND P3, PT, R0, UR5, !P0 ;  /* 0x0000000500007c0c */ /* 0x001fe2000c761270 */
[----:B------:R-:W0:Y:S01]  /*35320*/  LDCU UR5, c[0x0][0x39c] ;  /* 0x00007380ff0577ac */ /* 0x000e220008000800 */
[----:B------:R-:W-:-:S02]  /*35330*/  LEA.HI.X.SX32 R9, R23, R68, 0x1, P1 ;  /* 0x0000004417097211 */ /* 0x000fc400008f0eff */
[----:B---3--:R-:W-:Y:S02]  /*35340*/  PRMT R5, R10, 0x7632, R5 ;  /* 0x000076320a057816 */ /* 0x008fe40000000005 */
[----:B------:R-:W-:Y:S02]  /*35350*/  LEA R4, P6, R21, R73, 0x1 ;  /* 0x0000004915047211 */ /* 0x000fe400078c08ff */
[C---:B------:R-:W-:Y:S01]  /*35360*/  LOP3.LUT R0, R3.reuse, 0xa0, RZ, 0xfc, !PT ;  /* 0x000000a003007812 */ /* 0x040fe200078efcff */
[----:B------:R2:W-:Y:S03]  /*35370*/  @P5 STG.E.U16 desc[UR24][R8.64], R5 ;  /* 0x0000000508005986 */ /* 0x0005e6000c101518 */
[----:B-1----:R-:W-:Y:S01]  /*35380*/  ISETP.LT.AND P2, PT, R0, UR4, !P0 ;  /* 0x0000000400007c0c */ /* 0x002fe2000c741270 */
[----:B------:R-:W1:Y:S01]  /*35390*/  LDCU UR4, c[0x0][0x39c] ;  /* 0x00007380ff0477ac */ /* 0x000e620008000800 */
[----:B------:R-:W-:-:S02]  /*353a0*/  LOP3.LUT R0, R3, 0xa2, RZ, 0xfc, !PT ;  /* 0x000000a203007812 */ /* 0x000fc400078efcff */
[----:B--2---:R-:W-:Y:S01]  /*353b0*/  LEA.HI.X.SX32 R5, R21, R68, 0x1, P6 ;  /* 0x0000004415057211 */ /* 0x004fe200030f0eff */
[----:B------:R-:W-:-:S04]  /*353c0*/  IMAD R21, R2, 0x2, R21 ;  /* 0x0000000202157824 */ /* 0x000fc800078e0215 */
[----:B------:R-:W-:Y:S01]  /*353d0*/  IMAD R23, R2, 0x2, R21 ;  /* 0x0000000202177824 */ /* 0x000fe200078e0215 */
[CC--:B------:R-:W-:Y:S02]  /*353e0*/  LEA R6, P6, R21.reuse, R73.reuse, 0x1 ;  /* 0x0000004915067211 */ /* 0x0c0fe400078c08ff */
[----:B0-----:R-:W-:Y:S01]  /*353f0*/  ISETP.LT.AND P1, PT, R0, UR5, !P0 ;  /* 0x0000000500007c0c */ /* 0x001fe2000c721270 */
[----:B------:R-:W0:Y:S01]  /*35400*/  LDCU UR5, c[0x0][0x39c] ;  /* 0x00007380ff0577ac */ /* 0x000e220008000800 */
[-C--:B------:R-:W-:Y:S02]  /*35410*/  LEA.HI.X.SX32 R7, R21, R68.reuse, 0x1, P6 ;  /* 0x0000004415077211 */ /* 0x080fe400030f0eff */
[----:B------:R-:W-:Y:S01]  /*35420*/  LEA R8, P6, R23, R73, 0x1 ;  /* 0x0000004917087211 */ /* 0x000fe200078c08ff */
[----:B------:R2:W-:Y:S01]  /*35430*/  @P4 STG.E.U16 desc[UR24][R4.64], R11 ;  /* 0x0000000b04004986 */ /* 0x0005e2000c101518 */
[----:B------:R-:W-:Y:S02]  /*35440*/  LOP3.LUT R0, R3, 0xa4, RZ, 0xfc, !PT ;  /* 0x000000a403007812 */ /* 0x000fe400078efcff */
[----:B------:R-:W-:Y:S01]  /*35450*/  LEA.HI.X.SX32 R9, R23, R68, 0x1, P6 ;  /* 0x0000004417097211 */ /* 0x000fe200030f0eff */
[----:B------:R-:W-:Y:S01]  /*35460*/  IMAD R23, R2, 0x2, R23 ;  /* 0x0000000202177824 */ /* 0x000fe200078e0217 */
[----:B----4-:R-:W-:Y:S01]  /*35470*/  ISETP.LT.AND P5, PT, R0, UR6, !P0 ;  /* 0x0000000600007c0c */ /* 0x010fe2000c7a1270 */
[----:B------:R-:W3:Y:S01]  /*35480*/  LDCU UR6, c[0x0][0x39c] ;  /* 0x00007380ff0677ac */ /* 0x000ee20008000800 */
[----:B------:R-:W-:-:S02]  /*35490*/  LOP3.LUT R0, R3, 0xa6, RZ, 0xfc, !PT ;  /* 0x000000a603007812 */ /* 0x000fc400078efcff */
[----:B--2---:R-:W-:Y:S01]  /*354a0*/  PRMT R5, R11, 0x7632, R5 ;  /* 0x000076320b057816 */ /* 0x004fe20000000005 */
[----:B------:R-:W-:Y:S01]  /*354b0*/  IMAD R11, R2, 0x2, R23 ;  /* 0x00000002020b7824 */ /* 0x000fe200078e0217 */
[----:B-1----:R-:W-:Y:S01]  /*354c0*/  ISETP.LT.AND P4, PT, R0, UR4, !P0 ;  /* 0x0000000400007c0c */ /* 0x002fe2000c781270 */
[----:B------:R-:W1:Y:S02]  /*354d0*/  LDCU UR4, c[0x0][0x39c] ;  /* 0x00007380ff0477ac */ /* 0x000e640008000800 */
[----:B------:R2:W-:Y:S04]  /*354e0*/  @P3 STG.E.U16 desc[UR24][R6.64], R5 ;  /* 0x0000000506003986 */ /* 0x0005e8000c101518 */
[----:B------:R-:W-:Y:S01]  /*354f0*/  @P2 STG.E.U16 desc[UR24][R8.64], R12 ;  /* 0x0000000c08002986 */ /* 0x000fe2000c101518 */
[----:B------:R-:W-:-:S02]  /*35500*/  LEA R4, P2, R23, R73, 0x1 ;  /* 0x0000004917047211 */ /* 0x000fc400078408ff */
[----:B------:R-:W-:Y:S02]  /*35510*/  LOP3.LUT R0, R3, 0xa8, RZ, 0xfc, !PT ;  /* 0x000000a803007812 */ /* 0x000fe400078efcff */
[----:B--2---:R-:W-:Y:S02]  /*35520*/  LEA.HI.X.SX32 R5, R23, R68, 0x1, P2 ;  /* 0x0000004417057211 */ /* 0x004fe400010f0eff */
[----:B------:R-:W-:Y:S02]  /*35530*/  PRMT R7, R12, 0x7632, R7 ;  /* 0x000076320c077816 */ /* 0x000fe40000000007 */
[----:B------:R-:W-:Y:S02]  /*35540*/  LEA R6, P6, R11, R73, 0x1 ;  /* 0x000000490b067211 */ /* 0x000fe400078c08ff */
[----:B0-----:R-:W-:Y:S01]  /*35550*/  ISETP.LT.AND P3, PT, R0, UR5, !P0 ;  /* 0x0000000500007c0c */ /* 0x001fe2000c761270 */
[----:B------:R0:W-:Y:S01]  /*35560*/  @P1 STG.E.U16 desc[UR24][R4.64], R7 ;  /* 0x0000000704001986 */ /* 0x0001e2000c101518 */
[----:B------:R-:W2:Y:S01]  /*35570*/  LDCU UR5, c[0x0][0x39c] ;  /* 0x00007380ff0577ac */ /* 0x000ea20008000800 */
[----:B------:R-:W-:-:S02]  /*35580*/  LOP3.LUT R0, R3, 0xaa, RZ, 0xfc, !PT ;  /* 0x000000aa03007812 */ /* 0x000fc400078efcff */
[-C--:B0-----:R-:W-:Y:S01]  /*35590*/  LEA.HI.X.SX32 R7, R11, R68.reuse, 0x1, P6 ;  /* 0x000000440b077211 */ /* 0x081fe200030f0eff */
[----:B------:R-:W-:Y:S01]  /*355a0*/  IMAD R11, R2, 0x2, R11 ;  /* 0x00000002020b7824 */ /* 0x000fe200078e020b */
[----:B-1----:R-:W-:Y:S01]  /*355b0*/  ISETP.LT.AND P2, PT, R0, UR4, !P0 ;  /* 0x0000000400007c0c */ /* 0x002fe2000c741270 */
[----:B------:R-:W0:Y:S02]  /*355c0*/  LDCU UR4, c[0x0][0x39c] ;  /* 0x00007380ff0477ac */ /* 0x000e240008000800 */
[----:B------:R-:W-:Y:S01]  /*355d0*/  IMAD R21, R2, 0x2, R11 ;  /* 0x0000000202157824 */ /* 0x000fe200078e020b */
[----:B------:R-:W-:Y:S02]  /*355e0*/  LEA R8, P6, R11, R73, 0x1 ;  /* 0x000000490b087211 */ /* 0x000fe400078c08ff */
[----:B------:R-:W-:Y:S02]  /*355f0*/  LOP3.LUT R0, R3, 0xac, RZ, 0xfc, !PT ;  /* 0x000000ac03007812 */ /* 0x000fe400078efcff */
[----:B------:R-:W-:-:S02]  /*35600*/  LEA.HI.X.SX32 R9, R11, R68, 0x1, P6 ;  /* 0x000000440b097211 */ /* 0x000fc400030f0eff */
[----:B------:R-:W-:Y:S02]  /*35610*/  LEA R4, P6, R21, R73, 0x1 ;  /* 0x0000004915047211 */ /* 0x000fe400078c08ff */
[----:B---3--:R-:W-:Y:S01]  /*35620*/  ISETP.LT.AND P1, PT, R0, UR6, !P0 ;  /* 0x0000000600007c0c */ /* 0x008fe2000c721270 */
[----:B------:R1:W-:Y:S01]  /*35630*/  @P5 STG.E.U16 desc[UR24][R6.64], R13 ;  /* 0x0000000d06005986 */ /* 0x0003e2000c101518 */
[----:B------:R-:W-:Y:S01]  /*35640*/  LOP3.LUT R0, R3, 0xae, RZ, 0xfc, !PT ;  /* 0x000000ae03007812 */ /* 0x000fe200078efcff */
[----:B------:R-:W3:Y:S01]  /*35650*/  LDCU UR6, c[0x0][0x39c] ;  /* 0x00007380ff0677ac */ /* 0x000ee20008000800 */
[----:B------:R-:W-:Y:S01]  /*35660*/  LEA.HI.X.SX32 R5, R21, R68, 0x1, P6 ;  /* 0x0000004415057211 */ /* 0x000fe200030f0eff */
[----:B------:R-:W-:Y:S01]  /*35670*/  IMAD R21, R2, 0x2, R21 ;  /* 0x0000000202157824 */ /* 0x000fe200078e0215 */
[----:B--2---:R-:W-:Y:S01]  /*35680*/  ISETP.LT.AND P5, PT, R0, UR5, !P0 ;  /* 0x0000000500007c0c */ /* 0x004fe2000c7a1270 */
[----:B------:R-:W2:Y:S02]  /*35690*/  LDCU UR5, c[0x0][0x39c] ;  /* 0x00007380ff0577ac */ /* 0x000ea40008000800 */
[----:B------:R-:W-:Y:S01]  /*356a0*/  IMAD R11, R2, 0x2, R21 ;  /* 0x00000002020b7824 */ /* 0x000fe200078e0215 */
[----:B-1----:R-:W-:-:S02]  /*356b0*/  PRMT R7, R13, 0x7632, R7 ;  /* 0x000076320d077816 */ /* 0x002fc40000000007 */
[----:B------:R-:W-:-:S03]  /*356c0*/  LOP3.LUT R0, R3, 0xb0, RZ, 0xfc, !PT ;  /* 0x000000b003007812 */ /* 0x000fc600078efcff */
[----:B------:R1:W-:Y:S01]  /*356d0*/  @P4 STG.E.U16 desc[UR24][R8.64], R7 ;  /* 0x0000000708004986 */ /* 0x0003e2000c101518 */
[----:B0-----:R-:W-:Y:S01]  /*356e0*/  ISETP.LT.AND P4, PT, R0, UR4, !P0 ;  /* 0x0000000400007c0c */ /* 0x001fe2000c781270 */
[----:B------:R-:W0:Y:S02]  /*356f0*/  LDCU UR4, c[0x0][0x39c] ;  /* 0x00007380ff0477ac */ /* 0x000e240008000800 */
[----:B------:R4:W-:Y:S01]  /*35700*/  @P3 STG.E.U16 desc[UR24][R4.64], R14 ;  /* 0x0000000e04003986 */ /* 0x0009e2000c101518 */
[-C--:B------:R-:W-:Y:S02]  /*35710*/  LEA R6, P3, R21, R73.reuse, 0x1 ;  /* 0x0000004915067211 */ /* 0x080fe400078608ff */
[----:B-1----:R-:W-:-:S04]  /*35720*/  LEA R8, P6, R11, R73, 0x1 ;  /* 0x000000490b087211 */ /* 0x002fc800078c08ff */
[-C--:B------:R-:W-:Y:S01]  /*35730*/  LEA.HI.X.SX32 R9, R11, R68.reuse, 0x1, P6 ;  /* 0x000000440b097211 */ /* 0x080fe200030f0eff */
[----:B------:R-:W-:Y:S01]  /*35740*/  IMAD R11, R2, 0x2, R11 ;  /* 0x00000002020b7824 */ /* 0x000fe200078e020b */
[-C--:B------:R-:W-:Y:S02]  /*35750*/  LEA.HI.X.SX32 R7, R21, R68.reuse, 0x1, P3 ;  /* 0x0000004415077211 */ /* 0x080fe400018f0eff */
[----:B----4-:R-:W-:Y:S01]  /*35760*/  PRMT R5, R14, 0x7632, R5 ;  /* 0x000076320e057816 */ /* 0x010fe20000000005 */
[----:B------:R-:W-:Y:S01]  /*35770*/  IMAD R13, R2, 0x2, R11 ;  /* 0x00000002020d7824 */ /* 0x000fe200078e020b */
[----:B------:R-:W-:Y:S02]  /*35780*/  LOP3.LUT R0, R3, 0xb2, RZ, 0xfc, !PT ;  /* 0x000000b203007812 */ /* 0x000fe400078efcff */
[----:B------:R-:W-:Y:S01]  /*35790*/  LEA R4, P6, R11, R73, 0x1 ;  /* 0x000000490b047211 */ /* 0x000fe200078c08ff */
[----:B------:R1:W-:Y:S01]  /*357a0*/  @P2 STG.E.U16 desc[UR24][R6.64], R5 ;  /* 0x0000000506002986 */ /* 0x0003e2000c101518 */
[----:B--2---:R-:W-:Y:S01]  /*357b0*/  ISETP.LT.AND P3, PT, R0, UR5, !P0 ;  /* 0x0000000500007c0c */ /* 0x004fe2000c761270 */
[----:B------:R-:W2:Y:S01]  /*357c0*/  LDCU UR5, c[0x0][0x39c] ;  /* 0x00007380ff0577ac */ /* 0x000ea20008000800 */
[----:B------:R-:W-:Y:S01]  /*357d0*/  LOP3.LUT R0, R3, 0xb4, RZ, 0xfc, !PT ;  /* 0x000000b403007812 */ /* 0x000fe200078efcff */
[----:B------:R4:W-:Y:S03]  /*357e0*/  @P1 STG.E.U16 desc[UR24][R8.64], R15 ;  /* 0x0000000f08001986 */ /* 0x0009e6000c101518 */
[----:B---3--:R-:W-:Y:S01]  /*357f0*/  ISETP.LT.AND P2, PT, R0, UR6, !P0 ;  /* 0x0000000600007c0c */ /* 0x008fe2000c741270 */
[----:B------:R-:W3:Y:S01]  /*35800*/  LDCU UR6, c[0x0][0x39c] ;  /* 0x00007380ff0677ac */ /* 0x000ee20008000800 */
[----:B-1----:R-:W-:-:S02]  /*35810*/  LEA.HI.X.SX32 R5, R11, R68, 0x1, P6 ;  /* 0x000000440b057211 */ /* 0x002fc400030f0eff */
[----:B------:R-:W-:Y:S02]  /*35820*/  LEA R6, P6, R13, R73, 0x1 ;  /* 0x000000490d067211 */ /* 0x000fe400078c08ff */
[----:B----4-:R-:W-:Y:S02]  /*35830*/  PRMT R9, R15, 0x7632, R9 ;  /* 0x000076320f097816 */ /* 0x010fe40000000009 */
[----:B------:R-:W-:Y:S02]  /*35840*/  LOP3.LUT R0, R3, 0xb6, RZ, 0xfc, !PT ;  /* 0x000000b603007812 */ /* 0x000fe400078efcff */
[----:B------:R-:W-:Y:S01]  /*35850*/  LEA.HI.X.SX32 R7, R13, R68, 0x1, P6 ;  /* 0x000000440d077211 */ /* 0x000fe200030f0eff */
[----:B------:R-:W-:Y:S01]  /*35860*/  IMAD R13, R2, 0x2, R13 ;  /* 0x00000002020d7824 */ /* 0x000fe200078e020d */
[----:B0-----:R-:W-:Y:S01]  /*35870*/  ISETP.LT.AND P1, PT, R0, UR4, !P0 ;  /* 0x0000000400007c0c */ /* 0x001fe2000c721270 */
[----:B------:R0:W-:Y:S01]  /*35880*/  @P5 STG.E.U16 desc[UR24][R4.64], R9 ;  /* 0x0000000904005986 */ /* 0x0001e2000c101518 */
[----:B------:R-:W1:Y:S01]  /*35890*/  LDCU UR4, c[0x0][0x39c] ;  /* 0x00007380ff0477ac */ /* 0x000e620008000800 */
[----:B------:R-:W-:-:S02]  /*358a0*/  IMAD R11, R2, 0x2, R13 ;  /* 0x00000002020b7824 */ /* 0x000fc400078e020d */
[----:B------:R-:W-:Y:S01]  /*358b0*/  @P4 STG.E.U16 desc[UR24][R6.64], R16 ;  /* 0x0000001006004986 */ /* 0x000fe2000c101518 */
[-C--:B------:R-:W-:Y:S02]  /*358c0*/  LEA R8, P4, R13, R73.reuse, 0x1 ;  /* 0x000000490d087211 */ /* 0x080fe400078808ff */
[----:B------:R-:W-:Y:S02]  /*358d0*/  LOP3.LUT R0, R3, 0xb8, RZ, 0xfc, !PT ;  /* 0x000000b803007812 */ /* 0x000fe400078efcff */
[----:B0-----:R-:W-:Y:S02]  /*358e0*/  LEA.HI.X.SX32 R9, R13, R68, 0x1, P4 ;  /* 0x000000440d097211 */ /* 0x001fe400020f0eff */
[----:B------:R-:W-:Y:S02]  /*358f0*/  PRMT R5, R16, 0x7632, R5 ;  /* 0x0000763210057816 */ /* 0x000fe40000000005 */
[----:B------:R-:W-:Y:S02]  /*35900*/  LEA R4, P6, R11, R73, 0x1 ;  /* 0x000000490b047211 */ /* 0x000fe400078c08ff */
[----:B--2---:R-:W-:Y:S01]  /*35910*/  ISETP.LT.AND P5, PT, R0, UR5, !P0 ;  /* 0x0000000500007c0c */ /* 0x004fe2000c7a1270 */
[----:B------:R-:W0:Y:S01]  /*35920*/  LDCU UR5, c[0x0][0x39c] ;  /* 0x00007380ff0577ac */ /* 0x000e220008000800 */
[----:B------:R2:W-:Y:S01]  /*35930*/  @P3 STG.E.U16 desc[UR24][R8.64], R5 ;  /* 0x0000000508003986 */ /* 0x0005e2000c101518 */
[----:B------:R-:W-:-:S04]  /*35940*/  LOP3.LUT R0, R3, 0xba, RZ, 0xfc, !PT ;  /* 0x000000ba03007812 */ /* 0x000fc800078efcff */
[----:B-1----:R-:W-:Y:S01]  /*35950*/  ISETP.LT.AND P4, PT, R0, UR4, !P0 ;  /* 0x0000000400007c0c */ /* 0x002fe2000c781270 */
[----:B------:R-:W1:Y:S01]  /*35960*/  LDCU UR4, c[0x0][0x39c] ;  /* 0x00007380ff0477ac */ /* 0x000e620008000800 */
[----:B--2---:R-:W-:Y:S01]  /*35970*/  LEA.HI.X.SX32 R5, R11, R68, 0x1, P6 ;  /* 0x000000440b057211 */ /* 0x004fe200030f0eff */
[----:B------:R-:W-:Y:S01]  /*35980*/  IMAD R11, R2, 0x2, R11 ;  /* 0x00000002020b7824 */ /* 0x000fe200078e020b */
[----:B------:R-:W-:-:S03]  /*35990*/  LOP3.LUT R0, R3, 0xbc, RZ, 0xfc, !PT ;  /* 0x000000bc03007812 */ /* 0x000fc600078efcff */
[----:B------:R-:W-:Y:S01]  /*359a0*/  IMAD R13, R2, 0x2, R11 ;  /* 0x00000002020d7824 */ /* 0x000fe200078e020b */
[CC--:B------:R-:W-:Y:S01]  /*359b0*/  LEA R6, P6, R11.reuse, R73.reuse, 0x1 ;  /* 0x000000490b067211 */ /* 0x0c0fe200078c08ff */
[----:B------:R2:W-:Y:S01]  /*359c0*/  @P2 STG.E.U16 desc[UR24][R4.64], R17 ;  /* 0x0000001104002986 */ /* 0x0005e2000c101518 */
[----:B---3--:R-:W-:Y:S01]  /*359d0*/  ISETP.LT.AND P3, PT, R0, UR6, !P0 ;  /* 0x0000000600007c0c */ /* 0x008fe2000c761270 */
[----:B------:R-:W3:Y:S01]  /*359e0*/  LDCU UR6, c[0x0][0x39c] ;  /* 0x00007380ff0677ac */ /* 0x000ee20008000800 */
[-C--:B------:R-:W-:Y:S02]  /*359f0*/  LEA.HI.X.SX32 R7, R11, R68.reuse, 0x1, P6 ;  /* 0x000000440b077211 */ /* 0x080fe400030f0eff */
[----:B------:R-:W-:Y:S02]  /*35a00*/  LEA R8, P6, R13, R73, 0x1 ;  /* 0x000000490d087211 */ /* 0x000fe400078c08ff */
[----:B------:R-:W-:Y:S02]  /*35a10*/  LOP3.LUT R0, R3, 0xbe, RZ, 0xfc, !PT ;  /* 0x000000be03007812 */ /* 0x000fe400078efcff */
[----:B------:R-:W-:Y:S01]  /*35a20*/  LEA.HI.X.SX32 R9, R13, R68, 0x1, P6 ;  /* 0x000000440d097211 */ /* 0x000fe200030f0eff */
[----:B------:R-:W-:Y:S01]  /*35a30*/  IMAD R13, R2, 0x2, R13 ;  /* 0x00000002020d7824 */ /* 0x000fe200078e020d */
[----:B--2---:R-:W-:-:S02]  /*35a40*/  PRMT R5, R17, 0x7632, R5 ;  /* 0x0000763211057816 */ /* 0x004fc40000000005 */
[----:B0-----:R-:W-:Y:S01]  /*35a50*/  ISETP.LT.AND P2, PT, R0, UR5, !P0 ;  /* 0x0000000500007c0c */ /* 0x001fe2000c741270 */
[----:B------:R-:W0:Y:S02]  /*35a60*/  LDCU UR5, c[0x0][0x39c] ;  /* 0x00007380ff0577ac */ /* 0x000e240008000800 */
[----:B------:R2:W-:Y:S01]  /*35a70*/  @P1 STG.E.U16 desc[UR24][R6.64], R5 ;  /* 0x0000000506001986 */ /* 0x0005e2000c101518 */
[----:B------:R-:W-:-:S03]  /*35a80*/  IMAD R11, R2, 0x2, R13 ;  /* 0x00000002020b7824 */ /* 0x000fc600078e020d */
[----:B------:R-:W-:Y:S01]  /*35a90*/  @P5 STG.E.U16 desc[UR24][R8.64], R18 ;  /* 0x0000001208005986 */ /* 0x000fe2000c101518 */
[-C--:B------:R-:W-:Y:S02]  /*35aa0*/  LEA R4, P5, R13, R73.reuse, 0x1 ;  /* 0x000000490d047211 */ /* 0x080fe400078a08ff */
[----:B------:R-:W-:Y:S02]  /*35ab0*/  LOP3.LUT R0, R3, 0xc0, RZ, 0xfc, !PT ;  /* 0x000000c003007812 */ /* 0x000fe400078efcff */
[----:B--2---:R-:W-:Y:S02]  /*35ac0*/  LEA.HI.X.SX32 R5, R13, R68, 0x1, P5 ;  /* 0x000000440d057211 */ /* 0x004fe400028f0eff */
[----:B------:R-:W-:Y:S02]  /*35ad0*/  PRMT R7, R18, 0x7632, R7 ;  /* 0x0000763212077816 */ /* 0x000fe40000000007 */
[----:B-1----:R-:W-:Y:S01]  /*35ae0*/  ISETP.LT.AND P1, PT, R0, UR4, !P0 ;  /* 0x0000000400007c0c */ /* 0x002fe2000c721270 */
[----:B------:R-:W1:Y:S01]  /*35af0*/  LDCU UR4, c[0x0][0x39c] ;  /* 0x00007380ff0477ac */ /* 0x000e620008000800 */
[----:B------:R-:W-:Y:S01]  /*35b00*/  LEA R6, P6, R11, R73, 0x1 ;  /* 0x000000490b067211 */ /* 0x000fe200078c08ff */
[----:B------:R2:W-:Y:S01]  /*35b10*/  @P4 STG.E.U16 desc[UR24][R4.64], R7 ;  /* 0x0000000704004986 */ /* 0x0005e2000c101518 */
[----:B------:R-:W-:-:S04]  /*35b20*/  LOP3.LUT R0, R3, 0xc2, RZ, 0xfc, !PT ;  /* 0x000000c203007812 */ /* 0x000fc800078efcff */
[----:B0-----:R-:W-:Y:S01]  /*35b30*/  ISETP.LT.AND P5, PT, R0, UR5, !P0 ;  /* 0x0000000500007c0c */ /* 0x001fe2000c7a1270 */
[----:B------:R-:W0:Y:S01]  /*35b40*/  LDCU UR5, c[0x0][0x39c] ;  /* 0x00007380ff0577ac */ /* 0x000e220008000800 */
[----:B--2---:R-:W-:Y:S01]  /*35b50*/  LEA.HI.X.SX32 R7, R11, R68, 0x1, P6 ;  /* 0x000000440b077211 */ /* 0x004fe200030f0eff */
[----:B------:R-:W-:Y:S01]  /*35b60*/  IMAD R11, R2, 0x2, R11 ;  /* 0x00000002020b7824 */ /* 0x000fe200078e020b */
[----:B------:R-:W-:-:S03]  /*35b70*/  LOP3.LUT R0, R3, 0xc4, RZ, 0xfc, !PT ;  /* 0x000000c403007812 */ /* 0x000fc600078efcff */
[----:B------:R-:W-:Y:S01]  /*35b80*/  IMAD R13, R2, 0x2, R11 ;  /* 0x00000002020d7824 */ /* 0x000fe200078e020b */
[CC--:B------:R-:W-:Y:S02]  /*35b90*/  LEA R8, P6, R11.reuse, R73.reuse, 0x1 ;  /* 0x000000490b087211 */ /* 0x0c0fe400078c08ff */
[----:B---3--:R-:W-:Y:S01]  /*35ba0*/  ISETP.LT.AND P4, PT, R0, UR6, !P0 ;  /* 0x0000000600007c0c */ /* 0x008fe2000c781270 */
[----:B------:R2:W-:Y:S01]  /*35bb0*/  @P3 STG.E.U16 desc[UR24][R6.64], R19 ;  /* 0x0000001306003986 */ /* 0x0005e2000c101518 */
[-C--:B------:R-:W-:Y:S01]  /*35bc0*/  LEA.HI.X.SX32 R9, R11, R68.reuse, 0x1, P6 ;  /* 0x000000440b097211 */ /* 0x080fe200030f0eff */
[----:B------:R-:W3:Y:S01]  /*35bd0*/  LDCU UR6, c[0x0][0x39c] ;  /* 0x00007380ff0677ac */ /* 0x000ee20008000800 */
[----:B------:R-:W-:Y:S02]  /*35be0*/  LOP3.LUT R0, R3, 0xc6, RZ, 0xfc, !PT ;  /* 0x000000c603007812 */ /* 0x000fe400078efcff */
[C---:B------:R-:W-:Y:S02]  /*35bf0*/  LEA R4, P6, R13.reuse, R73, 0x1 ;  /* 0x000000490d047211 */ /* 0x040fe400078c08ff */
[----:B-1----:R-:W-:Y:S01]  /*35c00*/  ISETP.LT.AND P3, PT, R0, UR4, !P0 ;  /* 0x0000000400007c0c */ /* 0x002fe2000c761270 */
[----:B------:R-:W1:Y:S01]  /*35c10*/  LDCU UR4, c[0x0][0x39c] ;  /* 0x00007380ff0477ac */ /* 0x000e620008000800 */
[----:B------:R-:W-:Y:S01]  /*35c20*/  LEA.HI.X.SX32 R5, R13, R68, 0x1, P6 ;  /* 0x000000440d057211 */ /* 0x000fe200030f0eff */
[----:B------:R-:W-:Y:S01]  /*35c30*/  IMAD R13, R2, 0x2, R13 ;  /* 0x00000002020d7824 */ /* 0x000fe200078e020d */
[----:B--2---:R-:W-:-:S03]  /*35c40*/  PRMT R7, R19, 0x7632, R7 ;  /* 0x0000763213077816 */ /* 0x004fc60000000007 */
[----:B------:R-:W-:Y:S01]  /*35c50*/  IMAD R11, R2, 0x2, R13 ;  /* 0x00000002020b7824 */ /* 0x000fe200078e020d */
[----:B------:R-:W-:Y:S01]  /*35c60*/  LOP3.LUT R0, R3, 0xc8, RZ, 0xfc, !PT ;  /* 0x000000c803007812 */ /* 0x000fe200078efcff */
[----:B------:R2:W-:Y:S03]  /*35c70*/  @P2 STG.E.U16 desc[UR24][R8.64], R7 ;  /* 0x0000000708002986 */ /* 0x0005e6000c101518 */
[----:B0-----:R-:W-:Y:S01]  /*35c80*/  ISETP.LT.AND P2, PT, R0, UR5, !P0 ;  /* 0x0000000500007c0c */ /* 0x001fe2000c741270 */
[----:B------:R-:W0:Y:S01]  /*35c90*/  LDCU UR5, c[0x0][0x39c] ;  /* 0x00007380ff0577ac */ /* 0x000e220008000800 */
[----:B------:R4:W-:Y:S01]  /*35ca0*/  @P1 STG.E.U16 desc[UR24][R4.64], R24 ;  /* 0x0000001804001986 */ /* 0x0009e2000c101518 */
[----:B------:R-:W-:Y:S02]  /*35cb0*/  LEA R6, P1, R13, R73, 0x1 ;  /* 0x000000490d067211 */ /* 0x000fe400078208ff */
[----:B------:R-:W-:-:S02]  /*35cc0*/  LOP3.LUT R0, R3, 0xca, RZ, 0xfc, !PT ;  /* 0x000000ca03007812 */ /* 0x000fc400078efcff */
[----:B--2---:R-:W-:-:S04]  /*35cd0*/  LEA R8, P6, R11, R73, 0x1 ;  /* 0x000000490b087211 */ /* 0x004fc800078c08ff */
[-C--:B------:R-:W-:Y:S01]  /*35ce0*/  LEA.HI.X.SX32 R9, R11, R68.reuse, 0x1, P6 ;  /* 0x000000440b097211 */ /* 0x080fe200030f0eff */
[----:B------:R-:W-:Y:S01]  /*35cf0*/  IMAD R11, R2, 0x2, R11 ;  /* 0x00000002020b7824 */ /* 0x000fe200078e020b */
[-C--:B------:R-:W-:Y:S02]  /*35d00*/  LEA.HI.X.SX32 R7, R13, R68.reuse, 0x1, P1 ;  /* 0x000000440d077211 */ /* 0x080fe400008f0eff */
[----:B----4-:R-:W-:Y:S01]  /*35d10*/  PRMT R5, R24, 0x7632, R5 ;  /* 0x0000763218057816 */ /* 0x010fe20000000005 */
[----:B------:R-:W-:Y:S01]  /*35d20*/  IMAD R13, R2, 0x2, R11 ;  /* 0x00000002020d7824 */ /* 0x000fe200078e020b */
[----:B-1----:R-:W-:Y:S01]  /*35d30*/  ISETP.LT.AND P1, PT, R0, UR4, !P0 ;  /* 0x0000000400007c0c */ /* 0x002fe2000c721270 */
[----:B------:R-:W1:Y:S01]  /*35d40*/  LDCU UR4, c[0x0][0x39c] ;  /* 0x00007380ff0477ac */ /* 0x000e620008000800 */
[----:B------:R-:W-:Y:S02]  /*35d50*/  LOP3.LUT R0, R3, 0xcc, RZ, 0xfc, !PT ;  /* 0x000000cc03007812 */ /* 0x000fe400078efcff */
[----:B------:R-:W-:Y:S01]  /*35d60*/  LEA R4, P6, R11, R73, 0x1 ;  /* 0x000000490b047211 */ /* 0x000fe200078c08ff */
[----:B------:R2:W-:Y:S01]  /*35d70*/  @P5 STG.E.U16 desc[UR24][R6.64], R5 ;  /* 0x0000000506005986 */ /* 0x0005e2000c101518 */
[----:B---3--:R-:W-:Y:S01]  /*35d80*/  ISETP.LT.AND P5, PT, R0, UR6, !P0 ;  /* 0x0000000600007c0c */ /* 0x008fe2000c7a1270 */
[----:B------:R-:W3:Y:S01]  /*35d90*/  LDCU UR6, c[0x0][0x39c] ;  /* 0x00007380ff0677ac */ /* 0x000ee20008000800 */
[----:B------:R-:W-:Y:S01]  /*35da0*/  LOP3.LUT R0, R3, 0xce, RZ, 0xfc, !PT ;  /* 0x000000ce03007812 */ /* 0x000fe200078efcff */
[----:B------:R4:W-:Y:S03]  /*35db0*/  @P4 STG.E.U16 desc[UR24][R8.64], R25 ;  /* 0x0000001908004986 */ /* 0x0009e6000c101518 */
[----:B0-----:R-:W-:Y:S01]  /*35dc0*/  ISETP.LT.AND P4, PT, R0, UR5, !P0 ;  /* 0x0000000500007c0c */ /* 0x001fe2000c781270 */
[----:B------:R-:W0:Y:S01]  /*35dd0*/  LDCU UR5, c[0x0][0x39c] ;  /* 0x00007380ff0577ac */ /* 0x000e220008000800 */
[----:B--2---:R-:W-:-:S02]  /*35de0*/  LEA.HI.X.SX32 R5, R11, R68, 0x1, P6 ;  /* 0x000000440b057211 */ /* 0x004fc400030f0eff */
[-C--:B------:R-:W-:Y:S02]  /*35df0*/  LEA R6, P6, R13, R73.reuse, 0x1 ;  /* 0x000000490d067211 */ /* 0x080fe400078c08ff */
[----:B----4-:R-:W-:Y:S02]  /*35e00*/  PRMT R9, R25, 0x7632, R9 ;  /* 0x0000763219097816 */ /* 0x010fe40000000009 */
[----:B------:R-:W-:Y:S01]  /*35e10*/  LEA.HI.X.SX32 R7, R13, R68, 0x1, P6 ;  /* 0x000000440d077211 */ /* 0x000fe200030f0eff */
[C---:B------:R-:W-:Y:S02]  /*35e20*/  IMAD R13, R2.reuse, 0x2, R13 ;  /* 0x00000002020d7824 */ /* 0x040fe400078e020d */
[----:B------:R2:W-:Y:S01]  /*35e30*/  @P3 STG.E.U16 desc[UR24][R4.64], R9 ;  /* 0x0000000904003986 */ /* 0x0005e2000c101518 */
[----:B------:R-:W-:Y:S01]  /*35e40*/  LOP3.LUT R0, R3, 0xd0, RZ, 0xfc, !PT ;  /* 0x000000d003007812 */ /* 0x000fe200078efcff */
[----:B------:R-:W-:Y:S02]  /*35e50*/  IMAD R11, R2, 0x2, R13 ;  /* 0x00000002020b7824 */ /* 0x000fe400078e020d */
[----:B------:R-:W-:Y:S01]  /*35e60*/  @P2 STG.E.U16 desc[UR24][R6.64], R26 ;  /* 0x0000001a06002986 */ /* 0x000fe2000c101518 */
[----:B------:R-:W-:-:S02]  /*35e70*/  LEA R8, P2, R13, R73, 0x1 ;  /* 0x000000490d087211 */ /* 0x000fc400078408ff */
[----:B-1----:R-:W-:Y:S01]  /*35e80*/  ISETP.LT.AND P3, PT, R0, UR4, !P0 ;  /* 0x0000000400007c0c */ /* 0x002fe2000c761270 */
[----:B------:R-:W1:Y:S01]  /*35e90*/  LDCU UR4, c[0x0][0x39c] ;  /* 0x00007380ff0477ac */ /* 0x000e620008000800 */
[----:B--2---:R-:W-:Y:S02]  /*35ea0*/  LEA.HI.X.SX32 R9, R13, R68, 0x1, P2 ;  /* 0x000000440d097211 */ /* 0x004fe400010f0eff */
[----:B------:R-:W-:Y:S02]  /*35eb0*/  PRMT R5, R26, 0x7632, R5 ;  /* 0x000076321a057816 */ /* 0x000fe40000000005 */
[----:B------:R-:W-:Y:S02]  /*35ec0*/  LEA R4, P6, R11, R73, 0x1 ;  /* 0x000000490b047211 */ /* 0x000fe400078c08ff */
[C---:B------:R-:W-:Y:S01]  /*35ed0*/  LOP3.LUT R0, R3.reuse, 0xd2, RZ, 0xfc, !PT ;  /* 0x000000d203007812 */ /* 0x040fe200078efcff */
[----:B------:R2:W-:Y:S03]  /*35ee0*/  @P1 STG.E.U16 desc[UR24][R8.64], R5 ;  /* 0x0000000508001986 */ /* 0x0005e6000c101518 */
[----:B0-----:R-:W-:Y:S01]  /*35ef0*/  ISETP.LT.AND P2, PT, R0, UR5, !P0 ;  /* 0x0000000500007c0c */ /* 0x001fe2000c741270 */
[----:B------:R-:W0:Y:S01]  /*35f00*/  LDCU UR5, c[0x0][0x39c] ;  /* 0x00007380ff0577ac */ /* 0x000e220008000800 */
[----:B------:R-:W-:-:S02]  /*35f10*/  LOP3.LUT R0, R3, 0xd4, RZ, 0xfc, !PT ;  /* 0x000000d403007812 */ /* 0x000fc400078efcff */
[-C--:B--2---:R-:W-:Y:S01]  /*35f20*/  LEA.HI.X.SX32 R5, R11, R68.reuse, 0x1, P6 ;  /* 0x000000440b057211 */ /* 0x084fe200030f0eff */
[----:B------:R-:W-:Y:S01]  /*35f30*/  IMAD R11, R2, 0x2, R11 ;  /* 0x00000002020b7824 */ /* 0x000fe200078e020b */
[----:B---3--:R-:W-:Y:S01]  /*35f40*/  ISETP.LT.AND P1, PT, R0, UR6, !P0 ;  /* 0x0000000600007c0c */ /* 0x008fe2000c721270 */
[----:B------:R-:W2:Y:S02]  /*35f50*/  LDCU UR6, c[0x0][0x39c] ;  /* 0x00007380ff0677ac */ /* 0x000ea40008000800 */
[----:B------:R-:W-:Y:S01]  /*35f60*/  IMAD R13, R2, 0x2, R11 ;  /* 0x00000002020d7824 */ /* 0x000fe200078e020b */
[-C--:B------:R-:W-:Y:S02]  /*35f70*/  LEA R6, P6, R11, R73.reuse, 0x1 ;  /* 0x000000490b067211 */ /* 0x080fe400078c08ff */
[----:B------:R-:W-:Y:S02]  /*35f80*/  LOP3.LUT R0, R3, 0xd6, RZ, 0xfc, !PT ;  /* 0x000000d603007812 */ /* 0x000fe400078efcff */
[----:B------:R-:W-:Y:S01]  /*35f90*/  LEA.HI.X.SX32 R7, R11, R68, 0x1, P6 ;  /* 0x000000440b077211 */ /* 0x000fe200030f0eff */
[----:B------:R3:W-:Y:S01]  /*35fa0*/  @P5 STG.E.U16 desc[UR24][R4.64], R27 ;  /* 0x0000001b04005986 */ /* 0x0007e2000c101518 */
[----:B------:R-:W-:-:S02]  /*35fb0*/  LEA R8, P6, R13, R73, 0x1 ;  /* 0x000000490d087211 */ /* 0x000fc400078c08ff */
[----:B-1----:R-:W-:Y:S01]  /*35fc0*/  ISETP.LT.AND P5, PT, R0, UR4, !P0 ;  /* 0x0000000400007c0c */ /* 0x002fe2000c7a1270 */
[----:B------:R-:W1:Y:S01]  /*35fd0*/  LDCU UR4, c[0x0][0x39c] ;  /* 0x00007380ff0477ac */ /* 0x000e620008000800 */
[----:B------:R-:W-:Y:S01]  /*35fe0*/  LEA.HI.X.SX32 R9, R13, R68, 0x1, P6 ;  /* 0x000000440d097211 */ /* 0x000fe200030f0eff */
[C---:B------:R-:W-:Y:S01]  /*35ff0*/  IMAD R13, R2.reuse, 0x2, R13 ;  /* 0x00000002020d7824 */ /* 0x040fe200078e020d */
[----:B------:R-:W-:Y:S02]  /*36000*/  LOP3.LUT R0, R3, 0xd8, RZ, 0xfc, !PT ;  /* 0x000000d803007812 */ /* 0x000fe400078efcff */
[----:B---3--:R-:W-:Y:S01]  /*36010*/  PRMT R5, R27, 0x7632, R5 ;  /* 0x000076321b057816 */ /* 0x008fe20000000005 */
[----:B------:R-:W-:-:S04]  /*36020*/  IMAD R11, R2, 0x2, R13 ;  /* 0x00000002020b7824 */ /* 0x000fc800078e020d */
[----:B------:R3:W-:Y:S01]  /*36030*/  @P4 STG.E.U16 desc[UR24][R6.64], R5 ;  /* 0x0000000506004986 */ /* 0x0007e2000c101518 */
[----:B0-----:R-:W-:Y:S01]  /*36040*/  ISETP.LT.AND P4, PT, R0, UR5, !P0 ;  /* 0x0000000500007c0c */ /* 0x001fe2000c781270 */
[----:B------:R-:W0:Y:S02]  /*36050*/  LDCU UR5, c[0x0][0x39c] ;  /* 0x00007380ff0577ac */ /* 0x000e240008000800 */
[----:B------:R-:W-:Y:S01]  /*36060*/  @P3 STG.E.U16 desc[UR24][R8.64], R56 ;  /* 0x0000003808003986 */ /* 0x000fe2000c101518 */
[----:B------:R-:W-:Y:S02]  /*36070*/  LEA R4, P3, R13, R73, 0x1 ;  /* 0x000000490d047211 */ /* 0x000fe400078608ff */
[----:B------:R-:W-:Y:S02]  /*36080*/  LOP3.LUT R0, R3, 0xda, RZ, 0xfc, !PT ;  /* 0x000000da03007812 */ /* 0x000fe400078efcff */
[----:B---3--:R-:W-:Y:S02]  /*36090*/  LEA.HI.X.SX32 R5, R13, R68, 0x1, P3 ;  /* 0x000000440d057211 */ /* 0x008fe400018f0eff */
[----:B------:R-:W-:-:S02]  /*360a0*/  PRMT R7, R56, 0x7632, R7 ;  /* 0x0000763238077816 */ /* 0x000fc40000000007 */
[----:B------:R-:W-:-:S03]  /*360b0*/  LEA R6, P6, R11, R73, 0x1 ;  /* 0x000000490b067211 */ /* 0x000fc600078c08ff */
[----:B------:R3:W-:Y:S01]  /*360c0*/  @P2 STG.E.U16 desc[UR24][R4.64], R7 ;  /* 0x0000000704002986 */ /* 0x0007e2000c101518 */
[----:B-1----:R-:W-:Y:S01]  /*360d0*/  ISETP.LT.AND P3, PT, R0, UR4, !P0 ;  /* 0x0000000400007c0c */ /* 0x002fe2000c761270 */
[----:B------:R-:W1:Y:S01]  /*360e0*/  LDCU UR4, c[0x0][0x39c] ;  /* 0x00007380ff0477ac */ /* 0x000e620008000800 */
[----:B------:R-:W-:Y:S02]  /*360f0*/  LOP3.LUT R0, R3, 0xdc, RZ, 0xfc, !PT ;  /* 0x000000dc03007812 */ /* 0x000fe400078efcff */
[-C--:B---3--:R-:W-:Y:S01]  /*36100*/  LEA.HI.X.SX32 R7, R11, R68.reuse, 0x1, P6 ;  /* 0x000000440b077211 */ /* 0x088fe200030f0eff */
[----:B------:R-:W-:Y:S01]  /*36110*/  IMAD R11, R2, 0x2, R11 ;  /* 0x00000002020b7824 */ /* 0x000fe200078e020b */
[----:B--2---:R-:W-:Y:S01]  /*36120*/  ISETP.LT.AND P2, PT, R0, UR6, !P0 ;  /* 0x0000000600007c0c */ /* 0x004fe2000c741270 */
[----:B------:R-:W2:Y:S01]  /*36130*/  LDCU UR6, c[0x0][0x39c] ;  /* 0x00007380ff0677ac */ /* 0x000ea20008000800 */
[----:B------:R-:W-:Y:S01]  /*36140*/  LOP3.LUT R0, R3, 0xde, RZ, 0xfc, !PT ;  /* 0x000000de03007812 */ /* 0x000fe200078efcff */
[----:B------:R-:W-:Y:S01]  /*36150*/  IMAD R13, R2, 0x2, R11 ;  /* 0x00000002020d7824 */ /* 0x000fe200078e020b */
[C---:B------:R-:W-:Y:S01]  /*36160*/  LEA R8, P6, R11.reuse, R73, 0x1 ;  /* 0x000000490b087211 */ /* 0x040fe200078c08ff */
[----:B------:R3:W-:Y:S01]  /*36170*/  @P1 STG.E.U16 desc[UR24][R6.64], R57 ;  /* 0x0000003906001986 */ /* 0x0007e2000c101518 */
[----:B0-----:R-:W-:Y:S01]  /*36180*/  ISETP.LT.AND P1, PT, R0, UR5, !P0 ;  /* 0x0000000500007c0c */ /* 0x001fe2000c721270 */
[----:B------:R-:W0:Y:S01]  /*36190*/  LDCU UR5, c[0x0][0x39c] ;  /* 0x00007380ff0577ac */ /* 0x000e220008000800 */
[----:B------:R-:W-:-:S02]  /*361a0*/  LEA.HI.X.SX32 R9, R11, R68, 0x1, P6 ;  /* 0x000000440b097211 */ /* 0x000fc400030f0eff */
[----:B------:R-:W-:Y:S02]  /*361b0*/  LEA R4, P6, R13, R73, 0x1 ;  /* 0x000000490d047211 */ /* 0x000fe400078c08ff */
[----:B------:R-:W-:Y:S02]  /*361c0*/  LOP3.LUT R0, R3, 0xe0, RZ, 0xfc, !PT ;  /* 0x000000e003007812 */ /* 0x000fe400078efcff */
[----:B------:R-:W-:Y:S01]  /*361d0*/  LEA.HI.X.SX32 R5, R13, R68, 0x1, P6 ;  /* 0x000000440d057211 */ /* 0x000fe200030f0eff */
[----:B------:R-:W-:Y:S01]  /*361e0*/  IMAD R13, R2, 0x2, R13 ;  /* 0x00000002020d7824 */ /* 0x000fe200078e020d */
[----:B---3--:R-:W-:-:S03]  /*361f0*/  PRMT R7, R57, 0x7632, R7 ;  /* 0x0000763239077816 */ /* 0x008fc60000000007 */
[----:B------:R-:W-:Y:S02]  /*36200*/  IMAD R11, R2, 0x2, R13 ;  /* 0x00000002020b7824 */ /* 0x000fe400078e020d */
[----:B------:R3:W-:Y:S01]  /*36210*/  @P5 STG.E.U16 desc[UR24][R8.64], R7 ;  /* 0x0000000708005986 */ /* 0x0007e2000c101518 */
[----:B-1----:R-:W-:Y:S01]  /*36220*/  ISETP.LT.AND P5, PT, R0, UR4, !P0 ;  /* 0x0000000400007c0c */ /* 0x002fe2000c7a1270 */
[----:B------:R-:W1:Y:S02]  /*36230*/  LDCU UR4, c[0x0][0x39c] ;  /* 0x00007380ff0477ac */ /* 0x000e640008000800 */
[----:B------:R4:W-:Y:S01]  /*36240*/  @P4 STG.E.U16 desc[UR24][R4.64], R58 ;  /* 0x0000003a04004986 */ /* 0x0009e2000c101518 */
[-C--:B------:R-:W-:Y:S02]  /*36250*/  LEA R6, P4, R13, R73.reuse, 0x1 ;  /* 0x000000490d067211 */ /* 0x080fe400078808ff */
[----:B------:R-:W-:Y:S02]  /*36260*/  LOP3.LUT R0, R3, 0xe2, RZ, 0xfc, !PT ;  /* 0x000000e203007812 */ /* 0x000fe400078efcff */
[----:B---3--:R-:W-:-:S02]  /*36270*/  LEA R8, P6, R11, R73, 0x1 ;  /* 0x000000490b087211 */ /* 0x008fc400078c08ff */
[-C--:B------:R-:W-:Y:S02]  /*36280*/  LEA.HI.X.SX32 R7, R13, R68.reuse, 0x1, P4 ;  /* 0x000000440d077211 */ /* 0x080fe400020f0eff */
[----:B----4-:R-:W-:Y:S02]  /*36290*/  PRMT R5, R58, 0x7632, R5 ;  /* 0x000076323a057816 */ /* 0x010fe40000000005 */
[-C--:B------:R-:W-:Y:S01]  /*362a0*/  LEA.HI.X.SX32 R9, R11, R68.reuse, 0x1, P6 ;  /* 0x000000440b097211 */ /* 0x080fe200030f0eff */
[----:B------:R-:W-:Y:S01]  /*362b0*/  IMAD R11, R2, 0x2, R11 ;  /* 0x00000002020b7824 */ /* 0x000fe200078e020b */
[----:B0-----:R-:W-:Y:S01]  /*362c0*/  ISETP.LT.AND P4, PT, R0, UR5, !P0 ;  /* 0x0000000500007c0c */ /* 0x001fe2000c781270 */
[----:B------:R-:W0:Y:S01]  /*362d0*/  LDCU UR5, c[0x0][0x39c] ;  /* 0x00007380ff0577ac */ /* 0x000e220008000800 */
[----:B------:R-:W-:Y:S01]  /*362e0*/  LOP3.LUT R0, R3, 0xe4, RZ, 0xfc, !PT ;  /* 0x000000e403007812 */ /* 0x000fe200078efcff */
[----:B------:R3:W-:Y:S01]  /*362f0*/  @P3 STG.E.U16 desc[UR24][R6.64], R5 ;  /* 0x0000000506003986 */ /* 0x0007e2000c101518 */
[----:B------:R-:W-:Y:S01]  /*36300*/  LEA R4, P6, R11, R73, 0x1 ;  /* 0x000000490b047211 */ /* 0x000fe200078c08ff */
[----:B------:R-:W-:Y:S01]  /*36310*/  IMAD R13, R2, 0x2, R11 ;  /* 0x00000002020d7824 */ /* 0x000fe200078e020b */
[----:B--2---:R-:W-:Y:S01]  /*36320*/  ISETP.LT.AND P3, PT, R0, UR6, !P0 ;  /* 0x0000000600007c0c */ /* 0x004fe2000c761270 */
[----:B------:R2:W-:Y:S01]  /*36330*/  @P2 STG.E.U16 desc[UR24][R8.64], R59 ;  /* 0x0000003b08002986 */ /* 0x0005e2000c101518 */
[----:B------:R-:W-:Y:S01]  /*36340*/  LOP3.LUT R0, R3, 0xe6, RZ, 0xfc, !PT ;  /* 0x000000e603007812 */ /* 0x000fe200078efcff */
[----:B------:R-:W4:Y:S03]  /*36350*/  LDCU UR6, c[0x0][0x39c] ;  /* 0x00007380ff0677ac */ /* 0x000f260008000800 */
[----:B-1----:R-:W-:Y:S01]  /*36360*/  ISETP.LT.AND P2, PT, R0, UR4, !P0 ;  /* 0x0000000400007c0c */ /* 0x002fe2000c741270 */
[----:B------:R-:W1:Y:S01]  /*36370*/  LDCU UR4, c[0x0][0x39c] ;  /* 0x00007380ff0477ac */ /* 0x000e620008000800 */
[----:B---3--:R-:W-:-:S02]  /*36380*/  LEA.HI.X.SX32 R5, R11, R68, 0x1, P6 ;  /* 0x000000440b057211 */ /* 0x008fc400030f0eff */
[-C--:B------:R-:W-:Y:S02]  /*36390*/  LEA R6, P6, R13, R73.reuse, 0x1 ;  /* 0x000000490d067211 */ /* 0x080fe400078c08ff */
[----:B--2---:R-:W-:Y:S02]  /*363a0*/  PRMT R9, R59, 0x7632, R9 ;  /* 0x000076323b097816 */ /* 0x004fe40000000009 */
[----:B------:R-:W-:Y:S01]  /*363b0*/  LEA.HI.X.SX32 R7, R13, R68, 0x1, P6 ;  /* 0x000000440d077211 */ /* 0x000fe200030f0eff */
[C---:B------:R-:W-:Y:S01]  /*363c0*/  IMAD R13, R2.reuse, 0x2, R13 ;  /* 0x00000002020d7824 */ /* 0x040fe200078e020d */
[----:B------:R-:W-:Y:S01]  /*363d0*/  LOP3.LUT R0, R3, 0xe8, RZ, 0xfc, !PT ;  /* 0x000000e803007812 */ /* 0x000fe200078efcff */
[----:B------:R2:W-:Y:S02]  /*363e0*/  @P1 STG.E.U16 desc[UR24][R4.64], R9 ;  /* 0x0000000904001986 */ /* 0x0005e4000c101518 */
[----:B------:R-:W-:Y:S01]  /*363f0*/  IMAD R15, R2, 0x2, R13 ;  /* 0x00000002020f7824 */ /* 0x000fe200078e020d */
[----:B0-----:R-:W-:Y:S01]  /*36400*/  ISETP.LT.AND P1, PT, R0, UR5, !P0 ;  /* 0x0000000500007c0c */ /* 0x001fe2000c721270 */
[----:B------:R-:W0:Y:S01]  /*36410*/  LDCU UR5, c[0x0][0x39c] ;  /* 0x00007380ff0577ac */ /* 0x000e220008000800 */
[----:B------:R-:W-:Y:S01]  /*36420*/  @P5 STG.E.U16 desc[UR24][R6.64], R60 ;  /* 0x0000003c06005986 */ /* 0x000fe2000c101518 */
[----:B------:R-:W-:-:S02]  /*36430*/  LEA R8, P5, R13, R73, 0x1 ;  /* 0x000000490d087211 */ /* 0x000fc400078a08ff */
[-C--:B------:R-:W-:Y:S02]  /*36440*/  LEA R10, P6, R15, R73.reuse, 0x1 ;  /* 0x000000490f0a7211 */ /* 0x080fe400078c08ff */
[----:B------:R-:W-:Y:S02]  /*36450*/  LOP3.LUT R0, R3, 0xea, RZ, 0xfc, !PT ;  /* 0x000000ea03007812 */ /* 0x000fe400078efcff */
[-C--:B--2---:R-:W-:Y:S02]  /*36460*/  LEA.HI.X.SX32 R9, R13, R68.reuse, 0x1, P5 ;  /* 0x000000440d097211 */ /* 0x084fe400028f0eff */
[----:B------:R-:W-:Y:S02]  /*36470*/  PRMT R5, R60, 0x7632, R5 ;  /* 0x000076323c057816 */ /* 0x000fe40000000005 */
[-C--:B------:R-:W-:Y:S01]  /*36480*/  LEA.HI.X.SX32 R11, R15, R68.reuse, 0x1, P6 ;  /* 0x000000440f0b7211 */ /* 0x080fe200030f0eff */
[----:B------:R-:W-:Y:S01]  /*36490*/  IMAD R15, R2, 0x2, R15 ;  /* 0x00000002020f7824 */ /* 0x000fe200078e020f */
[----:B-1----:R-:W-:Y:S01]  /*364a0*/  ISETP.LT.AND P5, PT, R0, UR4, !P0 ;  /* 0x0000000400007c0c */ /* 0x002fe2000c7a1270 */
[----:B------:R-:W1:Y:S01]  /*364b0*/  LDCU UR4, c[0x0][0x39c] ;  /* 0x00007380ff0477ac */ /* 0x000e620008000800 */
[----:B------:R-:W-:Y:S01]  /*364c0*/  LOP3.LUT R0, R3, 0xec, RZ, 0xfc, !PT ;  /* 0x000000ec03007812 */ /* 0x000fe200078efcff */
[----:B------:R2:W-:Y:S01]  /*364d0*/  @P4 STG.E.U16 desc[UR24][R8.64], R5 ;  /* 0x0000000508004986 */ /* 0x0005e2000c101518 */
[-C--:B------:R-:W-:Y:S01]  /*364e0*/  LEA R12, P6, R15, R73.reuse, 0x1 ;  /* 0x000000490f0c7211 */ /* 0x080fe200078c08ff */
[----:B------:R-:W-:Y:S01]  /*364f0*/  IMAD R17, R2, 0x2, R15 ;  /* 0x0000000202117824 */ /* 0x000fe200078e020f */
[----:B----4-:R-:W-:Y:S01]  /*36500*/  ISETP.LT.AND P4, PT, R0, UR6, !P0 ;  /* 0x0000000600007c0c */ /* 0x010fe2000c781270 */
[----:B------:R-:W3:Y:S01]  /*36510*/  LDS.128 R4, [R72+0x800] ;  /* 0x0008000048047984 */ /* 0x000ee20000000c00 */
[----:B------:R-:W-:Y:S01]  /*36520*/  LOP3.LUT R0, R3, 0xee, RZ, 0xfc, !PT ;  /* 0x000000ee03007812 */ /* 0x000fe200078efcff */
[----:B------:R-:W4:Y:S01]  /*36530*/  LDCU UR6, c[0x0][0x39c] ;  /* 0x00007380ff0677ac */ /* 0x000f220008000800 */
[----:B------:R-:W-:Y:S01]  /*36540*/  LEA.HI.X.SX32 R13, R15, R68, 0x1, P6 ;  /* 0x000000440f0d7211 */ /* 0x000fe200030f0eff */
[----:B------:R5:W-:Y:S01]  /*36550*/  @P3 STG.E.U16 desc[UR24][R10.64], R61 ;  /* 0x0000003d0a003986 */ /* 0x000be2000c101518 */
[----:B0-----:R-:W-:Y:S01]  /*36560*/  ISETP.LT.AND P3, PT, R0, UR5, !P0 ;  /* 0x0000000500007c0c */ /* 0x001fe2000c761270 */
[----:B------:R-:W0:Y:S01]  /*36570*/  LDCU UR5, c[0x0][0x39c] ;  /* 0x00007380ff0577ac */ /* 0x000e220008000800 */
[----:B--2---:R-:W-:-:S02]  /*36580*/  LEA R8, P6, R17, R73, 0x1 ;  /* 0x0000004911087211 */ /* 0x004fc400078c08ff */
[----:B------:R-:W-:Y:S02]  /*36590*/  LOP3.LUT R0, R3, 0xf0, RZ, 0xfc, !PT ;  /* 0x000000f003007812 */ /* 0x000fe400078efcff */
[----:B------:R-:W-:Y:S01]  /*365a0*/  LEA.HI.X.SX32 R9, R17, R68, 0x1, P6 ;  /* 0x0000004411097211 */ /* 0x000fe200030f0eff */
[----:B------:R-:W-:Y:S01]  /*365b0*/  IMAD R17, R2, 0x2, R17 ;  /* 0x0000000202117824 */ /* 0x000fe200078e0211 */
[----:B-----5:R-:W-:-:S03]  /*365c0*/  PRMT R11, R61, 0x7632, R11 ;  /* 0x000076323d0b7816 */ /* 0x020fc6000000000b */
[----:B------:R-:W-:Y:S02]  /*365d0*/  IMAD R15, R2, 0x2, R17 ;  /* 0x00000002020f7824 */ /* 0x000fe400078e0211 */
[----:B------:R2:W-:Y:S01]  /*365e0*/  @P2 STG.E.U16 desc[UR24][R12.64], R11 ;  /* 0x0000000b0c002986 */ /* 0x0005e2000c101518 */
[----:B-1----:R-:W-:Y:S01]  /*365f0*/  ISETP.LT.AND P2, PT, R0, UR4, !P0 ;  /* 0x0000000400007c0c */ /* 0x002fe2000c741270 */
[----:B------:R-:W1:Y:S02]  /*36600*/  LDCU UR4, c[0x0][0x39c] ;  /* 0x00007380ff0477ac */ /* 0x000e640008000800 */
[----:B------:R5:W-:Y:S01]  /*36610*/  @P1 STG.E.U16 desc[UR24][R8.64], R62 ;  /* 0x0000003e08001986 */ /* 0x000be2000c101518 */
[-C--:B------:R-:W-:Y:S02]  /*36620*/  LEA R10, P1, R17, R73.reuse, 0x1 ;  /* 0x00000049110a7211 */ /* 0x080fe400078208ff */
[----:B------:R-:W-:Y:S02]  /*36630*/  LOP3.LUT R0, R3, 0xf2, RZ, 0xfc, !PT ;  /* 0x000000f203007812 */ /* 0x000fe400078efcff */
[----:B--2---:R-:W-:-:S02]  /*36640*/  LEA R12, P6, R15, R73, 0x1 ;  /* 0x000000490f0c7211 */ /* 0x004fc400078c08ff */
[-C--:B------:R-:W-:Y:S02]  /*36650*/  LEA.HI.X.SX32 R11, R17, R68.reuse, 0x1, P1 ;  /* 0x00000044110b7211 */ /* 0x080fe400008f0eff */
[----:B-----5:R-:W-:Y:S02]  /*36660*/  PRMT R9, R62, 0x7632, R9 ;  /* 0x000076323e097816 */ /* 0x020fe40000000009 */
[----:B------:R-:W-:Y:S01]  /*36670*/  LEA.HI.X.SX32 R13, R15, R68, 0x1, P6 ;  /* 0x000000440f0d7211 */ /* 0x000fe200030f0eff */
[----:B------:R-:W-:Y:S01]  /*36680*/  IMAD R15, R2, 0x2, R15 ;  /* 0x00000002020f7824 */ /* 0x000fe200078e020f */
[----:B0-----:R-:W-:Y:S01]  /*36690*/  ISETP.LT.AND P1, PT, R0, UR5, !P0 ;  /* 0x0000000500007c0c */ /* 0x001fe2000c721270 */
[----:B------:R0:W-:Y:S01]  /*366a0*/  @P5 STG.E.U16 desc[UR24][R10.64], R9 ;  /* 0x000000090a005986 */ /* 0x0001e2000c101518 */
[----:B------:R-:W-:Y:S01]  /*366b0*/  LOP3.LUT R0, R3, 0xf4, RZ, 0xfc, !PT ;  /* 0x000000f403007812 */ /* 0x000fe200078efcff */
[----:B------:R-:W-:Y:S01]  /*366c0*/  IMAD R17, R2, 0x2, R15 ;  /* 0x0000000202117824 */ /* 0x000fe200078e020f */
[----:B------:R-:W-:Y:S01]  /*366d0*/  LEA R8, P6, R15, R73, 0x1 ;  /* 0x000000490f087211 */ /* 0x000fe200078c08ff */
[----:B------:R-:W2:Y:S01]  /*366e0*/  LDCU UR5, c[0x0][0x39c] ;  /* 0x00007380ff0577ac */ /* 0x000ea20008000800 */
[----:B----4-:R-:W-:-:S02]  /*366f0*/  ISETP.LT.AND P5, PT, R0, UR6, !P0 ;  /* 0x0000000600007c0c */ /* 0x010fc4000c7a1270 */
[----:B------:R-:W-:Y:S01]  /*36700*/  LOP3.LUT R0, R3, 0xf6, RZ, 0xfc, !PT ;  /* 0x000000f603007812 */ /* 0x000fe200078efcff */
[----:B------:R4:W-:Y:S03]  /*36710*/  @P4 STG.E.U16 desc[UR24][R12.64], R63 ;  /* 0x0000003f0c004986 */ /* 0x0009e6000c101518 */
[----:B-1----:R-:W-:Y:S01]  /*36720*/  ISETP.LT.AND P4, PT, R0, UR4, !P0 ;  /* 0x0000000400007c0c */ /* 0x002fe2000c781270 */
[----:B------:R-:W1:Y:S01]  /*36730*/  LDCU UR4, c[0x0][0x39c] ;  /* 0x00007380ff0477ac */ /* 0x000e620008000800 */
[----:B0-----:R-:W-:Y:S02]  /*36740*/  LEA.HI.X.SX32 R9, R15, R68, 0x1, P6 ;  /* 0x000000440f097211 */ /* 0x001fe400030f0eff */
[----:B------:R-:W-:Y:S01]  /*36750*/  LEA R10, P6, R17, R73, 0x1 ;  /* 0x00000049110a7211 */ /* 0x000fe200078c08ff */
[----:B------:R-:W-:-:S03]  /*36760*/  IMAD R15, R2, 0x2, R17 ;  /* 0x00000002020f7824 */ /* 0x000fc600078e0211 */
[----:B------:R-:W-:Y:S02]  /*36770*/  LEA.HI.X.SX32 R11, R17, R68, 0x1, P6 ;  /* 0x00000044110b7211 */ /* 0x000fe400030f0eff */
[----:B----4-:R-:W-:Y:S01]  /*36780*/  PRMT R13, R63, 0x7632, R13 ;  /* 0x000076323f0d7816 */ /* 0x010fe2000000000d */
[----:B------:R-:W-:Y:S01]  /*36790*/  IMAD R17, R2, 0x2, R15 ;  /* 0x0000000202117824 */ /* 0x000fe200078e020f */
[----:B------:R-:W-:-:S03]  /*367a0*/  LOP3.LUT R0, R3, 0xf8, RZ, 0xfc, !PT ;  /* 0x000000f803007812 */ /* 0x000fc600078efcff */
[----:B------:R0:W-:Y:S01]  /*367b0*/  @P3 STG.E.U16 desc[UR24][R8.64], R13 ;  /* 0x0000000d08003986 */ /* 0x0001e2000c101518 */
[----:B------:R-:W-:-:S03]  /*367c0*/  IMAD R19, R2, 0x2, R17 ;  /* 0x0000000202137824 */ /* 0x000fc600078e0211 */
[----:B---3--:R-:W-:Y:S01]  /*367d0*/  @P2 STG.E.U16 desc[UR24][R10.64], R4 ;  /* 0x000000040a002986 */ /* 0x008fe2000c101518 */
[-C--:B------:R-:W-:Y:S02]  /*367e0*/  LEA R12, P2, R15, R73.reuse, 0x1 ;  /* 0x000000490f0c7211 */ /* 0x080fe400078408ff */
[----:B--2---:R-:W-:Y:S01]  /*367f0*/  ISETP.LT.AND P3, PT, R0, UR5, !P0 ;  /* 0x0000000500007c0c */ /* 0x004fe2000c761270 */
[----:B------:R-:W2:Y:S01]  /*36800*/  LDCU UR5, c[0x0][0x39c] ;  /* 0x00007380ff0577ac */ /* 0x000ea20008000800 */
[----:B------:R-:W-:Y:S02]  /*36810*/  LOP3.LUT R0, R3, 0xfa, RZ, 0xfc, !PT ;  /* 0x000000fa03007812 */ /* 0x000fe400078efcff */
[----:B0-----:R-:W-:Y:S01]  /*36820*/  LEA.HI.X.SX32 R13, R15, R68, 0x1, P2 ;  /* 0x000000440f0d7211 */ /* 0x001fe200010f0eff */
[----:B------:R-:W-:Y:S01]  /*36830*/  IMAD R15, R2, 0x2, R19 ;  /* 0x00000002020f7824 */ /* 0x000fe200078e0213 */
[----:B------:R-:W-:Y:S02]  /*36840*/  PRMT R9, R4, 0x7632, R9 ;  /* 0x0000763204097816 */ /* 0x000fe40000000009 */
[----:B-1----:R-:W-:Y:S01]  /*36850*/  ISETP.LT.AND P2, PT, R0, UR4, !P0 ;  /* 0x0000000400007c0c */ /* 0x002fe2000c741270 */
[C---:B------:R-:W-:Y:S01]  /*36860*/  IMAD R21, R2.reuse, 0x2, R15 ;  /* 0x0000000202157824 */ /* 0x040fe200078e020f */
[----:B------:R-:W0:Y:S01]  /*36870*/  LDCU UR4, c[0x0][0x39c] ;  /* 0x00007380ff0477ac */ /* 0x000e220008000800 */
[----:B------:R1:W-:Y:S01]  /*36880*/  @P1 STG.E.U16 desc[UR24][R12.64], R9 ;  /* 0x000000090c001986 */ /* 0x0003e2000c101518 */
[----:B------:R-:W-:Y:S01]  /*36890*/  LEA R8, P1, R17, R73, 0x1 ;  /* 0x0000004911087211 */ /* 0x000fe200078208ff */
[----:B------:R-:W-:-:S04]  /*368a0*/  IMAD R23, R2, 0x2, R21 ;  /* 0x0000000202177824 */ /* 0x000fc800078e0215 */
[----:B------:R-:W-:Y:S01]  /*368b0*/  IMAD R0, R2, 0x2, R23 ;  /* 0x0000000202007824 */ /* 0x000fe200078e0217 */
[-C--:B-1----:R-:W-:Y:S02]  /*368c0*/  LEA.HI.X.SX32 R9, R17, R68.reuse, 0x1, P1 ;  /* 0x0000004411097211 */ /* 0x082fe400008f0eff */
[-C--:B------:R-:W-:Y:S02]  /*368d0*/  LEA R14, P1, R15, R73.reuse, 0x1 ;  /* 0x000000490f0e7211 */ /* 0x080fe400078208ff */
[-C--:B------:R-:W-:Y:S02]  /*368e0*/  LEA R10, P6, R19, R73.reuse, 0x1 ;  /* 0x00000049130a7211 */ /* 0x080fe400078c08ff */
[----:B------:R-:W-:Y:S02]  /*368f0*/  LEA.HI.X.SX32 R15, R15, R68, 0x1, P1 ;  /* 0x000000440f0f7211 */ /* 0x000fe400008f0eff */
[----:B------:R-:W-:Y:S02]  /*36900*/  LEA R16, P1, R0, R73, 0x1 ;  /* 0x0000004900107211 */ /* 0x000fe400078208ff */
[----:B------:R-:W-:-:S02]  /*36910*/  LOP3.LUT R4, R3, 0xfe, RZ, 0xfc, !PT ;  /* 0x000000fe03047812 */ /* 0x000fc400078efcff */
[----:B------:R-:W-:Y:S02]  /*36920*/  LOP3.LUT R13, R3, 0xfc, RZ, 0xfc, !PT ;  /* 0x000000fc030d7812 */ /* 0x000fe400078efcff */
[-C--:B------:R-:W-:Y:S02]  /*36930*/  LEA.HI.X.SX32 R11, R19, R68.reuse, 0x1, P6 ;  /* 0x00000044130b7211 */ /* 0x080fe400030f0eff */
[----:B------:R-:W-:Y:S02]  /*36940*/  LEA.HI.X.SX32 R17, R0, R68, 0x1, P1 ;  /* 0x0000004400117211 */ /* 0x000fe400008f0eff */
[----:B------:R-:W-:Y:S02]  /*36950*/  LEA R2, P6, R21, R73, 0x1 ;  /* 0x0000004915027211 */ /* 0x000fe400078c08ff */
[----:B--2---:R-:W-:Y:S02]  /*36960*/  ISETP.LT.AND P1, PT, R4, UR5, !P0 ;  /* 0x0000000504007c0c */ /* 0x004fe4000c721270 */
[----:B0-----:R-:W-:-:S02]  /*36970*/  ISETP.LT.AND P0, PT, R13, UR4, !P0 ;  /* 0x000000040d007c0c */ /* 0x001fc4000c701270 */
[-C--:B------:R-:W-:Y:S02]  /*36980*/  LEA.HI.X.SX32 R3, R21, R68.reuse, 0x1, P6 ;  /* 0x0000004415037211 */ /* 0x080fe400030f0eff */
[----:B------:R-:W-:Y:S02]  /*36990*/  LEA R12, P6, R23, R73, 0x1 ;  /* 0x00000049170c7211 */ /* 0x000fe400078c08ff */
[----:B------:R-:W-:Y:S01]  /*369a0*/  PRMT R0, R5, 0x7632, R0 ;  /* 0x0000763205007816 */ /* 0x000fe20000000000 */
[----:B------:R0:W-:Y:S01]  /*369b0*/  @P5 STG.E.U16 desc[UR24][R8.64], R5 ;  /* 0x0000000508005986 */ /* 0x0001e2000c101518 */
[----:B------:R-:W-:Y:S02]  /*369c0*/  PRMT R4, R6, 0x7632, R4 ;  /* 0x0000763206047816 */ /* 0x000fe40000000004 */
[----:B------:R-:W-:Y:S01]  /*369d0*/  LEA.HI.X.SX32 R13, R23, R68, 0x1, P6 ;  /* 0x00000044170d7211 */ /* 0x000fe200030f0eff */
[----:B------:R1:W-:Y:S04]  /*369e0*/  @P4 STG.E.U16 desc[UR24][R10.64], R0 ;  /* 0x000000000a004986 */ /* 0x0003e8000c101518 */
[----:B------:R1:W-:Y:S01]  /*369f0*/  @P3 STG.E.U16 desc[UR24][R14.64], R6 ;  /* 0x000000060e003986 */ /* 0x0003e2000c101518 */
[----:B0-----:R-:W-:-:S03]  /*36a00*/  PRMT R9, R7, 0x7632, R9 ;  /* 0x0000763207097816 */ /* 0x001fc60000000009 */
[----:B------:R1:W-:Y:S04]  /*36a10*/  @P2 STG.E.U16 desc[UR24][R2.64], R4 ;  /* 0x0000000402002986 */ /* 0x0003e8000c101518 */
[----:B------:R1:W-:Y:S04]  /*36a20*/  @P0 STG.E.U16 desc[UR24][R12.64], R7 ;  /* 0x000000070c000986 */ /* 0x0003e8000c101518 */
[----:B------:R1:W-:Y:S01]  /*36a30*/  @P1 STG.E.U16 desc[UR24][R16.64], R9 ;  /* 0x0000000910001986 */ /* 0x0003e2000c101518 */
[----:B------:R-:W-:Y:S06]  /*36a40*/  BAR.SYNC.DEFER_BLOCKING 0x0 ;  /* 0x0000000000007b1d */ /* 0x000fec0000010000 */
[----:B------:R-:W-:Y:S05]  /*36a50*/  BRA.U UP0, `(.L_x_13) ;  /* 0x0000000100a07547 */ /* 0x000fea000b800000 */
[----:B------:R-:W0:Y:S01]  /*36a60*/  S2UR UR5, SR_CgaCtaId ;  /* 0x00000000000579c3 */ /* 0x000e220000008800 */
[----:B------:R-:W-:Y:S01]  /*36a70*/  NOP ;  /* 0x0000000000007918 */ /* 0x000fe20000000000 */
[----:B------:R-:W-:Y:S01]  /*36a80*/  UMOV UR4, 0x50 ;  /* 0x0000005000047882 */ /* 0x000fe20000000000 */
[----:B-1----:R-:W-:Y:S02]  /*36a90*/  IMAD.U32 R0, RZ, RZ, UR7 ;  /* 0x00000007ff007e24 */ /* 0x002fe4000f8e00ff */
[----:B------:R-:W-:Y:S02]  /*36aa0*/  IMAD.MOV.U32 R3, RZ, RZ, 0xff ;  /* 0x000000ffff037424 */ /* 0x000fe400078e00ff */
[----:B------:R-:W-:Y:S01]  /*36ab0*/  IMAD.MOV.U32 R7, RZ, RZ, 0x1 ;  /* 0x00000001ff077424 */ /* 0x000fe200078e00ff */
[----:B------:R-:W-:-:S04]  /*36ac0*/  LOP3.LUT R0, R0, 0xffff, RZ, 0xc0, !PT ;  /* 0x0000ffff00007812 */ /* 0x000fc800078ec0ff */
[----:B------:R-:W-:-:S05]  /*36ad0*/  SHF.R.U32.HI R0, RZ, 0x5, R0 ;  /* 0x00000005ff007819 */ /* 0x000fca0000011600 */
[----:B------:R-:W-:Y:S01]  /*36ae0*/  VIADD R2, R0, 0x10 ;  /* 0x0000001000027836 */ /* 0x000fe20000000000 */
[----:B------:R-:W-:Y:S01]  /*36af0*/  SHF.L.U32 R0, R3, R0, RZ ;  /* 0x0000000003007219 */ /* 0x000fe200000006ff */
[----:B0-----:R-:W-:-:S03]  /*36b00*/  ULEA UR6, UR5, UR4, 0x18 ;  /* 0x0000000405067291 */ /* 0x001fc6000f8ec0ff */
[----:B------:R-:W-:-:S04]  /*36b10*/  SHF.L.U32 R3, R7, R2, RZ ;  /* 0x0000000207037219 */ /* 0x000fc800000006ff */
[----:B------:R-:W-:Y:S02]  /*36b20*/  LOP3.LUT R0, R3, R0, RZ, 0xfc, !PT ;  /* 0x0000000003007212 */ /* 0x000fe400078efcff */
[----:B------:R-:W0:Y:S02]  /*36b30*/  LDS R5, [UR6] ;  /* 0x00000006ff057984 */ /* 0x000e240008000800 */
[C---:B------:R-:W-:Y:S02]  /*36b40*/  LOP3.LUT R2, R0.reuse, 0xffff, RZ, 0xc0, !PT ;  /* 0x0000ffff00027812 */ /* 0x040fe400078ec0ff */
[----:B0-----:R-:W-:-:S04]  /*36b50*/  LOP3.LUT R3, R0, 0xffff, R5, 0x80, !PT ;  /* 0x0000ffff00037812 */ /* 0x001fc800078e8005 */
[----:B------:R-:W-:-:S13]  /*36b60*/  ISETP.NE.AND P0, PT, R3, R2, PT ;  /* 0x000000020300720c */ /* 0x000fda0003f05270 */
[----:B------:R-:W-:Y:S05]  /*36b70*/  @P0 BRA `(.L_x_14) ;  /* 0x0000000000500947 */ /* 0x000fea0003800000 */
[----:B------:R-:W-:Y:S02]  /*36b80*/  SHF.R.U32.HI R5, RZ, 0x10, R5 ;  /* 0x00000010ff057819 */ /* 0x000fe40000011605 */
[----:B------:R-:W-:-:S04]  /*36b90*/  SHF.R.U32.HI R2, RZ, 0x10, R0 ;  /* 0x00000010ff027819 */ /* 0x000fc80000011600 */
[----:B------:R-:W-:-:S04]  /*36ba0*/  LOP3.LUT R5, R5, R2, RZ, 0xc0, !PT ;  /* 0x0000000205057212 */ /* 0x000fc800078ec0ff */
[----:B------:R-:W-:-:S13]  /*36bb0*/  ISETP.NE.AND P0, PT, R5, R2, PT ;  /* 0x000000020500720c */ /* 0x000fda0003f05270 */
[----:B------:R-:W-:Y:S05]  /*36bc0*/  @P0 BRA `(.L_x_15) ;  /* 0x0000000000300947 */ /* 0x000fea0003800000 */
[----:B------:R-:W-:Y:S01]  /*36bd0*/  R2UR UR4, R0 ;  /* 0x00000000000472ca */ /* 0x000fe200000e0000 */
[----:B------:R-:W-:Y:S01]  /*36be0*/  VOTEU.ANY UR5, UPT, PT ;  /* 0x0000000000057886 */ /* 0x000fe200038e0100 */
[----:B------:R-:W0:Y:S01]  /*36bf0*/  S2R R0, SR_LANEID ;  /* 0x0000000000007919 */ /* 0x000e220000000000 */
[----:B------:R-:W-:-:S10]  /*36c00*/  UFLO.U32 UR5, UR5 ;  /* 0x00000005000572bd */ /* 0x000fd400080e0000 */
[----:B------:R-:W-:-:S06]  /*36c10*/  ULOP3.LUT UR4, URZ, UR4, URZ, 0x33, !UPT ;  /* 0x00000004ff047292 */ /* 0x000fcc000f8e33ff */
[----:B------:R-:W-:-:S04]  /*36c20*/  IMAD.U32 R2, RZ, RZ, UR4 ;  /* 0x00000004ff027e24 */ /* 0x000fc8000f8e00ff */
[----:B------:R-:W1:Y:S02]  /*36c30*/  REDUX UR7, R2 ;  /* 0x00000000020773c4 */ /* 0x000e640000000000 */
[----:B------:R2:W-:Y:S01]  /*36c40*/  UTCATOMSWS.AND URZ, UR4 ;  /* 0x0000000400ff79e3 */ /* 0x0005e20008000000 */
[----:B0-----:R-:W-:Y:S01]  /*36c50*/  ISETP.EQ.U32.AND P0, PT, R0, UR5, PT ;  /* 0x0000000500007c0c */ /* 0x001fe2000bf02070 */
[----:B-1----:R-:W-:-:S12]  /*36c60*/  IMAD.U32 R0, RZ, RZ, UR7 ;  /* 0x00000007ff007e24 */ /* 0x002fd8000f8e00ff */
[----:B------:R2:W-:Y:S01]  /*36c70*/  @P0 ATOMS.AND RZ, [UR6], R0 ;  /* 0x00000000ffff098c */ /* 0x0005e2000a800006 */
[----:B------:R-:W-:Y:S05]  /*36c80*/  BRA `(.L_x_13) ;  /* 0x0000000000147947 */ /* 0x000fea0003800000 */
.L_x_15:
[----:B------:R-:W-:-:S07]  /*36c90*/  MOV R2, 0x36cb0 ;  /* 0x00036cb000027802 */ /* 0x000fce0000000f00 */
[----:B------:R-:W-:Y:S05]  /*36ca0*/  CALL.REL.NOINC `($__internal_0_$__cuda_sm10x_tcgen05_guardrail_trap_col_being_dealloced_not_returned_by_alloc) ;  /* 0x00000000002c7944 */ /* 0x000fea0003c00000 */
[----:B------:R-:W-:Y:S05]  /*36cb0*/  BRA `(.L_x_13) ;  /* 0x0000000000087947 */ /* 0x000fea0003800000 */
.L_x_14:
[----:B------:R-:W-:-:S07]  /*36cc0*/  MOV R2, 0x36ce0 ;  /* 0x00036ce000027802 */ /* 0x000fce0000000f00 */
[----:B------:R-:W-:Y:S05]  /*36cd0*/  CALL.REL.NOINC `($__internal_2_$__cuda_sm10x_tcgen05_guardrail_trap_unallocated_columns_being_dealloced) ;  /* 0x0000000000387944 */ /* 0x000fea0003c00000 */
.L_x_13:
[----:B------:R-:W-:Y:S01]  /*36ce0*/  NOP ;  /* 0x0000000000007918 */ /* 0x000fe20000000000 */
[----:B--2---:R-:W-:Y:S05]  /*36cf0*/  EXIT ;  /* 0x000000000000794d */ /* 0x004fea0003800000 */
.L_x_8:
[----:B------:R-:W0:Y:S02]  /*36d00*/  SYNCS.PHASECHK.TRANS64.TRYWAIT P5, [UR8], R9 ;  /* 0x00000009ff0075a7 */ /* 0x000e2400080a1108 */
[----:B0-----:R-:W-:Y:S05]  /*36d10*/  @!P5 BRA `(.L_x_8) ;  /* 0xfffffffc00f8d947 */ /* 0x001fea000383ffff */
[----:B------:R-:W-:Y:S05]  /*36d20*/  BRA `(.L_x_16) ;  /* 0xffffff1000d87947 */ /* 0x000fea000383ffff */
.L_x_12:
[----:B------:R-:W0:Y:S02]  /*36d30*/  SYNCS.PHASECHK.TRANS64.TRYWAIT P0, [UR8], R4 ;  /* 0x00000004ff0075a7 */ /* 0x000e240008001108 */
[----:B0-----:R-:W-:Y:S05]  /*36d40*/  @!P0 BRA `(.L_x_12) ;  /* 0xfffffffc00f88947 */ /* 0x001fea000383ffff */
[----:B------:R-:W-:Y:S05]  /*36d50*/  BRA `(.L_x_11) ;  /* 0xffffffb800a07947 */ /* 0x000fea000383ffff */
        .weak           $__internal_0_$__cuda_sm10x_tcgen05_guardrail_trap_col_being_dealloced_not_returned_by_alloc
        .type           $__internal_0_$__cuda_sm10x_tcgen05_guardrail_trap_col_being_dealloced_not_returned_by_alloc,@function
        .size           $__internal_0_$__cuda_sm10x_tcgen05_guardrail_trap_col_being_dealloced_not_returned_by_alloc,($__internal_1_$__cuda_sm10x_tcgen05_guardrail_trap_phase_invalid_during_alloc - $__internal_0_$__cuda_sm10x_tcgen05_guardrail_trap_col_being_dealloced_not_returned_by_alloc)
$__internal_0_$__cuda_sm10x_tcgen05_guardrail_trap_col_being_dealloced_not_returned_by_alloc:
[----:B------:R-:W-:Y:S05]  /*36d60*/  BPT.TRAP 0x1 ;  /* 0x000000040000795c */ /* 0x000fea0000300000 */
[----:B------:R-:W-:-:S04]  /*36d70*/  IMAD.MOV.U32 R3, RZ, RZ, 0x0 ;  /* 0x00000000ff037424 */ /* 0x000fc800078e00ff */
[----:B------:R-:W-:Y:S05]  /*36d80*/  RET.REL.NODEC R2 `(matmul_kernel) ;  /* 0xfffffc90029c7950 */ /* 0x000fea0003c3ffff */
        .weak           $__internal_1_$__cuda_sm10x_tcgen05_guardrail_trap_phase_invalid_during_alloc
        .type           $__internal_1_$__cuda_sm10x_tcgen05_guardrail_trap_phase_invalid_during_alloc,@function
        .size           $__internal_1_$__cuda_sm10x_tcgen05_guardrail_trap_phase_invalid_during_alloc,($__internal_2_$__cuda_sm10x_tcgen05_guardrail_trap_unallocated_columns_being_dealloced - $__internal_1_$__cuda_sm10x_tcgen05_guardrail_trap_phase_invalid_during_alloc)
$__internal_1_$__cuda_sm10x_tcgen05_guardrail_trap_phase_invalid_during_alloc:
[----:B------:R-:W-:Y:S05]  /*36d90*/  BPT.TRAP 0x1 ;  /* 0x000000040000795c */ /* 0x000fea0000300000 */
[----:B------:R-:W-:-:S04]  /*36da0*/  IMAD.MOV.U32 R3, RZ, RZ, 0x0 ;  /* 0x00000000ff037424 */ /* 0x000fc800078e00ff */
[----:B------:R-:W-:Y:S05]  /*36db0*/  RET.REL.NODEC R2 `(matmul_kernel) ;  /* 0xfffffc9002907950 */ /* 0x000fea0003c3ffff */
        .weak           $__internal_2_$__cuda_sm10x_tcgen05_guardrail_trap_unallocated_columns_being_dealloced
        .type           $__internal_2_$__cuda_sm10x_tcgen05_guardrail_trap_unallocated_columns_being_dealloced,@function
        .size           $__internal_2_$__cuda_sm10x_tcgen05_guardrail_trap_unallocated_columns_being_dealloced,(.L_x_20 - $__internal_2_$__cuda_sm10x_tcgen05_guardrail_trap_unallocated_columns_being_dealloced)
$__internal_2_$__cuda_sm10x_tcgen05_guardrail_trap_unallocated_columns_being_dealloced:
[----:B------:R-:W-:Y:S05]  /*36dc0*/  BPT.TRAP 0x1 ;  /* 0x000000040000795c */ /* 0x000fea0000300000 */
[----:B------:R-:W-:-:S04]  /*36dd0*/  IMAD.MOV.U32 R3, RZ, RZ, 0x0 ;  /* 0x00000000ff037424 */ /* 0x000fc800078e00ff */
[----:B------:R-:W-:Y:S05]  /*36de0*/  RET.REL.NODEC R2 `(matmul_kernel) ;  /* 0xfffffc9002847950 */ /* 0x000fea0003c3ffff */
.L_x_17:
[----:B------:R-:W-:-:S00]  /*36df0*/  BRA `(.L_x_17) ;  /* 0xfffffffc00fc7947 */ /* 0x000fc0000383ffff */
[----:B------:R-:W-:-:S00]  /*36e00*/  NOP ;  /* 0x0000000000007918 */ /* 0x000fc00000000000 */
[----:B------:R-:W-:-:S00]  /*36e10*/  NOP ;  /* 0x0000000000007918 */ /* 0x000fc00000000000 */
[----:B------:R-:W-:-:S00]  /*36e20*/  NOP ;  /* 0x0000000000007918 */ /* 0x000fc00000000000 */
[----:B------:R-:W-:-:S00]  /*36e30*/  NOP ;  /* 0x0000000000007918 */ /* 0x000fc00000000000 */
[----:B------:R-:W-:-:S00]  /*36e40*/  NOP ;  /* 0x0000000000007918 */ /* 0x000fc00000000000 */
[----:B------:R-:W-:-:S00]  /*36e50*/  NOP ;  /* 0x0000000000007918 */ /* 0x000fc00000000000 */
[----:B------:R-:W-:-:S00]  /*36e60*/  NOP ;  /* 0x0000000000007918 */ /* 0x000fc00000000000 */
[----:B------:R-:W-:-:S00]  /*36e70*/  NOP ;  /* 0x0000000000007918 */ /* 0x000fc00000000000 */
.L_x_20:


//--------------------- .nv.shared.matmul_kernel  --------------------------
	.section	.nv.shared.matmul_kernel,"aw",@nobits
	.sectionflags	@""
	.align	16
	.zero		1024


//--------------------- .nv.shared.reserved.0     --------------------------
	.section	.nv.shared.reserved.0,"aw",@nobits
	.align	8
	.weak		__nv_reservedSMEM_offset_0_alias
	.size		__nv_reservedSMEM_offset_0_alias, 0, 64
	.other		__nv_reservedSMEM_offset_0_alias,@"STO_CUDA_RESERVED_SHARED STV_DEFAULT"
__nv_reservedSMEM_offset_0_alias:
	.zero		0
.nv.shared.reserved.0:
	.zero		64
	.weak		__nv_reservedSMEM_allocation_phase
	.type		__nv_reservedSMEM_allocation_phase,@object
	.size		__nv_reservedSMEM_allocation_phase,(.L_0 - __nv_reservedSMEM_allocation_phase)
__nv_reservedSMEM_allocation_phase:
	.zero		1
.L_0:
	.zero		7
	.weak		__nv_reservedSMEM_devtool_atexit_pc
	.type		__nv_reservedSMEM_devtool_atexit_pc,@object
	.size		__nv_reservedSMEM_devtool_atexit_pc,(__nv_reservedSMEM_allocation_mask - __nv_reservedSMEM_devtool_atexit_pc)
__nv_reservedSMEM_devtool_atexit_pc:
	.zero		8
	.weak		__nv_reservedSMEM_allocation_mask
	.type		__nv_reservedSMEM_allocation_mask,@object
	.size		__nv_reservedSMEM_allocation_mask,(.L_2 - __nv_reservedSMEM_allocation_mask)
__nv_reservedSMEM_allocation_mask:
	.zero		4
.L_2:


//--------------------- .nv.constant0.matmul_kernel --------------------------
	.section	.nv.constant0.matmul_kernel,"a",@progbits
	.sectionflags	@""
	.align	4
.nv.constant0.matmul_kernel:
	.zero		976


//--------------------- SYMBOLS --------------------------

	.type		.nv.reservedSmem.offset0,@object
	.size		.nv.reservedSmem.offset0,0x4
	.type		.nv.reservedSmem.cap,@object
	.size		.nv.reservedSmem.cap,0x4
